	.target	sm_90a

	.elftype	@"ET_EXEC"


//--------------------- .note.nv.tkinfo           --------------------------
	.section	.note.nv.tkinfo,"",@"SHT_NOTE"
	.sectionflags	@"SHF_NOTE_NV_TKINFO"
	.tkinfo
        /*0018*/ 	.word	0x00000002
        /*0030*/ 	.string	""
        /*0030*/ 	.string	"ptxas"
        /*0030*/ 	.string	"Cuda compilation tools, release 13.0, V13.0.88"
        /*0030*/ 	.string	"Build cuda_13.0.r13.0/compiler.36424714_0"
        /*0030*/ 	.string	"-arch sm_90a -m 64 "



//--------------------- .note.nv.cuinfo           --------------------------
	.section	.note.nv.cuinfo,"",@"SHT_NOTE"
	.sectionflags	@"SHF_NOTE_NV_CUINFO"
        /*0018*/ 	.short	0x0002
        /*001a*/ 	.short	0x005a
        /*001c*/ 	.short	0x0082
	.zero		2


//--------------------- .nv.info                  --------------------------
	.section	.nv.info,"",@"SHT_CUDA_INFO"
	.align	4


	//----- nvinfo : EIATTR_REGCOUNT
	.align		4
        /*0000*/ 	.byte	0x04, 0x2f
        /*0002*/ 	.short	(.L_12 - .L_11)
	.align		4
.L_11:
        /*0004*/ 	.word	index@(_ZN7cutlass13device_kernelIN5flash19enable_sm80_to_sm89INS1_16FlashAttnFwdSm80INS1_25CollectiveMainloopFwdSm80ILi8ELi2ELb0EN4cute5tupleIJNS5_1CILi128EEENS7_ILi64EEENS7_ILi192EEEEEELi192ENS_10bfloat16_tEfNS_4arch4Sm80ELb1ELb0ELb0ELb1ELb0ELb1ELb1ELb0EEENS1_21CollectiveEpilogueFwdINS6_IJS8_SA_S9_EEENS6_IJNS7_ILi1EEESI_SI_EEESC_SE_Li256ELb1ELb1ELb0ELb0EEENS1_19SingleTileSchedulerILb1ELb0ELb1ELi128EEEEEEEEEvNT_6ParamsE)
        /*0008*/ 	.word	0x00000004


	//----- nvinfo : EIATTR_FRAME_SIZE
	.align		4
.L_12:
        /*000c*/ 	.byte	0x04, 0x11
        /*000e*/ 	.short	(.L_14 - .L_13)
	.align		4
.L_13:
        /*0010*/ 	.word	index@(_ZN7cutlass13device_kernelIN5flash19enable_sm80_to_sm89INS1_16FlashAttnFwdSm80INS1_25CollectiveMainloopFwdSm80ILi8ELi2ELb0EN4cute5tupleIJNS5_1CILi128EEENS7_ILi64EEENS7_ILi192EEEEEELi192ENS_10bfloat16_tEfNS_4arch4Sm80ELb1ELb0ELb0ELb1ELb0ELb1ELb1ELb0EEENS1_21CollectiveEpilogueFwdINS6_IJS8_SA_S9_EEENS6_IJNS7_ILi1EEESI_SI_EEESC_SE_Li256ELb1ELb1ELb0ELb0EEENS1_19SingleTileSchedulerILb1ELb0ELb1ELi128EEEEEEEEEvNT_6ParamsE)
        /*0014*/ 	.word	0x00000000


	//----- nvinfo : EIATTR_REGCOUNT
	.align		4
.L_14:
        /*0018*/ 	.byte	0x04, 0x2f
        /*001a*/ 	.short	(.L_16 - .L_15)
	.align		4
.L_15:
        /*001c*/ 	.word	index@(_ZN7cutlass13device_kernelIN5flash19enable_sm80_to_sm89INS1_16FlashAttnFwdSm80INS1_25CollectiveMainloopFwdSm80ILi8ELi2ELb1EN4cute5tupleIJNS5_1CILi128EEENS7_ILi96EEENS7_ILi192EEEEEELi192ENS_10bfloat16_tEfNS_4arch4Sm80ELb1ELb0ELb0ELb1ELb0ELb0ELb1ELb0EEENS1_21CollectiveEpilogueFwdINS6_IJS8_SA_S9_EEENS6_IJNS7_ILi1EEESI_SI_EEESC_SE_Li256ELb1ELb1ELb0ELb0EEENS1_19SingleTileSchedulerILb1ELb0ELb1ELi128EEEEEEEEEvNT_6ParamsE)
        /*0020*/ 	.word	0x00000004


	//----- nvinfo : EIATTR_FRAME_SIZE
	.align		4
.L_16:
        /*0024*/ 	.byte	0x04, 0x11
        /*0026*/ 	.short	(.L_18 - .L_17)
	.align		4
.L_17:
        /*0028*/ 	.word	index@(_ZN7cutlass13device_kernelIN5flash19enable_sm80_to_sm89INS1_16FlashAttnFwdSm80INS1_25CollectiveMainloopFwdSm80ILi8ELi2ELb1EN4cute5tupleIJNS5_1CILi128EEENS7_ILi96EEENS7_ILi192EEEEEELi192ENS_10bfloat16_tEfNS_4arch4Sm80ELb1ELb0ELb0ELb1ELb0ELb0ELb1ELb0EEENS1_21CollectiveEpilogueFwdINS6_IJS8_SA_S9_EEENS6_IJNS7_ILi1EEESI_SI_EEESC_SE_Li256ELb1ELb1ELb0ELb0EEENS1_19SingleTileSchedulerILb1ELb0ELb1ELi128EEEEEEEEEvNT_6ParamsE)
        /*002c*/ 	.word	0x00000000


	//----- nvinfo : EIATTR_REGCOUNT
	.align		4
.L_18:
        /*0030*/ 	.byte	0x04, 0x2f
        /*0032*/ 	.short	(.L_20 - .L_19)
	.align		4
.L_19:
        /*0034*/ 	.word	index@(_ZN7cutlass13device_kernelIN5flash19enable_sm80_to_sm89INS1_16FlashAttnFwdSm80INS1_25CollectiveMainloopFwdSm80ILi8ELi2ELb1EN4cute5tupleIJNS5_1CILi128EEENS7_ILi96EEENS7_ILi192EEEEEELi192ENS_10bfloat16_tEfNS_4arch4Sm80ELb1ELb0ELb0ELb0ELb0ELb0ELb1ELb0EEENS1_21CollectiveEpilogueFwdINS6_IJS8_SA_S9_EEENS6_IJNS7_ILi1EEESI_SI_EEESC_SE_Li256ELb0ELb1ELb0ELb0EEENS1_30DynamicPersistentTileSchedulerILi256ELi256ELb0ELb1ELb0EEEEEEEEEvNT_6ParamsE)
        /*0038*/ 	.word	0x00000004


	//----- nvinfo : EIATTR_FRAME_SIZE
	.align		4
.L_20:
        /*003c*/ 	.byte	0x04, 0x11
        /*003e*/ 	.short	(.L_22 - .L_21)
	.align		4
.L_21:
        /*0040*/ 	.word	index@(_ZN7cutlass13device_kernelIN5flash19enable_sm80_to_sm89INS1_16FlashAttnFwdSm80INS1_25CollectiveMainloopFwdSm80ILi8ELi2ELb1EN4cute5tupleIJNS5_1CILi128EEENS7_ILi96EEENS7_ILi192EEEEEELi192ENS_10bfloat16_tEfNS_4arch4Sm80ELb1ELb0ELb0ELb0ELb0ELb0ELb1ELb0EEENS1_21CollectiveEpilogueFwdINS6_IJS8_SA_S9_EEENS6_IJNS7_ILi1EEESI_SI_EEESC_SE_Li256ELb0ELb1ELb0ELb0EEENS1_30DynamicPersistentTileSchedulerILi256ELi256ELb0ELb1ELb0EEEEEEEEEvNT_6ParamsE)
        /*0044*/ 	.word	0x00000000


	//----- nvinfo : EIATTR_REGCOUNT
	.align		4
.L_22:
        /*0048*/ 	.byte	0x04, 0x2f
        /*004a*/ 	.short	(.L_24 - .L_23)
	.align		4
.L_23:
        /*004c*/ 	.word	index@(_ZN7cutlass13device_kernelIN5flash19enable_sm80_to_sm89INS1_16FlashAttnFwdSm80INS1_25CollectiveMainloopFwdSm80ILi8ELi2ELb0EN4cute5tupleIJNS5_1CILi128EEENS7_ILi64EEENS7_ILi192EEEEEELi192ENS_10bfloat16_tEfNS_4arch4Sm80ELb0ELb1ELb0ELb1ELb0ELb1ELb1ELb0EEENS1_21CollectiveEpilogueFwdINS6_IJS8_SA_S9_EEENS6_IJNS7_ILi1EEESI_SI_EEESC_SE_Li256ELb1ELb1ELb0ELb0EEENS1_19SingleTileSchedulerILb1ELb0ELb1ELi128EEEEEEEEEvNT_6ParamsE)
        /*0050*/ 	.word	0x00000004


	//----- nvinfo : EIATTR_FRAME_SIZE
	.align		4
.L_24:
        /*0054*/ 	.byte	0x04, 0x11
        /*0056*/ 	.short	(.L_26 - .L_25)
	.align		4
.L_25:
        /*0058*/ 	.word	index@(_ZN7cutlass13device_kernelIN5flash19enable_sm80_to_sm89INS1_16FlashAttnFwdSm80INS1_25CollectiveMainloopFwdSm80ILi8ELi2ELb0EN4cute5tupleIJNS5_1CILi128EEENS7_ILi64EEENS7_ILi192EEEEEELi192ENS_10bfloat16_tEfNS_4arch4Sm80ELb0ELb1ELb0ELb1ELb0ELb1ELb1ELb0EEENS1_21CollectiveEpilogueFwdINS6_IJS8_SA_S9_EEENS6_IJNS7_ILi1EEESI_SI_EEESC_SE_Li256ELb1ELb1ELb0ELb0EEENS1_19SingleTileSchedulerILb1ELb0ELb1ELi128EEEEEEEEEvNT_6ParamsE)
        /*005c*/ 	.word	0x00000000


	//----- nvinfo : EIATTR_REGCOUNT
	.align		4
.L_26:
        /*0060*/ 	.byte	0x04, 0x2f
        /*0062*/ 	.short	(.L_28 - .L_27)
	.align		4
.L_27:
        /*0064*/ 	.word	index@(_ZN7cutlass13device_kernelIN5flash19enable_sm80_to_sm89INS1_16FlashAttnFwdSm80INS1_25CollectiveMainloopFwdSm80ILi8ELi2ELb0EN4cute5tupleIJNS5_1CILi128EEENS7_ILi64EEENS7_ILi192EEEEEELi192ENS_10bfloat16_tEfNS_4arch4Sm80ELb0ELb1ELb0ELb1ELb0ELb0ELb1ELb0EEENS1_21CollectiveEpilogueFwdINS6_IJS8_SA_S9_EEENS6_IJNS7_ILi1EEESI_SI_EEESC_SE_Li256ELb1ELb1ELb0ELb0EEENS1_19SingleTileSchedulerILb1ELb0ELb1ELi128EEEEEEEEEvNT_6ParamsE)
        /*0068*/ 	.word	0x00000004


	//----- nvinfo : EIATTR_FRAME_SIZE
	.align		4
.L_28:
        /*006c*/ 	.byte	0x04, 0x11
        /*006e*/ 	.short	(.L_30 - .L_29)
	.align		4
.L_29:
        /*0070*/ 	.word	index@(_ZN7cutlass13device_kernelIN5flash19enable_sm80_to_sm89INS1_16FlashAttnFwdSm80INS1_25CollectiveMainloopFwdSm80ILi8ELi2ELb0EN4cute5tupleIJNS5_1CILi128EEENS7_ILi64EEENS7_ILi192EEEEEELi192ENS_10bfloat16_tEfNS_4arch4Sm80ELb0ELb1ELb0ELb1ELb0ELb0ELb1ELb0EEENS1_21CollectiveEpilogueFwdINS6_IJS8_SA_S9_EEENS6_IJNS7_ILi1EEESI_SI_EEESC_SE_Li256ELb1ELb1ELb0ELb0EEENS1_19SingleTileSchedulerILb1ELb0ELb1ELi128EEEEEEEEEvNT_6ParamsE)
        /*0074*/ 	.word	0x00000000


	//----- nvinfo : EIATTR_REGCOUNT
	.align		4
.L_30:
        /*0078*/ 	.byte	0x04, 0x2f
        /*007a*/ 	.short	(.L_32 - .L_31)
	.align		4
.L_31:
        /*007c*/ 	.word	index@(_ZN7cutlass13device_kernelIN5flash19enable_sm80_to_sm89INS1_16FlashAttnFwdSm80INS1_25CollectiveMainloopFwdSm80ILi8ELi2ELb0EN4cute5tupleIJNS5_1CILi128EEENS7_ILi64EEENS7_ILi192EEEEEELi192ENS_10bfloat16_tEfNS_4arch4Sm80ELb0ELb1ELb0ELb0ELb0ELb0ELb1ELb0EEENS1_21CollectiveEpilogueFwdINS6_IJS8_SA_S9_EEENS6_IJNS7_ILi1EEESI_SI_EEESC_SE_Li256ELb0ELb1ELb0ELb0EEENS1_19SingleTileSchedulerILb0ELb0ELb1ELi128EEEEEEEEEvNT_6ParamsE)
        /*0080*/ 	.word	0x00000004


	//----- nvinfo : EIATTR_FRAME_SIZE
	.align		4
.L_32:
        /*0084*/ 	.byte	0x04, 0x11
        /*0086*/ 	.short	(.L_34 - .L_33)
	.align		4
.L_33:
        /*0088*/ 	.word	index@(_ZN7cutlass13device_kernelIN5flash19enable_sm80_to_sm89INS1_16FlashAttnFwdSm80INS1_25CollectiveMainloopFwdSm80ILi8ELi2ELb0EN4cute5tupleIJNS5_1CILi128EEENS7_ILi64EEENS7_ILi192EEEEEELi192ENS_10bfloat16_tEfNS_4arch4Sm80ELb0ELb1ELb0ELb0ELb0ELb0ELb1ELb0EEENS1_21CollectiveEpilogueFwdINS6_IJS8_SA_S9_EEENS6_IJNS7_ILi1EEESI_SI_EEESC_SE_Li256ELb0ELb1ELb0ELb0EEENS1_19SingleTileSchedulerILb0ELb0ELb1ELi128EEEEEEEEEvNT_6ParamsE)
        /*008c*/ 	.word	0x00000000


	//----- nvinfo : EIATTR_REGCOUNT
	.align		4
.L_34:
        /*0090*/ 	.byte	0x04, 0x2f
        /*0092*/ 	.short	(.L_36 - .L_35)
	.align		4
.L_35:
        /*0094*/ 	.word	index@(_ZN7cutlass13device_kernelIN5flash19enable_sm80_to_sm89INS1_16FlashAttnFwdSm80INS1_25CollectiveMainloopFwdSm80ILi8ELi2ELb0EN4cute5tupleIJNS5_1CILi128EEENS7_ILi64EEENS7_ILi192EEEEEELi192ENS_10bfloat16_tEfNS_4arch4Sm80ELb0ELb0ELb0ELb1ELb0ELb1ELb1ELb0EEENS1_21CollectiveEpilogueFwdINS6_IJS8_SA_S9_EEENS6_IJNS7_ILi1EEESI_SI_EEESC_SE_Li256ELb1ELb1ELb0ELb0EEENS1_19SingleTileSchedulerILb1ELb0ELb1ELi128EEEEEEEEEvNT_6ParamsE)
        /*0098*/ 	.word	0x00000004


	//----- nvinfo : EIATTR_FRAME_SIZE
	.align		4
.L_36:
        /*009c*/ 	.byte	0x04, 0x11
        /*009e*/ 	.short	(.L_38 - .L_37)
	.align		4
.L_37:
        /*00a0*/ 	.word	index@(_ZN7cutlass13device_kernelIN5flash19enable_sm80_to_sm89INS1_16FlashAttnFwdSm80INS1_25CollectiveMainloopFwdSm80ILi8ELi2ELb0EN4cute5tupleIJNS5_1CILi128EEENS7_ILi64EEENS7_ILi192EEEEEELi192ENS_10bfloat16_tEfNS_4arch4Sm80ELb0ELb0ELb0ELb1ELb0ELb1ELb1ELb0EEENS1_21CollectiveEpilogueFwdINS6_IJS8_SA_S9_EEENS6_IJNS7_ILi1EEESI_SI_EEESC_SE_Li256ELb1ELb1ELb0ELb0EEENS1_19SingleTileSchedulerILb1ELb0ELb1ELi128EEEEEEEEEvNT_6ParamsE)
        /*00a4*/ 	.word	0x00000000


	//----- nvinfo : EIATTR_REGCOUNT
	.align		4
.L_38:
        /*00a8*/ 	.byte	0x04, 0x2f
        /*00aa*/ 	.short	(.L_40 - .L_39)
	.align		4
.L_39:
        /*00ac*/ 	.word	index@(_ZN7cutlass13device_kernelIN5flash19enable_sm80_to_sm89INS1_16FlashAttnFwdSm80INS1_25CollectiveMainloopFwdSm80ILi8ELi2ELb1EN4cute5tupleIJNS5_1CILi128EEENS7_ILi96EEENS7_ILi192EEEEEELi192ENS_10bfloat16_tEfNS_4arch4Sm80ELb0ELb0ELb0ELb1ELb0ELb0ELb1ELb0EEENS1_21CollectiveEpilogueFwdINS6_IJS8_SA_S9_EEENS6_IJNS7_ILi1EEESI_SI_EEESC_SE_Li256ELb1ELb1ELb0ELb0EEENS1_19SingleTileSchedulerILb1ELb0ELb1ELi128EEEEEEEEEvNT_6ParamsE)
        /*00b0*/ 	.word	0x00000004


	//----- nvinfo : EIATTR_FRAME_SIZE
	.align		4
.L_40:
        /*00b4*/ 	.byte	0x04, 0x11
        /*00b6*/ 	.short	(.L_42 - .L_41)
	.align		4
.L_41:
        /*00b8*/ 	.word	index@(_ZN7cutlass13device_kernelIN5flash19enable_sm80_to_sm89INS1_16FlashAttnFwdSm80INS1_25CollectiveMainloopFwdSm80ILi8ELi2ELb1EN4cute5tupleIJNS5_1CILi128EEENS7_ILi96EEENS7_ILi192EEEEEELi192ENS_10bfloat16_tEfNS_4arch4Sm80ELb0ELb0ELb0ELb1ELb0ELb0ELb1ELb0EEENS1_21CollectiveEpilogueFwdINS6_IJS8_SA_S9_EEENS6_IJNS7_ILi1EEESI_SI_EEESC_SE_Li256ELb1ELb1ELb0ELb0EEENS1_19SingleTileSchedulerILb1ELb0ELb1ELi128EEEEEEEEEvNT_6ParamsE)
        /*00bc*/ 	.word	0x00000000


	//----- nvinfo : EIATTR_REGCOUNT
	.align		4
.L_42:
        /*00c0*/ 	.byte	0x04, 0x2f
        /*00c2*/ 	.short	(.L_44 - .L_43)
	.align		4
.L_43:
        /*00c4*/ 	.word	index@(_ZN7cutlass13device_kernelIN5flash19enable_sm80_to_sm89INS1_16FlashAttnFwdSm80INS1_25CollectiveMainloopFwdSm80ILi8ELi2ELb1EN4cute5tupleIJNS5_1CILi128EEENS7_ILi96EEENS7_ILi192EEEEEELi192ENS_10bfloat16_tEfNS_4arch4Sm80ELb0ELb0ELb0ELb0ELb0ELb0ELb1ELb0EEENS1_21CollectiveEpilogueFwdINS6_IJS8_SA_S9_EEENS6_IJNS7_ILi1EEESI_SI_EEESC_SE_Li256ELb0ELb1ELb0ELb0EEENS1_19SingleTileSchedulerILb0ELb0ELb1ELi128EEEEEEEEEvNT_6ParamsE)
        /*00c8*/ 	.word	0x00000004


	//----- nvinfo : EIATTR_FRAME_SIZE
	.align		4
.L_44:
        /*00cc*/ 	.byte	0x04, 0x11
        /*00ce*/ 	.short	(.L_46 - .L_45)
	.align		4
.L_45:
        /*00d0*/ 	.word	index@(_ZN7cutlass13device_kernelIN5flash19enable_sm80_to_sm89INS1_16FlashAttnFwdSm80INS1_25CollectiveMainloopFwdSm80ILi8ELi2ELb1EN4cute5tupleIJNS5_1CILi128EEENS7_ILi96EEENS7_ILi192EEEEEELi192ENS_10bfloat16_tEfNS_4arch4Sm80ELb0ELb0ELb0ELb0ELb0ELb0ELb1ELb0EEENS1_21CollectiveEpilogueFwdINS6_IJS8_SA_S9_EEENS6_IJNS7_ILi1EEESI_SI_EEESC_SE_Li256ELb0ELb1ELb0ELb0EEENS1_19SingleTileSchedulerILb0ELb0ELb1ELi128EEEEEEEEEvNT_6ParamsE)
        /*00d4*/ 	.word	0x00000000


	//----- nvinfo : EIATTR_REGCOUNT
	.align		4
.L_46:
        /*00d8*/ 	.byte	0x04, 0x2f
        /*00da*/ 	.short	(.L_48 - .L_47)
	.align		4
.L_47:
        /*00dc*/ 	.word	index@(_ZN7cutlass13device_kernelIN5flash19enable_sm80_to_sm89INS1_16FlashAttnFwdSm80INS1_25CollectiveMainloopFwdSm80ILi8ELi1ELb0EN4cute5tupleIJNS5_1CILi128EEENS7_ILi64EEENS7_ILi192EEEEEELi192ENS_10bfloat16_tEfNS_4arch4Sm80ELb1ELb0ELb0ELb1ELb0ELb1ELb1ELb0EEENS1_21CollectiveEpilogueFwdINS6_IJS8_SA_S9_EEENS6_IJNS7_ILi1EEESI_SI_EEESC_SE_Li256ELb1ELb1ELb0ELb0EEENS1_19SingleTileSchedulerILb1ELb0ELb1ELi128EEEEEEEEEvNT_6ParamsE)
        /*00e0*/ 	.word	0x00000004


	//----- nvinfo : EIATTR_FRAME_SIZE
	.align		4
.L_48:
        /*00e4*/ 	.byte	0x04, 0x11
        /*00e6*/ 	.short	(.L_50 - .L_49)
	.align		4
.L_49:
        /*00e8*/ 	.word	index@(_ZN7cutlass13device_kernelIN5flash19enable_sm80_to_sm89INS1_16FlashAttnFwdSm80INS1_25CollectiveMainloopFwdSm80ILi8ELi1ELb0EN4cute5tupleIJNS5_1CILi128EEENS7_ILi64EEENS7_ILi192EEEEEELi192ENS_10bfloat16_tEfNS_4arch4Sm80ELb1ELb0ELb0ELb1ELb0ELb1ELb1ELb0EEENS1_21CollectiveEpilogueFwdINS6_IJS8_SA_S9_EEENS6_IJNS7_ILi1EEESI_SI_EEESC_SE_Li256ELb1ELb1ELb0ELb0EEENS1_19SingleTileSchedulerILb1ELb0ELb1ELi128EEEEEEEEEvNT_6ParamsE)
        /*00ec*/ 	.word	0x00000000


	//----- nvinfo : EIATTR_REGCOUNT
	.align		4
.L_50:
        /*00f0*/ 	.byte	0x04, 0x2f
        /*00f2*/ 	.short	(.L_52 - .L_51)
	.align		4
.L_51:
        /*00f4*/ 	.word	index@(_ZN7cutlass13device_kernelIN5flash19enable_sm80_to_sm89INS1_16FlashAttnFwdSm80INS1_25CollectiveMainloopFwdSm80ILi8ELi1ELb1EN4cute5tupleIJNS5_1CILi128EEENS7_ILi96EEENS7_ILi192EEEEEELi192ENS_10bfloat16_tEfNS_4arch4Sm80ELb1ELb0ELb0ELb1ELb0ELb0ELb1ELb0EEENS1_21CollectiveEpilogueFwdINS6_IJS8_SA_S9_EEENS6_IJNS7_ILi1EEESI_SI_EEESC_SE_Li256ELb1ELb1ELb0ELb0EEENS1_19SingleTileSchedulerILb1ELb0ELb1ELi128EEEEEEEEEvNT_6ParamsE)
        /*00f8*/ 	.word	0x00000004


	//----- nvinfo : EIATTR_FRAME_SIZE
	.align		4
.L_52:
        /*00fc*/ 	.byte	0x04, 0x11
        /*00fe*/ 	.short	(.L_54 - .L_53)
	.align		4
.L_53:
        /*0100*/ 	.word	index@(_ZN7cutlass13device_kernelIN5flash19enable_sm80_to_sm89INS1_16FlashAttnFwdSm80INS1_25CollectiveMainloopFwdSm80ILi8ELi1ELb1EN4cute5tupleIJNS5_1CILi128EEENS7_ILi96EEENS7_ILi192EEEEEELi192ENS_10bfloat16_tEfNS_4arch4Sm80ELb1ELb0ELb0ELb1ELb0ELb0ELb1ELb0EEENS1_21CollectiveEpilogueFwdINS6_IJS8_SA_S9_EEENS6_IJNS7_ILi1EEESI_SI_EEESC_SE_Li256ELb1ELb1ELb0ELb0EEENS1_19SingleTileSchedulerILb1ELb0ELb1ELi128EEEEEEEEEvNT_6ParamsE)
        /*0104*/ 	.word	0x00000000


	//----- nvinfo : EIATTR_REGCOUNT
	.align		4
.L_54:
        /*0108*/ 	.byte	0x04, 0x2f
        /*010a*/ 	.short	(.L_56 - .L_55)
	.align		4
.L_55:
        /*010c*/ 	.word	index@(_ZN7cutlass13device_kernelIN5flash19enable_sm80_to_sm89INS1_16FlashAttnFwdSm80INS1_25CollectiveMainloopFwdSm80ILi8ELi1ELb1EN4cute5tupleIJNS5_1CILi128EEENS7_ILi96EEENS7_ILi192EEEEEELi192ENS_10bfloat16_tEfNS_4arch4Sm80ELb1ELb0ELb0ELb0ELb0ELb0ELb1ELb0EEENS1_21CollectiveEpilogueFwdINS6_IJS8_SA_S9_EEENS6_IJNS7_ILi1EEESI_SI_EEESC_SE_Li256ELb0ELb1ELb0ELb0EEENS1_30DynamicPersistentTileSchedulerILi256ELi256ELb0ELb1ELb0EEEEEEEEEvNT_6ParamsE)
        /*0110*/ 	.word	0x00000004


	//----- nvinfo : EIATTR_FRAME_SIZE
	.align		4
.L_56:
        /*0114*/ 	.byte	0x04, 0x11
        /*0116*/ 	.short	(.L_58 - .L_57)
	.align		4
.L_57:
        /*0118*/ 	.word	index@(_ZN7cutlass13device_kernelIN5flash19enable_sm80_to_sm89INS1_16FlashAttnFwdSm80INS1_25CollectiveMainloopFwdSm80ILi8ELi1ELb1EN4cute5tupleIJNS5_1CILi128EEENS7_ILi96EEENS7_ILi192EEEEEELi192ENS_10bfloat16_tEfNS_4arch4Sm80ELb1ELb0ELb0ELb0ELb0ELb0ELb1ELb0EEENS1_21CollectiveEpilogueFwdINS6_IJS8_SA_S9_EEENS6_IJNS7_ILi1EEESI_SI_EEESC_SE_Li256ELb0ELb1ELb0ELb0EEENS1_30DynamicPersistentTileSchedulerILi256ELi256ELb0ELb1ELb0EEEEEEEEEvNT_6ParamsE)
        /*011c*/ 	.word	0x00000000


	//----- nvinfo : EIATTR_REGCOUNT
	.align		4
.L_58:
        /*0120*/ 	.byte	0x04, 0x2f
        /*0122*/ 	.short	(.L_60 - .L_59)
	.align		4
.L_59:
        /*0124*/ 	.word	index@(_ZN7cutlass13device_kernelIN5flash19enable_sm80_to_sm89INS1_16FlashAttnFwdSm80INS1_25CollectiveMainloopFwdSm80ILi8ELi1ELb0EN4cute5tupleIJNS5_1CILi128EEENS7_ILi64EEENS7_ILi192EEEEEELi192ENS_10bfloat16_tEfNS_4arch4Sm80ELb0ELb1ELb0ELb1ELb0ELb1ELb1ELb0EEENS1_21CollectiveEpilogueFwdINS6_IJS8_SA_S9_EEENS6_IJNS7_ILi1EEESI_SI_EEESC_SE_Li256ELb1ELb1ELb0ELb0EEENS1_19SingleTileSchedulerILb1ELb0ELb1ELi128EEEEEEEEEvNT_6ParamsE)
        /*0128*/ 	.word	0x00000004


	//----- nvinfo : EIATTR_FRAME_SIZE
	.align		4
.L_60:
        /*012c*/ 	.byte	0x04, 0x11
        /*012e*/ 	.short	(.L_62 - .L_61)
	.align		4
.L_61:
        /*0130*/ 	.word	index@(_ZN7cutlass13device_kernelIN5flash19enable_sm80_to_sm89INS1_16FlashAttnFwdSm80INS1_25CollectiveMainloopFwdSm80ILi8ELi1ELb0EN4cute5tupleIJNS5_1CILi128EEENS7_ILi64EEENS7_ILi192EEEEEELi192ENS_10bfloat16_tEfNS_4arch4Sm80ELb0ELb1ELb0ELb1ELb0ELb1ELb1ELb0EEENS1_21CollectiveEpilogueFwdINS6_IJS8_SA_S9_EEENS6_IJNS7_ILi1EEESI_SI_EEESC_SE_Li256ELb1ELb1ELb0ELb0EEENS1_19SingleTileSchedulerILb1ELb0ELb1ELi128EEEEEEEEEvNT_6ParamsE)
        /*0134*/ 	.word	0x00000000


	//----- nvinfo : EIATTR_REGCOUNT
	.align		4
.L_62:
        /*0138*/ 	.byte	0x04, 0x2f
        /*013a*/ 	.short	(.L_64 - .L_63)
	.align		4
.L_63:
        /*013c*/ 	.word	index@(_ZN7cutlass13device_kernelIN5flash19enable_sm80_to_sm89INS1_16FlashAttnFwdSm80INS1_25CollectiveMainloopFwdSm80ILi8ELi1ELb0EN4cute5tupleIJNS5_1CILi128EEENS7_ILi64EEENS7_ILi192EEEEEELi192ENS_10bfloat16_tEfNS_4arch4Sm80ELb0ELb1ELb0ELb1ELb0ELb0ELb1ELb0EEENS1_21CollectiveEpilogueFwdINS6_IJS8_SA_S9_EEENS6_IJNS7_ILi1EEESI_SI_EEESC_SE_Li256ELb1ELb1ELb0ELb0EEENS1_19SingleTileSchedulerILb1ELb0ELb1ELi128EEEEEEEEEvNT_6ParamsE)
        /*0140*/ 	.word	0x00000004


	//----- nvinfo : EIATTR_FRAME_SIZE
	.align		4
.L_64:
        /*0144*/ 	.byte	0x04, 0x11
        /*0146*/ 	.short	(.L_66 - .L_65)
	.align		4
.L_65:
        /*0148*/ 	.word	index@(_ZN7cutlass13device_kernelIN5flash19enable_sm80_to_sm89INS1_16FlashAttnFwdSm80INS1_25CollectiveMainloopFwdSm80ILi8ELi1ELb0EN4cute5tupleIJNS5_1CILi128EEENS7_ILi64EEENS7_ILi192EEEEEELi192ENS_10bfloat16_tEfNS_4arch4Sm80ELb0ELb1ELb0ELb1ELb0ELb0ELb1ELb0EEENS1_21CollectiveEpilogueFwdINS6_IJS8_SA_S9_EEENS6_IJNS7_ILi1EEESI_SI_EEESC_SE_Li256ELb1ELb1ELb0ELb0EEENS1_19SingleTileSchedulerILb1ELb0ELb1ELi128EEEEEEEEEvNT_6ParamsE)
        /*014c*/ 	.word	0x00000000


	//----- nvinfo : EIATTR_REGCOUNT
	.align		4
.L_66:
        /*0150*/ 	.byte	0x04, 0x2f
        /*0152*/ 	.short	(.L_68 - .L_67)
	.align		4
.L_67:
        /*0154*/ 	.word	index@(_ZN7cutlass13device_kernelIN5flash19enable_sm80_to_sm89INS1_16FlashAttnFwdSm80INS1_25CollectiveMainloopFwdSm80ILi8ELi1ELb0EN4cute5tupleIJNS5_1CILi128EEENS7_ILi64EEENS7_ILi192EEEEEELi192ENS_10bfloat16_tEfNS_4arch4Sm80ELb0ELb1ELb0ELb0ELb0ELb0ELb1ELb0EEENS1_21CollectiveEpilogueFwdINS6_IJS8_SA_S9_EEENS6_IJNS7_ILi1EEESI_SI_EEESC_SE_Li256ELb0ELb1ELb0ELb0EEENS1_19SingleTileSchedulerILb0ELb0ELb1ELi128EEEEEEEEEvNT_6ParamsE)
        /*0158*/ 	.word	0x00000004


	//----- nvinfo : EIATTR_FRAME_SIZE
	.align		4
.L_68:
        /*015c*/ 	.byte	0x04, 0x11
        /*015e*/ 	.short	(.L_70 - .L_69)
	.align		4
.L_69:
        /*0160*/ 	.word	index@(_ZN7cutlass13device_kernelIN5flash19enable_sm80_to_sm89INS1_16FlashAttnFwdSm80INS1_25CollectiveMainloopFwdSm80ILi8ELi1ELb0EN4cute5tupleIJNS5_1CILi128EEENS7_ILi64EEENS7_ILi192EEEEEELi192ENS_10bfloat16_tEfNS_4arch4Sm80ELb0ELb1ELb0ELb0ELb0ELb0ELb1ELb0EEENS1_21CollectiveEpilogueFwdINS6_IJS8_SA_S9_EEENS6_IJNS7_ILi1EEESI_SI_EEESC_SE_Li256ELb0ELb1ELb0ELb0EEENS1_19SingleTileSchedulerILb0ELb0ELb1ELi128EEEEEEEEEvNT_6ParamsE)
        /*0164*/ 	.word	0x00000000


	//----- nvinfo : EIATTR_REGCOUNT
	.align		4
.L_70:
        /*0168*/ 	.byte	0x04, 0x2f
        /*016a*/ 	.short	(.L_72 - .L_71)
	.align		4
.L_71:
        /*016c*/ 	.word	index@(_ZN7cutlass13device_kernelIN5flash19enable_sm80_to_sm89INS1_16FlashAttnFwdSm80INS1_25CollectiveMainloopFwdSm80ILi8ELi1ELb0EN4cute5tupleIJNS5_1CILi128EEENS7_ILi64EEENS7_ILi192EEEEEELi192ENS_10bfloat16_tEfNS_4arch4Sm80ELb0ELb0ELb0ELb1ELb0ELb1ELb1ELb0EEENS1_21CollectiveEpilogueFwdINS6_IJS8_SA_S9_EEENS6_IJNS7_ILi1EEESI_SI_EEESC_SE_Li256ELb1ELb1ELb0ELb0EEENS1_19SingleTileSchedulerILb1ELb0ELb1ELi128EEEEEEEEEvNT_6ParamsE)
        /*0170*/ 	.word	0x00000004


	//----- nvinfo : EIATTR_FRAME_SIZE
	.align		4
.L_72:
        /*0174*/ 	.byte	0x04, 0x11
        /*0176*/ 	.short	(.L_74 - .L_73)
	.align		4
.L_73:
        /*0178*/ 	.word	index@(_ZN7cutlass13device_kernelIN5flash19enable_sm80_to_sm89INS1_16FlashAttnFwdSm80INS1_25CollectiveMainloopFwdSm80ILi8ELi1ELb0EN4cute5tupleIJNS5_1CILi128EEENS7_ILi64EEENS7_ILi192EEEEEELi192ENS_10bfloat16_tEfNS_4arch4Sm80ELb0ELb0ELb0ELb1ELb0ELb1ELb1ELb0EEENS1_21CollectiveEpilogueFwdINS6_IJS8_SA_S9_EEENS6_IJNS7_ILi1EEESI_SI_EEESC_SE_Li256ELb1ELb1ELb0ELb0EEENS1_19SingleTileSchedulerILb1ELb0ELb1ELi128EEEEEEEEEvNT_6ParamsE)
        /*017c*/ 	.word	0x00000000


	//----- nvinfo : EIATTR_REGCOUNT
	.align		4
.L_74:
        /*0180*/ 	.byte	0x04, 0x2f
        /*0182*/ 	.short	(.L_76 - .L_75)
	.align		4
.L_75:
        /*0184*/ 	.word	index@(_ZN7cutlass13device_kernelIN5flash19enable_sm80_to_sm89INS1_16FlashAttnFwdSm80INS1_25CollectiveMainloopFwdSm80ILi8ELi1ELb1EN4cute5tupleIJNS5_1CILi128EEENS7_ILi96EEENS7_ILi192EEEEEELi192ENS_10bfloat16_tEfNS_4arch4Sm80ELb0ELb0ELb0ELb1ELb0ELb0ELb1ELb0EEENS1_21CollectiveEpilogueFwdINS6_IJS8_SA_S9_EEENS6_IJNS7_ILi1EEESI_SI_EEESC_SE_Li256ELb1ELb1ELb0ELb0EEENS1_19SingleTileSchedulerILb1ELb0ELb1ELi128EEEEEEEEEvNT_6ParamsE)
        /*0188*/ 	.word	0x00000004


	//----- nvinfo : EIATTR_FRAME_SIZE
	.align		4
.L_76:
        /*018c*/ 	.byte	0x04, 0x11
        /*018e*/ 	.short	(.L_78 - .L_77)
	.align		4
.L_77:
        /*0190*/ 	.word	index@(_ZN7cutlass13device_kernelIN5flash19enable_sm80_to_sm89INS1_16FlashAttnFwdSm80INS1_25CollectiveMainloopFwdSm80ILi8ELi1ELb1EN4cute5tupleIJNS5_1CILi128EEENS7_ILi96EEENS7_ILi192EEEEEELi192ENS_10bfloat16_tEfNS_4arch4Sm80ELb0ELb0ELb0ELb1ELb0ELb0ELb1ELb0EEENS1_21CollectiveEpilogueFwdINS6_IJS8_SA_S9_EEENS6_IJNS7_ILi1EEESI_SI_EEESC_SE_Li256ELb1ELb1ELb0ELb0EEENS1_19SingleTileSchedulerILb1ELb0ELb1ELi128EEEEEEEEEvNT_6ParamsE)
        /*0194*/ 	.word	0x00000000


	//----- nvinfo : EIATTR_REGCOUNT
	.align		4
.L_78:
        /*0198*/ 	.byte	0x04, 0x2f
        /*019a*/ 	.short	(.L_80 - .L_79)
	.align		4
.L_79:
        /*019c*/ 	.word	index@(_ZN7cutlass13device_kernelIN5flash19enable_sm80_to_sm89INS1_16FlashAttnFwdSm80INS1_25CollectiveMainloopFwdSm80ILi8ELi1ELb1EN4cute5tupleIJNS5_1CILi128EEENS7_ILi96EEENS7_ILi192EEEEEELi192ENS_10bfloat16_tEfNS_4arch4Sm80ELb0ELb0ELb0ELb0ELb0ELb0ELb1ELb0EEENS1_21CollectiveEpilogueFwdINS6_IJS8_SA_S9_EEENS6_IJNS7_ILi1EEESI_SI_EEESC_SE_Li256ELb0ELb1ELb0ELb0EEENS1_19SingleTileSchedulerILb0ELb0ELb1ELi128EEEEEEEEEvNT_6ParamsE)
        /*01a0*/ 	.word	0x00000004


	//----- nvinfo : EIATTR_FRAME_SIZE
	.align		4
.L_80:
        /*01a4*/ 	.byte	0x04, 0x11
        /*01a6*/ 	.short	(.L_82 - .L_81)
	.align		4
.L_81:
        /*01a8*/ 	.word	index@(_ZN7cutlass13device_kernelIN5flash19enable_sm80_to_sm89INS1_16FlashAttnFwdSm80INS1_25CollectiveMainloopFwdSm80ILi8ELi1ELb1EN4cute5tupleIJNS5_1CILi128EEENS7_ILi96EEENS7_ILi192EEEEEELi192ENS_10bfloat16_tEfNS_4arch4Sm80ELb0ELb0ELb0ELb0ELb0ELb0ELb1ELb0EEENS1_21CollectiveEpilogueFwdINS6_IJS8_SA_S9_EEENS6_IJNS7_ILi1EEESI_SI_EEESC_SE_Li256ELb0ELb1ELb0ELb0EEENS1_19SingleTileSchedulerILb0ELb0ELb1ELi128EEEEEEEEEvNT_6ParamsE)
        /*01ac*/ 	.word	0x00000000


	//----- nvinfo : EIATTR_REGCOUNT
	.align		4
.L_82:
        /*01b0*/ 	.byte	0x04, 0x2f
        /*01b2*/ 	.short	(.L_84 - .L_83)
	.align		4
.L_83:
        /*01b4*/ 	.word	index@(_ZN7cutlass13device_kernelIN5flash19enable_sm80_to_sm89INS1_16FlashAttnFwdSm80INS1_25CollectiveMainloopFwdSm80ILi8ELi2ELb0EN4cute5tupleIJNS5_1CILi128EEENS7_ILi64EEENS7_ILi192EEEEEELi192ENS_10bfloat16_tEfNS_4arch4Sm80ELb1ELb0ELb1ELb1ELb0ELb1ELb1ELb0EEENS1_21CollectiveEpilogueFwdINS6_IJS8_SA_S9_EEENS6_IJNS7_ILi1EEESI_SI_EEESC_SE_Li256ELb1ELb1ELb0ELb0EEENS1_19SingleTileSchedulerILb1ELb0ELb1ELi128EEEEEEEEEvNT_6ParamsE)
        /*01b8*/ 	.word	0x00000004


	//----- nvinfo : EIATTR_FRAME_SIZE
	.align		4
.L_84:
        /*01bc*/ 	.byte	0x04, 0x11
        /*01be*/ 	.short	(.L_86 - .L_85)
	.align		4
.L_85:
        /*01c0*/ 	.word	index@(_ZN7cutlass13device_kernelIN5flash19enable_sm80_to_sm89INS1_16FlashAttnFwdSm80INS1_25CollectiveMainloopFwdSm80ILi8ELi2ELb0EN4cute5tupleIJNS5_1CILi128EEENS7_ILi64EEENS7_ILi192EEEEEELi192ENS_10bfloat16_tEfNS_4arch4Sm80ELb1ELb0ELb1ELb1ELb0ELb1ELb1ELb0EEENS1_21CollectiveEpilogueFwdINS6_IJS8_SA_S9_EEENS6_IJNS7_ILi1EEESI_SI_EEESC_SE_Li256ELb1ELb1ELb0ELb0EEENS1_19SingleTileSchedulerILb1ELb0ELb1ELi128EEEEEEEEEvNT_6ParamsE)
        /*01c4*/ 	.word	0x00000000


	//----- nvinfo : EIATTR_REGCOUNT
	.align		4
.L_86:
        /*01c8*/ 	.byte	0x04, 0x2f
        /*01ca*/ 	.short	(.L_88 - .L_87)
	.align		4
.L_87:
        /*01cc*/ 	.word	index@(_ZN7cutlass13device_kernelIN5flash19enable_sm80_to_sm89INS1_16FlashAttnFwdSm80INS1_25CollectiveMainloopFwdSm80ILi8ELi2ELb1EN4cute5tupleIJNS5_1CILi128EEENS7_ILi96EEENS7_ILi192EEEEEELi192ENS_10bfloat16_tEfNS_4arch4Sm80ELb1ELb0ELb1ELb1ELb0ELb0ELb1ELb0EEENS1_21CollectiveEpilogueFwdINS6_IJS8_SA_S9_EEENS6_IJNS7_ILi1EEESI_SI_EEESC_SE_Li256ELb1ELb1ELb0ELb0EEENS1_19SingleTileSchedulerILb1ELb0ELb1ELi128EEEEEEEEEvNT_6ParamsE)
        /*01d0*/ 	.word	0x00000004


	//----- nvinfo : EIATTR_FRAME_SIZE
	.align		4
.L_88:
        /*01d4*/ 	.byte	0x04, 0x11
        /*01d6*/ 	.short	(.L_90 - .L_89)
	.align		4
.L_89:
        /*01d8*/ 	.word	index@(_ZN7cutlass13device_kernelIN5flash19enable_sm80_to_sm89INS1_16FlashAttnFwdSm80INS1_25CollectiveMainloopFwdSm80ILi8ELi2ELb1EN4cute5tupleIJNS5_1CILi128EEENS7_ILi96EEENS7_ILi192EEEEEELi192ENS_10bfloat16_tEfNS_4arch4Sm80ELb1ELb0ELb1ELb1ELb0ELb0ELb1ELb0EEENS1_21CollectiveEpilogueFwdINS6_IJS8_SA_S9_EEENS6_IJNS7_ILi1EEESI_SI_EEESC_SE_Li256ELb1ELb1ELb0ELb0EEENS1_19SingleTileSchedulerILb1ELb0ELb1ELi128EEEEEEEEEvNT_6ParamsE)
        /*01dc*/ 	.word	0x00000000


	//----- nvinfo : EIATTR_REGCOUNT
	.align		4
.L_90:
        /*01e0*/ 	.byte	0x04, 0x2f
        /*01e2*/ 	.short	(.L_92 - .L_91)
	.align		4
.L_91:
        /*01e4*/ 	.word	index@(_ZN7cutlass13device_kernelIN5flash19enable_sm80_to_sm89INS1_16FlashAttnFwdSm80INS1_25CollectiveMainloopFwdSm80ILi8ELi2ELb1EN4cute5tupleIJNS5_1CILi128EEENS7_ILi96EEENS7_ILi192EEEEEELi192ENS_10bfloat16_tEfNS_4arch4Sm80ELb1ELb0ELb1ELb0ELb0ELb0ELb1ELb0EEENS1_21CollectiveEpilogueFwdINS6_IJS8_SA_S9_EEENS6_IJNS7_ILi1EEESI_SI_EEESC_SE_Li256ELb0ELb1ELb0ELb0EEENS1_30DynamicPersistentTileSchedulerILi256ELi256ELb0ELb1ELb0EEEEEEEEEvNT_6ParamsE)
        /*01e8*/ 	.word	0x00000004


	//----- nvinfo : EIATTR_FRAME_SIZE
	.align		4
.L_92:
        /*01ec*/ 	.byte	0x04, 0x11
        /*01ee*/ 	.short	(.L_94 - .L_93)
	.align		4
.L_93:
        /*01f0*/ 	.word	index@(_ZN7cutlass13device_kernelIN5flash19enable_sm80_to_sm89INS1_16FlashAttnFwdSm80INS1_25CollectiveMainloopFwdSm80ILi8ELi2ELb1EN4cute5tupleIJNS5_1CILi128EEENS7_ILi96EEENS7_ILi192EEEEEELi192ENS_10bfloat16_tEfNS_4arch4Sm80ELb1ELb0ELb1ELb0ELb0ELb0ELb1ELb0EEENS1_21CollectiveEpilogueFwdINS6_IJS8_SA_S9_EEENS6_IJNS7_ILi1EEESI_SI_EEESC_SE_Li256ELb0ELb1ELb0ELb0EEENS1_30DynamicPersistentTileSchedulerILi256ELi256ELb0ELb1ELb0EEEEEEEEEvNT_6ParamsE)
        /*01f4*/ 	.word	0x00000000


	//----- nvinfo : EIATTR_REGCOUNT
	.align		4
.L_94:
        /*01f8*/ 	.byte	0x04, 0x2f
        /*01fa*/ 	.short	(.L_96 - .L_95)
	.align		4
.L_95:
        /*01fc*/ 	.word	index@(_ZN7cutlass13device_kernelIN5flash19enable_sm80_to_sm89INS1_16FlashAttnFwdSm80INS1_25CollectiveMainloopFwdSm80ILi8ELi2ELb0EN4cute5tupleIJNS5_1CILi128EEENS7_ILi64EEENS7_ILi192EEEEEELi192ENS_10bfloat16_tEfNS_4arch4Sm80ELb0ELb1ELb1ELb1ELb0ELb1ELb1ELb0EEENS1_21CollectiveEpilogueFwdINS6_IJS8_SA_S9_EEENS6_IJNS7_ILi1EEESI_SI_EEESC_SE_Li256ELb1ELb1ELb0ELb0EEENS1_19SingleTileSchedulerILb1ELb0ELb1ELi128EEEEEEEEEvNT_6ParamsE)
        /*0200*/ 	.word	0x00000004


	//----- nvinfo : EIATTR_FRAME_SIZE
	.align		4
.L_96:
        /*0204*/ 	.byte	0x04, 0x11
        /*0206*/ 	.short	(.L_98 - .L_97)
	.align		4
.L_97:
        /*0208*/ 	.word	index@(_ZN7cutlass13device_kernelIN5flash19enable_sm80_to_sm89INS1_16FlashAttnFwdSm80INS1_25CollectiveMainloopFwdSm80ILi8ELi2ELb0EN4cute5tupleIJNS5_1CILi128EEENS7_ILi64EEENS7_ILi192EEEEEELi192ENS_10bfloat16_tEfNS_4arch4Sm80ELb0ELb1ELb1ELb1ELb0ELb1ELb1ELb0EEENS1_21CollectiveEpilogueFwdINS6_IJS8_SA_S9_EEENS6_IJNS7_ILi1EEESI_SI_EEESC_SE_Li256ELb1ELb1ELb0ELb0EEENS1_19SingleTileSchedulerILb1ELb0ELb1ELi128EEEEEEEEEvNT_6ParamsE)
        /*020c*/ 	.word	0x00000000


	//----- nvinfo : EIATTR_REGCOUNT
	.align		4
.L_98:
        /*0210*/ 	.byte	0x04, 0x2f
        /*0212*/ 	.short	(.L_100 - .L_99)
	.align		4
.L_99:
        /*0214*/ 	.word	index@(_ZN7cutlass13device_kernelIN5flash19enable_sm80_to_sm89INS1_16FlashAttnFwdSm80INS1_25CollectiveMainloopFwdSm80ILi8ELi2ELb0EN4cute5tupleIJNS5_1CILi128EEENS7_ILi64EEENS7_ILi192EEEEEELi192ENS_10bfloat16_tEfNS_4arch4Sm80ELb0ELb1ELb1ELb1ELb0ELb0ELb1ELb0EEENS1_21CollectiveEpilogueFwdINS6_IJS8_SA_S9_EEENS6_IJNS7_ILi1EEESI_SI_EEESC_SE_Li256ELb1ELb1ELb0ELb0EEENS1_19SingleTileSchedulerILb1ELb0ELb1ELi128EEEEEEEEEvNT_6ParamsE)
        /*0218*/ 	.word	0x00000004


	//----- nvinfo : EIATTR_FRAME_SIZE
	.align		4
.L_100:
        /*021c*/ 	.byte	0x04, 0x11
        /*021e*/ 	.short	(.L_102 - .L_101)
	.align		4
.L_101:
        /*0220*/ 	.word	index@(_ZN7cutlass13device_kernelIN5flash19enable_sm80_to_sm89INS1_16FlashAttnFwdSm80INS1_25CollectiveMainloopFwdSm80ILi8ELi2ELb0EN4cute5tupleIJNS5_1CILi128EEENS7_ILi64EEENS7_ILi192EEEEEELi192ENS_10bfloat16_tEfNS_4arch4Sm80ELb0ELb1ELb1ELb1ELb0ELb0ELb1ELb0EEENS1_21CollectiveEpilogueFwdINS6_IJS8_SA_S9_EEENS6_IJNS7_ILi1EEESI_SI_EEESC_SE_Li256ELb1ELb1ELb0ELb0EEENS1_19SingleTileSchedulerILb1ELb0ELb1ELi128EEEEEEEEEvNT_6ParamsE)
        /*0224*/ 	.word	0x00000000


	//----- nvinfo : EIATTR_REGCOUNT
	.align		4
.L_102:
        /*0228*/ 	.byte	0x04, 0x2f
        /*022a*/ 	.short	(.L_104 - .L_103)
	.align		4
.L_103:
        /*022c*/ 	.word	index@(_ZN7cutlass13device_kernelIN5flash19enable_sm80_to_sm89INS1_16FlashAttnFwdSm80INS1_25CollectiveMainloopFwdSm80ILi8ELi2ELb0EN4cute5tupleIJNS5_1CILi128EEENS7_ILi64EEENS7_ILi192EEEEEELi192ENS_10bfloat16_tEfNS_4arch4Sm80ELb0ELb1ELb1ELb0ELb0ELb0ELb1ELb0EEENS1_21CollectiveEpilogueFwdINS6_IJS8_SA_S9_EEENS6_IJNS7_ILi1EEESI_SI_EEESC_SE_Li256ELb0ELb1ELb0ELb0EEENS1_19SingleTileSchedulerILb0ELb0ELb1ELi128EEEEEEEEEvNT_6ParamsE)
        /*0230*/ 	.word	0x00000004


	//----- nvinfo : EIATTR_FRAME_SIZE
	.align		4
.L_104:
        /*0234*/ 	.byte	0x04, 0x11
        /*0236*/ 	.short	(.L_106 - .L_105)
	.align		4
.L_105:
        /*0238*/ 	.word	index@(_ZN7cutlass13device_kernelIN5flash19enable_sm80_to_sm89INS1_16FlashAttnFwdSm80INS1_25CollectiveMainloopFwdSm80ILi8ELi2ELb0EN4cute5tupleIJNS5_1CILi128EEENS7_ILi64EEENS7_ILi192EEEEEELi192ENS_10bfloat16_tEfNS_4arch4Sm80ELb0ELb1ELb1ELb0ELb0ELb0ELb1ELb0EEENS1_21CollectiveEpilogueFwdINS6_IJS8_SA_S9_EEENS6_IJNS7_ILi1EEESI_SI_EEESC_SE_Li256ELb0ELb1ELb0ELb0EEENS1_19SingleTileSchedulerILb0ELb0ELb1ELi128EEEEEEEEEvNT_6ParamsE)
        /*023c*/ 	.word	0x00000000


	//----- nvinfo : EIATTR_REGCOUNT
	.align		4
.L_106:
        /*0240*/ 	.byte	0x04, 0x2f
        /*0242*/ 	.short	(.L_108 - .L_107)
	.align		4
.L_107:
        /*0244*/ 	.word	index@(_ZN7cutlass13device_kernelIN5flash19enable_sm80_to_sm89INS1_16FlashAttnFwdSm80INS1_25CollectiveMainloopFwdSm80ILi8ELi2ELb0EN4cute5tupleIJNS5_1CILi128EEENS7_ILi64EEENS7_ILi192EEEEEELi192ENS_10bfloat16_tEfNS_4arch4Sm80ELb0ELb0ELb1ELb1ELb0ELb1ELb1ELb0EEENS1_21CollectiveEpilogueFwdINS6_IJS8_SA_S9_EEENS6_IJNS7_ILi1EEESI_SI_EEESC_SE_Li256ELb1ELb1ELb0ELb0EEENS1_19SingleTileSchedulerILb1ELb0ELb1ELi128EEEEEEEEEvNT_6ParamsE)
        /*0248*/ 	.word	0x00000004


	//----- nvinfo : EIATTR_FRAME_SIZE
	.align		4
.L_108:
        /*024c*/ 	.byte	0x04, 0x11
        /*024e*/ 	.short	(.L_110 - .L_109)
	.align		4
.L_109:
        /*0250*/ 	.word	index@(_ZN7cutlass13device_kernelIN5flash19enable_sm80_to_sm89INS1_16FlashAttnFwdSm80INS1_25CollectiveMainloopFwdSm80ILi8ELi2ELb0EN4cute5tupleIJNS5_1CILi128EEENS7_ILi64EEENS7_ILi192EEEEEELi192ENS_10bfloat16_tEfNS_4arch4Sm80ELb0ELb0ELb1ELb1ELb0ELb1ELb1ELb0EEENS1_21CollectiveEpilogueFwdINS6_IJS8_SA_S9_EEENS6_IJNS7_ILi1EEESI_SI_EEESC_SE_Li256ELb1ELb1ELb0ELb0EEENS1_19SingleTileSchedulerILb1ELb0ELb1ELi128EEEEEEEEEvNT_6ParamsE)
        /*0254*/ 	.word	0x00000000


	//----- nvinfo : EIATTR_REGCOUNT
	.align		4
.L_110:
        /*0258*/ 	.byte	0x04, 0x2f
        /*025a*/ 	.short	(.L_112 - .L_111)
	.align		4
.L_111:
        /*025c*/ 	.word	index@(_ZN7cutlass13device_kernelIN5flash19enable_sm80_to_sm89INS1_16FlashAttnFwdSm80INS1_25CollectiveMainloopFwdSm80ILi8ELi2ELb1EN4cute5tupleIJNS5_1CILi128EEENS7_ILi96EEENS7_ILi192EEEEEELi192ENS_10bfloat16_tEfNS_4arch4Sm80ELb0ELb0ELb1ELb1ELb0ELb0ELb1ELb0EEENS1_21CollectiveEpilogueFwdINS6_IJS8_SA_S9_EEENS6_IJNS7_ILi1EEESI_SI_EEESC_SE_Li256ELb1ELb1ELb0ELb0EEENS1_19SingleTileSchedulerILb1ELb0ELb1ELi128EEEEEEEEEvNT_6ParamsE)
        /*0260*/ 	.word	0x00000004


	//----- nvinfo : EIATTR_FRAME_SIZE
	.align		4
.L_112:
        /*0264*/ 	.byte	0x04, 0x11
        /*0266*/ 	.short	(.L_114 - .L_113)
	.align		4
.L_113:
        /*0268*/ 	.word	index@(_ZN7cutlass13device_kernelIN5flash19enable_sm80_to_sm89INS1_16FlashAttnFwdSm80INS1_25CollectiveMainloopFwdSm80ILi8ELi2ELb1EN4cute5tupleIJNS5_1CILi128EEENS7_ILi96EEENS7_ILi192EEEEEELi192ENS_10bfloat16_tEfNS_4arch4Sm80ELb0ELb0ELb1ELb1ELb0ELb0ELb1ELb0EEENS1_21CollectiveEpilogueFwdINS6_IJS8_SA_S9_EEENS6_IJNS7_ILi1EEESI_SI_EEESC_SE_Li256ELb1ELb1ELb0ELb0EEENS1_19SingleTileSchedulerILb1ELb0ELb1ELi128EEEEEEEEEvNT_6ParamsE)
        /*026c*/ 	.word	0x00000000


	//----- nvinfo : EIATTR_REGCOUNT
	.align		4
.L_114:
        /*0270*/ 	.byte	0x04, 0x2f
        /*0272*/ 	.short	(.L_116 - .L_115)
	.align		4
.L_115:
        /*0274*/ 	.word	index@(_ZN7cutlass13device_kernelIN5flash19enable_sm80_to_sm89INS1_16FlashAttnFwdSm80INS1_25CollectiveMainloopFwdSm80ILi8ELi2ELb1EN4cute5tupleIJNS5_1CILi128EEENS7_ILi96EEENS7_ILi192EEEEEELi192ENS_10bfloat16_tEfNS_4arch4Sm80ELb0ELb0ELb1ELb0ELb0ELb0ELb1ELb0EEENS1_21CollectiveEpilogueFwdINS6_IJS8_SA_S9_EEENS6_IJNS7_ILi1EEESI_SI_EEESC_SE_Li256ELb0ELb1ELb0ELb0EEENS1_19SingleTileSchedulerILb0ELb0ELb1ELi128EEEEEEEEEvNT_6ParamsE)
        /*0278*/ 	.word	0x00000004


	//----- nvinfo : EIATTR_FRAME_SIZE
	.align		4
.L_116:
        /*027c*/ 	.byte	0x04, 0x11
        /*027e*/ 	.short	(.L_118 - .L_117)
	.align		4
.L_117:
        /*0280*/ 	.word	index@(_ZN7cutlass13device_kernelIN5flash19enable_sm80_to_sm89INS1_16FlashAttnFwdSm80INS1_25CollectiveMainloopFwdSm80ILi8ELi2ELb1EN4cute5tupleIJNS5_1CILi128EEENS7_ILi96EEENS7_ILi192EEEEEELi192ENS_10bfloat16_tEfNS_4arch4Sm80ELb0ELb0ELb1ELb0ELb0ELb0ELb1ELb0EEENS1_21CollectiveEpilogueFwdINS6_IJS8_SA_S9_EEENS6_IJNS7_ILi1EEESI_SI_EEESC_SE_Li256ELb0ELb1ELb0ELb0EEENS1_19SingleTileSchedulerILb0ELb0ELb1ELi128EEEEEEEEEvNT_6ParamsE)
        /*0284*/ 	.word	0x00000000


	//----- nvinfo : EIATTR_REGCOUNT
	.align		4
.L_118:
        /*0288*/ 	.byte	0x04, 0x2f
        /*028a*/ 	.short	(.L_120 - .L_119)
	.align		4
.L_119:
        /*028c*/ 	.word	index@(_ZN7cutlass13device_kernelIN5flash19enable_sm80_to_sm89INS1_16FlashAttnFwdSm80INS1_25CollectiveMainloopFwdSm80ILi8ELi1ELb0EN4cute5tupleIJNS5_1CILi128EEENS7_ILi64EEENS7_ILi192EEEEEELi192ENS_10bfloat16_tEfNS_4arch4Sm80ELb1ELb0ELb1ELb1ELb0ELb1ELb1ELb0EEENS1_21CollectiveEpilogueFwdINS6_IJS8_SA_S9_EEENS6_IJNS7_ILi1EEESI_SI_EEESC_SE_Li256ELb1ELb1ELb0ELb0EEENS1_19SingleTileSchedulerILb1ELb0ELb1ELi128EEEEEEEEEvNT_6ParamsE)
        /*0290*/ 	.word	0x00000004


	//----- nvinfo : EIATTR_FRAME_SIZE
	.align		4
.L_120:
        /*0294*/ 	.byte	0x04, 0x11
        /*0296*/ 	.short	(.L_122 - .L_121)
	.align		4
.L_121:
        /*0298*/ 	.word	index@(_ZN7cutlass13device_kernelIN5flash19enable_sm80_to_sm89INS1_16FlashAttnFwdSm80INS1_25CollectiveMainloopFwdSm80ILi8ELi1ELb0EN4cute5tupleIJNS5_1CILi128EEENS7_ILi64EEENS7_ILi192EEEEEELi192ENS_10bfloat16_tEfNS_4arch4Sm80ELb1ELb0ELb1ELb1ELb0ELb1ELb1ELb0EEENS1_21CollectiveEpilogueFwdINS6_IJS8_SA_S9_EEENS6_IJNS7_ILi1EEESI_SI_EEESC_SE_Li256ELb1ELb1ELb0ELb0EEENS1_19SingleTileSchedulerILb1ELb0ELb1ELi128EEEEEEEEEvNT_6ParamsE)
        /*029c*/ 	.word	0x00000000


	//----- nvinfo : EIATTR_REGCOUNT
	.align		4
.L_122:
        /*02a0*/ 	.byte	0x04, 0x2f
        /*02a2*/ 	.short	(.L_124 - .L_123)
	.align		4
.L_123:
        /*02a4*/ 	.word	index@(_ZN7cutlass13device_kernelIN5flash19enable_sm80_to_sm89INS1_16FlashAttnFwdSm80INS1_25CollectiveMainloopFwdSm80ILi8ELi1ELb1EN4cute5tupleIJNS5_1CILi128EEENS7_ILi96EEENS7_ILi192EEEEEELi192ENS_10bfloat16_tEfNS_4arch4Sm80ELb1ELb0ELb1ELb1ELb0ELb0ELb1ELb0EEENS1_21CollectiveEpilogueFwdINS6_IJS8_SA_S9_EEENS6_IJNS7_ILi1EEESI_SI_EEESC_SE_Li256ELb1ELb1ELb0ELb0EEENS1_19SingleTileSchedulerILb1ELb0ELb1ELi128EEEEEEEEEvNT_6ParamsE)
        /*02a8*/ 	.word	0x00000004


	//----- nvinfo : EIATTR_FRAME_SIZE
	.align		4
.L_124:
        /*02ac*/ 	.byte	0x04, 0x11
        /*02ae*/ 	.short	(.L_126 - .L_125)
	.align		4
.L_125:
        /*02b0*/ 	.word	index@(_ZN7cutlass13device_kernelIN5flash19enable_sm80_to_sm89INS1_16FlashAttnFwdSm80INS1_25CollectiveMainloopFwdSm80ILi8ELi1ELb1EN4cute5tupleIJNS5_1CILi128EEENS7_ILi96EEENS7_ILi192EEEEEELi192ENS_10bfloat16_tEfNS_4arch4Sm80ELb1ELb0ELb1ELb1ELb0ELb0ELb1ELb0EEENS1_21CollectiveEpilogueFwdINS6_IJS8_SA_S9_EEENS6_IJNS7_ILi1EEESI_SI_EEESC_SE_Li256ELb1ELb1ELb0ELb0EEENS1_19SingleTileSchedulerILb1ELb0ELb1ELi128EEEEEEEEEvNT_6ParamsE)
        /*02b4*/ 	.word	0x00000000


	//----- nvinfo : EIATTR_REGCOUNT
	.align		4
.L_126:
        /*02b8*/ 	.byte	0x04, 0x2f
        /*02ba*/ 	.short	(.L_128 - .L_127)
	.align		4
.L_127:
        /*02bc*/ 	.word	index@(_ZN7cutlass13device_kernelIN5flash19enable_sm80_to_sm89INS1_16FlashAttnFwdSm80INS1_25CollectiveMainloopFwdSm80ILi8ELi1ELb1EN4cute5tupleIJNS5_1CILi128EEENS7_ILi96EEENS7_ILi192EEEEEELi192ENS_10bfloat16_tEfNS_4arch4Sm80ELb1ELb0ELb1ELb0ELb0ELb0ELb1ELb0EEENS1_21CollectiveEpilogueFwdINS6_IJS8_SA_S9_EEENS6_IJNS7_ILi1EEESI_SI_EEESC_SE_Li256ELb0ELb1ELb0ELb0EEENS1_30DynamicPersistentTileSchedulerILi256ELi256ELb0ELb1ELb0EEEEEEEEEvNT_6ParamsE)
        /*02c0*/ 	.word	0x00000004


	//----- nvinfo : EIATTR_FRAME_SIZE
	.align		4
.L_128:
        /*02c4*/ 	.byte	0x04, 0x11
        /*02c6*/ 	.short	(.L_130 - .L_129)
	.align		4
.L_129:
        /*02c8*/ 	.word	index@(_ZN7cutlass13device_kernelIN5flash19enable_sm80_to_sm89INS1_16FlashAttnFwdSm80INS1_25CollectiveMainloopFwdSm80ILi8ELi1ELb1EN4cute5tupleIJNS5_1CILi128EEENS7_ILi96EEENS7_ILi192EEEEEELi192ENS_10bfloat16_tEfNS_4arch4Sm80ELb1ELb0ELb1ELb0ELb0ELb0ELb1ELb0EEENS1_21CollectiveEpilogueFwdINS6_IJS8_SA_S9_EEENS6_IJNS7_ILi1EEESI_SI_EEESC_SE_Li256ELb0ELb1ELb0ELb0EEENS1_30DynamicPersistentTileSchedulerILi256ELi256ELb0ELb1ELb0EEEEEEEEEvNT_6ParamsE)
        /*02cc*/ 	.word	0x00000000


	//----- nvinfo : EIATTR_REGCOUNT
	.align		4
.L_130:
        /*02d0*/ 	.byte	0x04, 0x2f
        /*02d2*/ 	.short	(.L_132 - .L_131)
	.align		4
.L_131:
        /*02d4*/ 	.word	index@(_ZN7cutlass13device_kernelIN5flash19enable_sm80_to_sm89INS1_16FlashAttnFwdSm80INS1_25CollectiveMainloopFwdSm80ILi8ELi1ELb0EN4cute5tupleIJNS5_1CILi128EEENS7_ILi64EEENS7_ILi192EEEEEELi192ENS_10bfloat16_tEfNS_4arch4Sm80ELb0ELb1ELb1ELb1ELb0ELb1ELb1ELb0EEENS1_21CollectiveEpilogueFwdINS6_IJS8_SA_S9_EEENS6_IJNS7_ILi1EEESI_SI_EEESC_SE_Li256ELb1ELb1ELb0ELb0EEENS1_19SingleTileSchedulerILb1ELb0ELb1ELi128EEEEEEEEEvNT_6ParamsE)
        /*02d8*/ 	.word	0x00000004


	//----- nvinfo : EIATTR_FRAME_SIZE
	.align		4
.L_132:
        /*02dc*/ 	.byte	0x04, 0x11
        /*02de*/ 	.short	(.L_134 - .L_133)
	.align		4
.L_133:
        /*02e0*/ 	.word	index@(_ZN7cutlass13device_kernelIN5flash19enable_sm80_to_sm89INS1_16FlashAttnFwdSm80INS1_25CollectiveMainloopFwdSm80ILi8ELi1ELb0EN4cute5tupleIJNS5_1CILi128EEENS7_ILi64EEENS7_ILi192EEEEEELi192ENS_10bfloat16_tEfNS_4arch4Sm80ELb0ELb1ELb1ELb1ELb0ELb1ELb1ELb0EEENS1_21CollectiveEpilogueFwdINS6_IJS8_SA_S9_EEENS6_IJNS7_ILi1EEESI_SI_EEESC_SE_Li256ELb1ELb1ELb0ELb0EEENS1_19SingleTileSchedulerILb1ELb0ELb1ELi128EEEEEEEEEvNT_6ParamsE)
        /*02e4*/ 	.word	0x00000000


	//----- nvinfo : EIATTR_REGCOUNT
	.align		4
.L_134:
        /*02e8*/ 	.byte	0x04, 0x2f
        /*02ea*/ 	.short	(.L_136 - .L_135)
	.align		4
.L_135:
        /*02ec*/ 	.word	index@(_ZN7cutlass13device_kernelIN5flash19enable_sm80_to_sm89INS1_16FlashAttnFwdSm80INS1_25CollectiveMainloopFwdSm80ILi8ELi1ELb0EN4cute5tupleIJNS5_1CILi128EEENS7_ILi64EEENS7_ILi192EEEEEELi192ENS_10bfloat16_tEfNS_4arch4Sm80ELb0ELb1ELb1ELb1ELb0ELb0ELb1ELb0EEENS1_21CollectiveEpilogueFwdINS6_IJS8_SA_S9_EEENS6_IJNS7_ILi1EEESI_SI_EEESC_SE_Li256ELb1ELb1ELb0ELb0EEENS1_19SingleTileSchedulerILb1ELb0ELb1ELi128EEEEEEEEEvNT_6ParamsE)
        /*02f0*/ 	.word	0x00000004


	//----- nvinfo : EIATTR_FRAME_SIZE
	.align		4
.L_136:
        /*02f4*/ 	.byte	0x04, 0x11
        /*02f6*/ 	.short	(.L_138 - .L_137)
	.align		4
.L_137:
        /*02f8*/ 	.word	index@(_ZN7cutlass13device_kernelIN5flash19enable_sm80_to_sm89INS1_16FlashAttnFwdSm80INS1_25CollectiveMainloopFwdSm80ILi8ELi1ELb0EN4cute5tupleIJNS5_1CILi128EEENS7_ILi64EEENS7_ILi192EEEEEELi192ENS_10bfloat16_tEfNS_4arch4Sm80ELb0ELb1ELb1ELb1ELb0ELb0ELb1ELb0EEENS1_21CollectiveEpilogueFwdINS6_IJS8_SA_S9_EEENS6_IJNS7_ILi1EEESI_SI_EEESC_SE_Li256ELb1ELb1ELb0ELb0EEENS1_19SingleTileSchedulerILb1ELb0ELb1ELi128EEEEEEEEEvNT_6ParamsE)
        /*02fc*/ 	.word	0x00000000


	//----- nvinfo : EIATTR_REGCOUNT
	.align		4
.L_138:
        /*0300*/ 	.byte	0x04, 0x2f
        /*0302*/ 	.short	(.L_140 - .L_139)
	.align		4
.L_139:
        /*0304*/ 	.word	index@(_ZN7cutlass13device_kernelIN5flash19enable_sm80_to_sm89INS1_16FlashAttnFwdSm80INS1_25CollectiveMainloopFwdSm80ILi8ELi1ELb0EN4cute5tupleIJNS5_1CILi128EEENS7_ILi64EEENS7_ILi192EEEEEELi192ENS_10bfloat16_tEfNS_4arch4Sm80ELb0ELb1ELb1ELb0ELb0ELb0ELb1ELb0EEENS1_21CollectiveEpilogueFwdINS6_IJS8_SA_S9_EEENS6_IJNS7_ILi1EEESI_SI_EEESC_SE_Li256ELb0ELb1ELb0ELb0EEENS1_19SingleTileSchedulerILb0ELb0ELb1ELi128EEEEEEEEEvNT_6ParamsE)
        /*0308*/ 	.word	0x00000004


	//----- nvinfo : EIATTR_FRAME_SIZE
	.align		4
.L_140:
        /*030c*/ 	.byte	0x04, 0x11
        /*030e*/ 	.short	(.L_142 - .L_141)
	.align		4
.L_141:
        /*0310*/ 	.word	index@(_ZN7cutlass13device_kernelIN5flash19enable_sm80_to_sm89INS1_16FlashAttnFwdSm80INS1_25CollectiveMainloopFwdSm80ILi8ELi1ELb0EN4cute5tupleIJNS5_1CILi128EEENS7_ILi64EEENS7_ILi192EEEEEELi192ENS_10bfloat16_tEfNS_4arch4Sm80ELb0ELb1ELb1ELb0ELb0ELb0ELb1ELb0EEENS1_21CollectiveEpilogueFwdINS6_IJS8_SA_S9_EEENS6_IJNS7_ILi1EEESI_SI_EEESC_SE_Li256ELb0ELb1ELb0ELb0EEENS1_19SingleTileSchedulerILb0ELb0ELb1ELi128EEEEEEEEEvNT_6ParamsE)
        /*0314*/ 	.word	0x00000000


	//----- nvinfo : EIATTR_REGCOUNT
	.align		4
.L_142:
        /*0318*/ 	.byte	0x04, 0x2f
        /*031a*/ 	.short	(.L_144 - .L_143)
	.align		4
.L_143:
        /*031c*/ 	.word	index@(_ZN7cutlass13device_kernelIN5flash19enable_sm80_to_sm89INS1_16FlashAttnFwdSm80INS1_25CollectiveMainloopFwdSm80ILi8ELi1ELb0EN4cute5tupleIJNS5_1CILi128EEENS7_ILi64EEENS7_ILi192EEEEEELi192ENS_10bfloat16_tEfNS_4arch4Sm80ELb0ELb0ELb1ELb1ELb0ELb1ELb1ELb0EEENS1_21CollectiveEpilogueFwdINS6_IJS8_SA_S9_EEENS6_IJNS7_ILi1EEESI_SI_EEESC_SE_Li256ELb1ELb1ELb0ELb0EEENS1_19SingleTileSchedulerILb1ELb0ELb1ELi128EEEEEEEEEvNT_6ParamsE)
        /*0320*/ 	.word	0x00000004


	//----- nvinfo : EIATTR_FRAME_SIZE
	.align		4
.L_144:
        /*0324*/ 	.byte	0x04, 0x11
        /*0326*/ 	.short	(.L_146 - .L_145)
	.align		4
.L_145:
        /*0328*/ 	.word	index@(_ZN7cutlass13device_kernelIN5flash19enable_sm80_to_sm89INS1_16FlashAttnFwdSm80INS1_25CollectiveMainloopFwdSm80ILi8ELi1ELb0EN4cute5tupleIJNS5_1CILi128EEENS7_ILi64EEENS7_ILi192EEEEEELi192ENS_10bfloat16_tEfNS_4arch4Sm80ELb0ELb0ELb1ELb1ELb0ELb1ELb1ELb0EEENS1_21CollectiveEpilogueFwdINS6_IJS8_SA_S9_EEENS6_IJNS7_ILi1EEESI_SI_EEESC_SE_Li256ELb1ELb1ELb0ELb0EEENS1_19SingleTileSchedulerILb1ELb0ELb1ELi128EEEEEEEEEvNT_6ParamsE)
        /*032c*/ 	.word	0x00000000


	//----- nvinfo : EIATTR_REGCOUNT
	.align		4
.L_146:
        /*0330*/ 	.byte	0x04, 0x2f
        /*0332*/ 	.short	(.L_148 - .L_147)
	.align		4
.L_147:
        /*0334*/ 	.word	index@(_ZN7cutlass13device_kernelIN5flash19enable_sm80_to_sm89INS1_16FlashAttnFwdSm80INS1_25CollectiveMainloopFwdSm80ILi8ELi1ELb1EN4cute5tupleIJNS5_1CILi128EEENS7_ILi96EEENS7_ILi192EEEEEELi192ENS_10bfloat16_tEfNS_4arch4Sm80ELb0ELb0ELb1ELb1ELb0ELb0ELb1ELb0EEENS1_21CollectiveEpilogueFwdINS6_IJS8_SA_S9_EEENS6_IJNS7_ILi1EEESI_SI_EEESC_SE_Li256ELb1ELb1ELb0ELb0EEENS1_19SingleTileSchedulerILb1ELb0ELb1ELi128EEEEEEEEEvNT_6ParamsE)
        /*0338*/ 	.word	0x00000004


	//----- nvinfo : EIATTR_FRAME_SIZE
	.align		4
.L_148:
        /*033c*/ 	.byte	0x04, 0x11
        /*033e*/ 	.short	(.L_150 - .L_149)
	.align		4
.L_149:
        /*0340*/ 	.word	index@(_ZN7cutlass13device_kernelIN5flash19enable_sm80_to_sm89INS1_16FlashAttnFwdSm80INS1_25CollectiveMainloopFwdSm80ILi8ELi1ELb1EN4cute5tupleIJNS5_1CILi128EEENS7_ILi96EEENS7_ILi192EEEEEELi192ENS_10bfloat16_tEfNS_4arch4Sm80ELb0ELb0ELb1ELb1ELb0ELb0ELb1ELb0EEENS1_21CollectiveEpilogueFwdINS6_IJS8_SA_S9_EEENS6_IJNS7_ILi1EEESI_SI_EEESC_SE_Li256ELb1ELb1ELb0ELb0EEENS1_19SingleTileSchedulerILb1ELb0ELb1ELi128EEEEEEEEEvNT_6ParamsE)
        /*0344*/ 	.word	0x00000000


	//----- nvinfo : EIATTR_REGCOUNT
	.align		4
.L_150:
        /*0348*/ 	.byte	0x04, 0x2f
        /*034a*/ 	.short	(.L_152 - .L_151)
	.align		4
.L_151:
        /*034c*/ 	.word	index@(_ZN7cutlass13device_kernelIN5flash19enable_sm80_to_sm89INS1_16FlashAttnFwdSm80INS1_25CollectiveMainloopFwdSm80ILi8ELi1ELb1EN4cute5tupleIJNS5_1CILi128EEENS7_ILi96EEENS7_ILi192EEEEEELi192ENS_10bfloat16_tEfNS_4arch4Sm80ELb0ELb0ELb1ELb0ELb0ELb0ELb1ELb0EEENS1_21CollectiveEpilogueFwdINS6_IJS8_SA_S9_EEENS6_IJNS7_ILi1EEESI_SI_EEESC_SE_Li256ELb0ELb1ELb0ELb0EEENS1_19SingleTileSchedulerILb0ELb0ELb1ELi128EEEEEEEEEvNT_6ParamsE)
        /*0350*/ 	.word	0x00000004


	//----- nvinfo : EIATTR_FRAME_SIZE
	.align		4
.L_152:
        /*0354*/ 	.byte	0x04, 0x11
        /*0356*/ 	.short	(.L_154 - .L_153)
	.align		4
.L_153:
        /*0358*/ 	.word	index@(_ZN7cutlass13device_kernelIN5flash19enable_sm80_to_sm89INS1_16FlashAttnFwdSm80INS1_25CollectiveMainloopFwdSm80ILi8ELi1ELb1EN4cute5tupleIJNS5_1CILi128EEENS7_ILi96EEENS7_ILi192EEEEEELi192ENS_10bfloat16_tEfNS_4arch4Sm80ELb0ELb0ELb1ELb0ELb0ELb0ELb1ELb0EEENS1_21CollectiveEpilogueFwdINS6_IJS8_SA_S9_EEENS6_IJNS7_ILi1EEESI_SI_EEESC_SE_Li256ELb0ELb1ELb0ELb0EEENS1_19SingleTileSchedulerILb0ELb0ELb1ELi128EEEEEEEEEvNT_6ParamsE)
        /*035c*/ 	.word	0x00000000


	//----- nvinfo : EIATTR_MIN_STACK_SIZE
	.align		4
.L_154:
        /*0360*/ 	.byte	0x04, 0x12
        /*0362*/ 	.short	(.L_156 - .L_155)
	.align		4
.L_155:
        /*0364*/ 	.word	index@(_ZN7cutlass13device_kernelIN5flash19enable_sm80_to_sm89INS1_16FlashAttnFwdSm80INS1_25CollectiveMainloopFwdSm80ILi8ELi1ELb1EN4cute5tupleIJNS5_1CILi128EEENS7_ILi96EEENS7_ILi192EEEEEELi192ENS_10bfloat16_tEfNS_4arch4Sm80ELb0ELb0ELb1ELb0ELb0ELb0ELb1ELb0EEENS1_21CollectiveEpilogueFwdINS6_IJS8_SA_S9_EEENS6_IJNS7_ILi1EEESI_SI_EEESC_SE_Li256ELb0ELb1ELb0ELb0EEENS1_19SingleTileSchedulerILb0ELb0ELb1ELi128EEEEEEEEEvNT_6ParamsE)
        /*0368*/ 	.word	0x00000000


	//----- nvinfo : EIATTR_MIN_STACK_SIZE
	.align		4
.L_156:
        /*036c*/ 	.byte	0x04, 0x12
        /*036e*/ 	.short	(.L_158 - .L_157)
	.align		4
.L_157:
        /*0370*/ 	.word	index@(_ZN7cutlass13device_kernelIN5flash19enable_sm80_to_sm89INS1_16FlashAttnFwdSm80INS1_25CollectiveMainloopFwdSm80ILi8ELi1ELb1EN4cute5tupleIJNS5_1CILi128EEENS7_ILi96EEENS7_ILi192EEEEEELi192ENS_10bfloat16_tEfNS_4arch4Sm80ELb0ELb0ELb1ELb1ELb0ELb0ELb1ELb0EEENS1_21CollectiveEpilogueFwdINS6_IJS8_SA_S9_EEENS6_IJNS7_ILi1EEESI_SI_EEESC_SE_Li256ELb1ELb1ELb0ELb0EEENS1_19SingleTileSchedulerILb1ELb0ELb1ELi128EEEEEEEEEvNT_6ParamsE)
        /*0374*/ 	.word	0x00000000


	//----- nvinfo : EIATTR_MIN_STACK_SIZE
	.align		4
.L_158:
        /*0378*/ 	.byte	0x04, 0x12
        /*037a*/ 	.short	(.L_160 - .L_159)
	.align		4
.L_159:
        /*037c*/ 	.word	index@(_ZN7cutlass13device_kernelIN5flash19enable_sm80_to_sm89INS1_16FlashAttnFwdSm80INS1_25CollectiveMainloopFwdSm80ILi8ELi1ELb0EN4cute5tupleIJNS5_1CILi128EEENS7_ILi64EEENS7_ILi192EEEEEELi192ENS_10bfloat16_tEfNS_4arch4Sm80ELb0ELb0ELb1ELb1ELb0ELb1ELb1ELb0EEENS1_21CollectiveEpilogueFwdINS6_IJS8_SA_S9_EEENS6_IJNS7_ILi1EEESI_SI_EEESC_SE_Li256ELb1ELb1ELb0ELb0EEENS1_19SingleTileSchedulerILb1ELb0ELb1ELi128EEEEEEEEEvNT_6ParamsE)
        /*0380*/ 	.word	0x00000000


	//----- nvinfo : EIATTR_MIN_STACK_SIZE
	.align		4
.L_160:
        /*0384*/ 	.byte	0x04, 0x12
        /*0386*/ 	.short	(.L_162 - .L_161)
	.align		4
.L_161:
        /*0388*/ 	.word	index@(_ZN7cutlass13device_kernelIN5flash19enable_sm80_to_sm89INS1_16FlashAttnFwdSm80INS1_25CollectiveMainloopFwdSm80ILi8ELi1ELb0EN4cute5tupleIJNS5_1CILi128EEENS7_ILi64EEENS7_ILi192EEEEEELi192ENS_10bfloat16_tEfNS_4arch4Sm80ELb0ELb1ELb1ELb0ELb0ELb0ELb1ELb0EEENS1_21CollectiveEpilogueFwdINS6_IJS8_SA_S9_EEENS6_IJNS7_ILi1EEESI_SI_EEESC_SE_Li256ELb0ELb1ELb0ELb0EEENS1_19SingleTileSchedulerILb0ELb0ELb1ELi128EEEEEEEEEvNT_6ParamsE)
        /*038c*/ 	.word	0x00000000


	//----- nvinfo : EIATTR_MIN_STACK_SIZE
	.align		4
.L_162:
        /*0390*/ 	.byte	0x04, 0x12
        /*0392*/ 	.short	(.L_164 - .L_163)
	.align		4
.L_163:
        /*0394*/ 	.word	index@(_ZN7cutlass13device_kernelIN5flash19enable_sm80_to_sm89INS1_16FlashAttnFwdSm80INS1_25CollectiveMainloopFwdSm80ILi8ELi1ELb0EN4cute5tupleIJNS5_1CILi128EEENS7_ILi64EEENS7_ILi192EEEEEELi192ENS_10bfloat16_tEfNS_4arch4Sm80ELb0ELb1ELb1ELb1ELb0ELb0ELb1ELb0EEENS1_21CollectiveEpilogueFwdINS6_IJS8_SA_S9_EEENS6_IJNS7_ILi1EEESI_SI_EEESC_SE_Li256ELb1ELb1ELb0ELb0EEENS1_19SingleTileSchedulerILb1ELb0ELb1ELi128EEEEEEEEEvNT_6ParamsE)
        /*0398*/ 	.word	0x00000000


	//----- nvinfo : EIATTR_MIN_STACK_SIZE
	.align		4
.L_164:
        /*039c*/ 	.byte	0x04, 0x12
        /*039e*/ 	.short	(.L_166 - .L_165)
	.align		4
.L_165:
        /*03a0*/ 	.word	index@(_ZN7cutlass13device_kernelIN5flash19enable_sm80_to_sm89INS1_16FlashAttnFwdSm80INS1_25CollectiveMainloopFwdSm80ILi8ELi1ELb0EN4cute5tupleIJNS5_1CILi128EEENS7_ILi64EEENS7_ILi192EEEEEELi192ENS_10bfloat16_tEfNS_4arch4Sm80ELb0ELb1ELb1ELb1ELb0ELb1ELb1ELb0EEENS1_21CollectiveEpilogueFwdINS6_IJS8_SA_S9_EEENS6_IJNS7_ILi1EEESI_SI_EEESC_SE_Li256ELb1ELb1ELb0ELb0EEENS1_19SingleTileSchedulerILb1ELb0ELb1ELi128EEEEEEEEEvNT_6ParamsE)
        /*03a4*/ 	.word	0x00000000


	//----- nvinfo : EIATTR_MIN_STACK_SIZE
	.align		4
.L_166:
        /*03a8*/ 	.byte	0x04, 0x12
        /*03aa*/ 	.short	(.L_168 - .L_167)
	.align		4
.L_167:
        /*03ac*/ 	.word	index@(_ZN7cutlass13device_kernelIN5flash19enable_sm80_to_sm89INS1_16FlashAttnFwdSm80INS1_25CollectiveMainloopFwdSm80ILi8ELi1ELb1EN4cute5tupleIJNS5_1CILi128EEENS7_ILi96EEENS7_ILi192EEEEEELi192ENS_10bfloat16_tEfNS_4arch4Sm80ELb1ELb0ELb1ELb0ELb0ELb0ELb1ELb0EEENS1_21CollectiveEpilogueFwdINS6_IJS8_SA_S9_EEENS6_IJNS7_ILi1EEESI_SI_EEESC_SE_Li256ELb0ELb1ELb0ELb0EEENS1_30DynamicPersistentTileSchedulerILi256ELi256ELb0ELb1ELb0EEEEEEEEEvNT_6ParamsE)
        /*03b0*/ 	.word	0x00000000


	//----- nvinfo : EIATTR_MIN_STACK_SIZE
	.align		4
.L_168:
        /*03b4*/ 	.byte	0x04, 0x12
        /*03b6*/ 	.short	(.L_170 - .L_169)
	.align		4
.L_169:
        /*03b8*/ 	.word	index@(_ZN7cutlass13device_kernelIN5flash19enable_sm80_to_sm89INS1_16FlashAttnFwdSm80INS1_25CollectiveMainloopFwdSm80ILi8ELi1ELb1EN4cute5tupleIJNS5_1CILi128EEENS7_ILi96EEENS7_ILi192EEEEEELi192ENS_10bfloat16_tEfNS_4arch4Sm80ELb1ELb0ELb1ELb1ELb0ELb0ELb1ELb0EEENS1_21CollectiveEpilogueFwdINS6_IJS8_SA_S9_EEENS6_IJNS7_ILi1EEESI_SI_EEESC_SE_Li256ELb1ELb1ELb0ELb0EEENS1_19SingleTileSchedulerILb1ELb0ELb1ELi128EEEEEEEEEvNT_6ParamsE)
        /*03bc*/ 	.word	0x00000000


	//----- nvinfo : EIATTR_MIN_STACK_SIZE
	.align		4
.L_170:
        /*03c0*/ 	.byte	0x04, 0x12
        /*03c2*/ 	.short	(.L_172 - .L_171)
	.align		4
.L_171:
        /*03c4*/ 	.word	index@(_ZN7cutlass13device_kernelIN5flash19enable_sm80_to_sm89INS1_16FlashAttnFwdSm80INS1_25CollectiveMainloopFwdSm80ILi8ELi1ELb0EN4cute5tupleIJNS5_1CILi128EEENS7_ILi64EEENS7_ILi192EEEEEELi192ENS_10bfloat16_tEfNS_4arch4Sm80ELb1ELb0ELb1ELb1ELb0ELb1ELb1ELb0EEENS1_21CollectiveEpilogueFwdINS6_IJS8_SA_S9_EEENS6_IJNS7_ILi1EEESI_SI_EEESC_SE_Li256ELb1ELb1ELb0ELb0EEENS1_19SingleTileSchedulerILb1ELb0ELb1ELi128EEEEEEEEEvNT_6ParamsE)
        /*03c8*/ 	.word	0x00000000


	//----- nvinfo : EIATTR_MIN_STACK_SIZE
	.align		4
.L_172:
        /*03cc*/ 	.byte	0x04, 0x12
        /*03ce*/ 	.short	(.L_174 - .L_173)
	.align		4
.L_173:
        /*03d0*/ 	.word	index@(_ZN7cutlass13device_kernelIN5flash19enable_sm80_to_sm89INS1_16FlashAttnFwdSm80INS1_25CollectiveMainloopFwdSm80ILi8ELi2ELb1EN4cute5tupleIJNS5_1CILi128EEENS7_ILi96EEENS7_ILi192EEEEEELi192ENS_10bfloat16_tEfNS_4arch4Sm80ELb0ELb0ELb1ELb0ELb0ELb0ELb1ELb0EEENS1_21CollectiveEpilogueFwdINS6_IJS8_SA_S9_EEENS6_IJNS7_ILi1EEESI_SI_EEESC_SE_Li256ELb0ELb1ELb0ELb0EEENS1_19SingleTileSchedulerILb0ELb0ELb1ELi128EEEEEEEEEvNT_6ParamsE)
        /*03d4*/ 	.word	0x00000000


	//----- nvinfo : EIATTR_MIN_STACK_SIZE
	.align		4
.L_174:
        /*03d8*/ 	.byte	0x04, 0x12
        /*03da*/ 	.short	(.L_176 - .L_175)
	.align		4
.L_175:
        /*03dc*/ 	.word	index@(_ZN7cutlass13device_kernelIN5flash19enable_sm80_to_sm89INS1_16FlashAttnFwdSm80INS1_25CollectiveMainloopFwdSm80ILi8ELi2ELb1EN4cute5tupleIJNS5_1CILi128EEENS7_ILi96EEENS7_ILi192EEEEEELi192ENS_10bfloat16_tEfNS_4arch4Sm80ELb0ELb0ELb1ELb1ELb0ELb0ELb1ELb0EEENS1_21CollectiveEpilogueFwdINS6_IJS8_SA_S9_EEENS6_IJNS7_ILi1EEESI_SI_EEESC_SE_Li256ELb1ELb1ELb0ELb0EEENS1_19SingleTileSchedulerILb1ELb0ELb1ELi128EEEEEEEEEvNT_6ParamsE)
        /*03e0*/ 	.word	0x00000000


	//----- nvinfo : EIATTR_MIN_STACK_SIZE
	.align		4
.L_176:
        /*03e4*/ 	.byte	0x04, 0x12
        /*03e6*/ 	.short	(.L_178 - .L_177)
	.align		4
.L_177:
        /*03e8*/ 	.word	index@(_ZN7cutlass13device_kernelIN5flash19enable_sm80_to_sm89INS1_16FlashAttnFwdSm80INS1_25CollectiveMainloopFwdSm80ILi8ELi2ELb0EN4cute5tupleIJNS5_1CILi128EEENS7_ILi64EEENS7_ILi192EEEEEELi192ENS_10bfloat16_tEfNS_4arch4Sm80ELb0ELb0ELb1ELb1ELb0ELb1ELb1ELb0EEENS1_21CollectiveEpilogueFwdINS6_IJS8_SA_S9_EEENS6_IJNS7_ILi1EEESI_SI_EEESC_SE_Li256ELb1ELb1ELb0ELb0EEENS1_19SingleTileSchedulerILb1ELb0ELb1ELi128EEEEEEEEEvNT_6ParamsE)
        /*03ec*/ 	.word	0x00000000


	//----- nvinfo : EIATTR_MIN_STACK_SIZE
	.align		4
.L_178:
        /*03f0*/ 	.byte	0x04, 0x12
        /*03f2*/ 	.short	(.L_180 - .L_179)
	.align		4
.L_179:
        /*03f4*/ 	.word	index@(_ZN7cutlass13device_kernelIN5flash19enable_sm80_to_sm89INS1_16FlashAttnFwdSm80INS1_25CollectiveMainloopFwdSm80ILi8ELi2ELb0EN4cute5tupleIJNS5_1CILi128EEENS7_ILi64EEENS7_ILi192EEEEEELi192ENS_10bfloat16_tEfNS_4arch4Sm80ELb0ELb1ELb1ELb0ELb0ELb0ELb1ELb0EEENS1_21CollectiveEpilogueFwdINS6_IJS8_SA_S9_EEENS6_IJNS7_ILi1EEESI_SI_EEESC_SE_Li256ELb0ELb1ELb0ELb0EEENS1_19SingleTileSchedulerILb0ELb0ELb1ELi128EEEEEEEEEvNT_6ParamsE)
        /*03f8*/ 	.word	0x00000000


	//----- nvinfo : EIATTR_MIN_STACK_SIZE
	.align		4
.L_180:
        /*03fc*/ 	.byte	0x04, 0x12
        /*03fe*/ 	.short	(.L_182 - .L_181)
	.align		4
.L_181:
        /*0400*/ 	.word	index@(_ZN7cutlass13device_kernelIN5flash19enable_sm80_to_sm89INS1_16FlashAttnFwdSm80INS1_25CollectiveMainloopFwdSm80ILi8ELi2ELb0EN4cute5tupleIJNS5_1CILi128EEENS7_ILi64EEENS7_ILi192EEEEEELi192ENS_10bfloat16_tEfNS_4arch4Sm80ELb0ELb1ELb1ELb1ELb0ELb0ELb1ELb0EEENS1_21CollectiveEpilogueFwdINS6_IJS8_SA_S9_EEENS6_IJNS7_ILi1EEESI_SI_EEESC_SE_Li256ELb1ELb1ELb0ELb0EEENS1_19SingleTileSchedulerILb1ELb0ELb1ELi128EEEEEEEEEvNT_6ParamsE)
        /*0404*/ 	.word	0x00000000


	//----- nvinfo : EIATTR_MIN_STACK_SIZE
	.align		4
.L_182:
        /*0408*/ 	.byte	0x04, 0x12
        /*040a*/ 	.short	(.L_184 - .L_183)
	.align		4
.L_183:
        /*040c*/ 	.word	index@(_ZN7cutlass13device_kernelIN5flash19enable_sm80_to_sm89INS1_16FlashAttnFwdSm80INS1_25CollectiveMainloopFwdSm80ILi8ELi2ELb0EN4cute5tupleIJNS5_1CILi128EEENS7_ILi64EEENS7_ILi192EEEEEELi192ENS_10bfloat16_tEfNS_4arch4Sm80ELb0ELb1ELb1ELb1ELb0ELb1ELb1ELb0EEENS1_21CollectiveEpilogueFwdINS6_IJS8_SA_S9_EEENS6_IJNS7_ILi1EEESI_SI_EEESC_SE_Li256ELb1ELb1ELb0ELb0EEENS1_19SingleTileSchedulerILb1ELb0ELb1ELi128EEEEEEEEEvNT_6ParamsE)
        /*0410*/ 	.word	0x00000000


	//----- nvinfo : EIATTR_MIN_STACK_SIZE
	.align		4
.L_184:
        /*0414*/ 	.byte	0x04, 0x12
        /*0416*/ 	.short	(.L_186 - .L_185)
	.align		4
.L_185:
        /*0418*/ 	.word	index@(_ZN7cutlass13device_kernelIN5flash19enable_sm80_to_sm89INS1_16FlashAttnFwdSm80INS1_25CollectiveMainloopFwdSm80ILi8ELi2ELb1EN4cute5tupleIJNS5_1CILi128EEENS7_ILi96EEENS7_ILi192EEEEEELi192ENS_10bfloat16_tEfNS_4arch4Sm80ELb1ELb0ELb1ELb0ELb0ELb0ELb1ELb0EEENS1_21CollectiveEpilogueFwdINS6_IJS8_SA_S9_EEENS6_IJNS7_ILi1EEESI_SI_EEESC_SE_Li256ELb0ELb1ELb0ELb0EEENS1_30DynamicPersistentTileSchedulerILi256ELi256ELb0ELb1ELb0EEEEEEEEEvNT_6ParamsE)
        /*041c*/ 	.word	0x00000000


	//----- nvinfo : EIATTR_MIN_STACK_SIZE
	.align		4
.L_186:
        /*0420*/ 	.byte	0x04, 0x12
        /*0422*/ 	.short	(.L_188 - .L_187)
	.align		4
.L_187:
        /*0424*/ 	.word	index@(_ZN7cutlass13device_kernelIN5flash19enable_sm80_to_sm89INS1_16FlashAttnFwdSm80INS1_25CollectiveMainloopFwdSm80ILi8ELi2ELb1EN4cute5tupleIJNS5_1CILi128EEENS7_ILi96EEENS7_ILi192EEEEEELi192ENS_10bfloat16_tEfNS_4arch4Sm80ELb1ELb0ELb1ELb1ELb0ELb0ELb1ELb0EEENS1_21CollectiveEpilogueFwdINS6_IJS8_SA_S9_EEENS6_IJNS7_ILi1EEESI_SI_EEESC_SE_Li256ELb1ELb1ELb0ELb0EEENS1_19SingleTileSchedulerILb1ELb0ELb1ELi128EEEEEEEEEvNT_6ParamsE)
        /*0428*/ 	.word	0x00000000


	//----- nvinfo : EIATTR_MIN_STACK_SIZE
	.align		4
.L_188:
        /*042c*/ 	.byte	0x04, 0x12
        /*042e*/ 	.short	(.L_190 - .L_189)
	.align		4
.L_189:
        /*0430*/ 	.word	index@(_ZN7cutlass13device_kernelIN5flash19enable_sm80_to_sm89INS1_16FlashAttnFwdSm80INS1_25CollectiveMainloopFwdSm80ILi8ELi2ELb0EN4cute5tupleIJNS5_1CILi128EEENS7_ILi64EEENS7_ILi192EEEEEELi192ENS_10bfloat16_tEfNS_4arch4Sm80ELb1ELb0ELb1ELb1ELb0ELb1ELb1ELb0EEENS1_21CollectiveEpilogueFwdINS6_IJS8_SA_S9_EEENS6_IJNS7_ILi1EEESI_SI_EEESC_SE_Li256ELb1ELb1ELb0ELb0EEENS1_19SingleTileSchedulerILb1ELb0ELb1ELi128EEEEEEEEEvNT_6ParamsE)
        /*0434*/ 	.word	0x00000000


	//----- nvinfo : EIATTR_MIN_STACK_SIZE
	.align		4
.L_190:
        /*0438*/ 	.byte	0x04, 0x12
        /*043a*/ 	.short	(.L_192 - .L_191)
	.align		4
.L_191:
        /*043c*/ 	.word	index@(_ZN7cutlass13device_kernelIN5flash19enable_sm80_to_sm89INS1_16FlashAttnFwdSm80INS1_25CollectiveMainloopFwdSm80ILi8ELi1ELb1EN4cute5tupleIJNS5_1CILi128EEENS7_ILi96EEENS7_ILi192EEEEEELi192ENS_10bfloat16_tEfNS_4arch4Sm80ELb0ELb0ELb0ELb0ELb0ELb0ELb1ELb0EEENS1_21CollectiveEpilogueFwdINS6_IJS8_SA_S9_EEENS6_IJNS7_ILi1EEESI_SI_EEESC_SE_Li256ELb0ELb1ELb0ELb0EEENS1_19SingleTileSchedulerILb0ELb0ELb1ELi128EEEEEEEEEvNT_6ParamsE)
        /*0440*/ 	.word	0x00000000


	//----- nvinfo : EIATTR_MIN_STACK_SIZE
	.align		4
.L_192:
        /*0444*/ 	.byte	0x04, 0x12
        /*0446*/ 	.short	(.L_194 - .L_193)
	.align		4
.L_193:
        /*0448*/ 	.word	index@(_ZN7cutlass13device_kernelIN5flash19enable_sm80_to_sm89INS1_16FlashAttnFwdSm80INS1_25CollectiveMainloopFwdSm80ILi8ELi1ELb1EN4cute5tupleIJNS5_1CILi128EEENS7_ILi96EEENS7_ILi192EEEEEELi192ENS_10bfloat16_tEfNS_4arch4Sm80ELb0ELb0ELb0ELb1ELb0ELb0ELb1ELb0EEENS1_21CollectiveEpilogueFwdINS6_IJS8_SA_S9_EEENS6_IJNS7_ILi1EEESI_SI_EEESC_SE_Li256ELb1ELb1ELb0ELb0EEENS1_19SingleTileSchedulerILb1ELb0ELb1ELi128EEEEEEEEEvNT_6ParamsE)
        /*044c*/ 	.word	0x00000000


	//----- nvinfo : EIATTR_MIN_STACK_SIZE
	.align		4
.L_194:
        /*0450*/ 	.byte	0x04, 0x12
        /*0452*/ 	.short	(.L_196 - .L_195)
	.align		4
.L_195:
        /*0454*/ 	.word	index@(_ZN7cutlass13device_kernelIN5flash19enable_sm80_to_sm89INS1_16FlashAttnFwdSm80INS1_25CollectiveMainloopFwdSm80ILi8ELi1ELb0EN4cute5tupleIJNS5_1CILi128EEENS7_ILi64EEENS7_ILi192EEEEEELi192ENS_10bfloat16_tEfNS_4arch4Sm80ELb0ELb0ELb0ELb1ELb0ELb1ELb1ELb0EEENS1_21CollectiveEpilogueFwdINS6_IJS8_SA_S9_EEENS6_IJNS7_ILi1EEESI_SI_EEESC_SE_Li256ELb1ELb1ELb0ELb0EEENS1_19SingleTileSchedulerILb1ELb0ELb1ELi128EEEEEEEEEvNT_6ParamsE)
        /*0458*/ 	.word	0x00000000


	//----- nvinfo : EIATTR_MIN_STACK_SIZE
	.align		4
.L_196:
        /*045c*/ 	.byte	0x04, 0x12
        /*045e*/ 	.short	(.L_198 - .L_197)
	.align		4
.L_197:
        /*0460*/ 	.word	index@(_ZN7cutlass13device_kernelIN5flash19enable_sm80_to_sm89INS1_16FlashAttnFwdSm80INS1_25CollectiveMainloopFwdSm80ILi8ELi1ELb0EN4cute5tupleIJNS5_1CILi128EEENS7_ILi64EEENS7_ILi192EEEEEELi192ENS_10bfloat16_tEfNS_4arch4Sm80ELb0ELb1ELb0ELb0ELb0ELb0ELb1ELb0EEENS1_21CollectiveEpilogueFwdINS6_IJS8_SA_S9_EEENS6_IJNS7_ILi1EEESI_SI_EEESC_SE_Li256ELb0ELb1ELb0ELb0EEENS1_19SingleTileSchedulerILb0ELb0ELb1ELi128EEEEEEEEEvNT_6ParamsE)
        /*0464*/ 	.word	0x00000000


	//----- nvinfo : EIATTR_MIN_STACK_SIZE
	.align		4
.L_198:
        /*0468*/ 	.byte	0x04, 0x12
        /*046a*/ 	.short	(.L_200 - .L_199)
	.align		4
.L_199:
        /*046c*/ 	.word	index@(_ZN7cutlass13device_kernelIN5flash19enable_sm80_to_sm89INS1_16FlashAttnFwdSm80INS1_25CollectiveMainloopFwdSm80ILi8ELi1ELb0EN4cute5tupleIJNS5_1CILi128EEENS7_ILi64EEENS7_ILi192EEEEEELi192ENS_10bfloat16_tEfNS_4arch4Sm80ELb0ELb1ELb0ELb1ELb0ELb0ELb1ELb0EEENS1_21CollectiveEpilogueFwdINS6_IJS8_SA_S9_EEENS6_IJNS7_ILi1EEESI_SI_EEESC_SE_Li256ELb1ELb1ELb0ELb0EEENS1_19SingleTileSchedulerILb1ELb0ELb1ELi128EEEEEEEEEvNT_6ParamsE)
        /*0470*/ 	.word	0x00000000


	//----- nvinfo : EIATTR_MIN_STACK_SIZE
	.align		4
.L_200:
        /*0474*/ 	.byte	0x04, 0x12
        /*0476*/ 	.short	(.L_202 - .L_201)
	.align		4
.L_201:
        /*0478*/ 	.word	index@(_ZN7cutlass13device_kernelIN5flash19enable_sm80_to_sm89INS1_16FlashAttnFwdSm80INS1_25CollectiveMainloopFwdSm80ILi8ELi1ELb0EN4cute5tupleIJNS5_1CILi128EEENS7_ILi64EEENS7_ILi192EEEEEELi192ENS_10bfloat16_tEfNS_4arch4Sm80ELb0ELb1ELb0ELb1ELb0ELb1ELb1ELb0EEENS1_21CollectiveEpilogueFwdINS6_IJS8_SA_S9_EEENS6_IJNS7_ILi1EEESI_SI_EEESC_SE_Li256ELb1ELb1ELb0ELb0EEENS1_19SingleTileSchedulerILb1ELb0ELb1ELi128EEEEEEEEEvNT_6ParamsE)
        /*047c*/ 	.word	0x00000000


	//----- nvinfo : EIATTR_MIN_STACK_SIZE
	.align		4
.L_202:
        /*0480*/ 	.byte	0x04, 0x12
        /*0482*/ 	.short	(.L_204 - .L_203)
	.align		4
.L_203:
        /*0484*/ 	.word	index@(_ZN7cutlass13device_kernelIN5flash19enable_sm80_to_sm89INS1_16FlashAttnFwdSm80INS1_25CollectiveMainloopFwdSm80ILi8ELi1ELb1EN4cute5tupleIJNS5_1CILi128EEENS7_ILi96EEENS7_ILi192EEEEEELi192ENS_10bfloat16_tEfNS_4arch4Sm80ELb1ELb0ELb0ELb0ELb0ELb0ELb1ELb0EEENS1_21CollectiveEpilogueFwdINS6_IJS8_SA_S9_EEENS6_IJNS7_ILi1EEESI_SI_EEESC_SE_Li256ELb0ELb1ELb0ELb0EEENS1_30DynamicPersistentTileSchedulerILi256ELi256ELb0ELb1ELb0EEEEEEEEEvNT_6ParamsE)
        /*0488*/ 	.word	0x00000000


	//----- nvinfo : EIATTR_MIN_STACK_SIZE
	.align		4
.L_204:
        /*048c*/ 	.byte	0x04, 0x12
        /*048e*/ 	.short	(.L_206 - .L_205)
	.align		4
.L_205:
        /*0490*/ 	.word	index@(_ZN7cutlass13device_kernelIN5flash19enable_sm80_to_sm89INS1_16FlashAttnFwdSm80INS1_25CollectiveMainloopFwdSm80ILi8ELi1ELb1EN4cute5tupleIJNS5_1CILi128EEENS7_ILi96EEENS7_ILi192EEEEEELi192ENS_10bfloat16_tEfNS_4arch4Sm80ELb1ELb0ELb0ELb1ELb0ELb0ELb1ELb0EEENS1_21CollectiveEpilogueFwdINS6_IJS8_SA_S9_EEENS6_IJNS7_ILi1EEESI_SI_EEESC_SE_Li256ELb1ELb1ELb0ELb0EEENS1_19SingleTileSchedulerILb1ELb0ELb1ELi128EEEEEEEEEvNT_6ParamsE)
        /*0494*/ 	.word	0x00000000


	//----- nvinfo : EIATTR_MIN_STACK_SIZE
	.align		4
.L_206:
        /*0498*/ 	.byte	0x04, 0x12
        /*049a*/ 	.short	(.L_208 - .L_207)
	.align		4
.L_207:
        /*049c*/ 	.word	index@(_ZN7cutlass13device_kernelIN5flash19enable_sm80_to_sm89INS1_16FlashAttnFwdSm80INS1_25CollectiveMainloopFwdSm80ILi8ELi1ELb0EN4cute5tupleIJNS5_1CILi128EEENS7_ILi64EEENS7_ILi192EEEEEELi192ENS_10bfloat16_tEfNS_4arch4Sm80ELb1ELb0ELb0ELb1ELb0ELb1ELb1ELb0EEENS1_21CollectiveEpilogueFwdINS6_IJS8_SA_S9_EEENS6_IJNS7_ILi1EEESI_SI_EEESC_SE_Li256ELb1ELb1ELb0ELb0EEENS1_19SingleTileSchedulerILb1ELb0ELb1ELi128EEEEEEEEEvNT_6ParamsE)
        /*04a0*/ 	.word	0x00000000


	//----- nvinfo : EIATTR_MIN_STACK_SIZE
	.align		4
.L_208:
        /*04a4*/ 	.byte	0x04, 0x12
        /*04a6*/ 	.short	(.L_210 - .L_209)
	.align		4
.L_209:
        /*04a8*/ 	.word	index@(_ZN7cutlass13device_kernelIN5flash19enable_sm80_to_sm89INS1_16FlashAttnFwdSm80INS1_25CollectiveMainloopFwdSm80ILi8ELi2ELb1EN4cute5tupleIJNS5_1CILi128EEENS7_ILi96EEENS7_ILi192EEEEEELi192ENS_10bfloat16_tEfNS_4arch4Sm80ELb0ELb0ELb0ELb0ELb0ELb0ELb1ELb0EEENS1_21CollectiveEpilogueFwdINS6_IJS8_SA_S9_EEENS6_IJNS7_ILi1EEESI_SI_EEESC_SE_Li256ELb0ELb1ELb0ELb0EEENS1_19SingleTileSchedulerILb0ELb0ELb1ELi128EEEEEEEEEvNT_6ParamsE)
        /*04ac*/ 	.word	0x00000000


	//----- nvinfo : EIATTR_MIN_STACK_SIZE
	.align		4
.L_210:
        /*04b0*/ 	.byte	0x04, 0x12
        /*04b2*/ 	.short	(.L_212 - .L_211)
	.align		4
.L_211:
        /*04b4*/ 	.word	index@(_ZN7cutlass13device_kernelIN5flash19enable_sm80_to_sm89INS1_16FlashAttnFwdSm80INS1_25CollectiveMainloopFwdSm80ILi8ELi2ELb1EN4cute5tupleIJNS5_1CILi128EEENS7_ILi96EEENS7_ILi192EEEEEELi192ENS_10bfloat16_tEfNS_4arch4Sm80ELb0ELb0ELb0ELb1ELb0ELb0ELb1ELb0EEENS1_21CollectiveEpilogueFwdINS6_IJS8_SA_S9_EEENS6_IJNS7_ILi1EEESI_SI_EEESC_SE_Li256ELb1ELb1ELb0ELb0EEENS1_19SingleTileSchedulerILb1ELb0ELb1ELi128EEEEEEEEEvNT_6ParamsE)
        /*04b8*/ 	.word	0x00000000


	//----- nvinfo : EIATTR_MIN_STACK_SIZE
	.align		4
.L_212:
        /*04bc*/ 	.byte	0x04, 0x12
        /*04be*/ 	.short	(.L_214 - .L_213)
	.align		4
.L_213:
        /*04c0*/ 	.word	index@(_ZN7cutlass13device_kernelIN5flash19enable_sm80_to_sm89INS1_16FlashAttnFwdSm80INS1_25CollectiveMainloopFwdSm80ILi8ELi2ELb0EN4cute5tupleIJNS5_1CILi128EEENS7_ILi64EEENS7_ILi192EEEEEELi192ENS_10bfloat16_tEfNS_4arch4Sm80ELb0ELb0ELb0ELb1ELb0ELb1ELb1ELb0EEENS1_21CollectiveEpilogueFwdINS6_IJS8_SA_S9_EEENS6_IJNS7_ILi1EEESI_SI_EEESC_SE_Li256ELb1ELb1ELb0ELb0EEENS1_19SingleTileSchedulerILb1ELb0ELb1ELi128EEEEEEEEEvNT_6ParamsE)
        /*04c4*/ 	.word	0x00000000


	//----- nvinfo : EIATTR_MIN_STACK_SIZE
	.align		4
.L_214:
        /*04c8*/ 	.byte	0x04, 0x12
        /*04ca*/ 	.short	(.L_216 - .L_215)
	.align		4
.L_215:
        /*04cc*/ 	.word	index@(_ZN7cutlass13device_kernelIN5flash19enable_sm80_to_sm89INS1_16FlashAttnFwdSm80INS1_25CollectiveMainloopFwdSm80ILi8ELi2ELb0EN4cute5tupleIJNS5_1CILi128EEENS7_ILi64EEENS7_ILi192EEEEEELi192ENS_10bfloat16_tEfNS_4arch4Sm80ELb0ELb1ELb0ELb0ELb0ELb0ELb1ELb0EEENS1_21CollectiveEpilogueFwdINS6_IJS8_SA_S9_EEENS6_IJNS7_ILi1EEESI_SI_EEESC_SE_Li256ELb0ELb1ELb0ELb0EEENS1_19SingleTileSchedulerILb0ELb0ELb1ELi128EEEEEEEEEvNT_6ParamsE)
        /*04d0*/ 	.word	0x00000000


	//----- nvinfo : EIATTR_MIN_STACK_SIZE
	.align		4
.L_216:
        /*04d4*/ 	.byte	0x04, 0x12
        /*04d6*/ 	.short	(.L_218 - .L_217)
	.align		4
.L_217:
        /*04d8*/ 	.word	index@(_ZN7cutlass13device_kernelIN5flash19enable_sm80_to_sm89INS1_16FlashAttnFwdSm80INS1_25CollectiveMainloopFwdSm80ILi8ELi2ELb0EN4cute5tupleIJNS5_1CILi128EEENS7_ILi64EEENS7_ILi192EEEEEELi192ENS_10bfloat16_tEfNS_4arch4Sm80ELb0ELb1ELb0ELb1ELb0ELb0ELb1ELb0EEENS1_21CollectiveEpilogueFwdINS6_IJS8_SA_S9_EEENS6_IJNS7_ILi1EEESI_SI_EEESC_SE_Li256ELb1ELb1ELb0ELb0EEENS1_19SingleTileSchedulerILb1ELb0ELb1ELi128EEEEEEEEEvNT_6ParamsE)
        /*04dc*/ 	.word	0x00000000


	//----- nvinfo : EIATTR_MIN_STACK_SIZE
	.align		4
.L_218:
        /*04e0*/ 	.byte	0x04, 0x12
        /*04e2*/ 	.short	(.L_220 - .L_219)
	.align		4
.L_219:
        /*04e4*/ 	.word	index@(_ZN7cutlass13device_kernelIN5flash19enable_sm80_to_sm89INS1_16FlashAttnFwdSm80INS1_25CollectiveMainloopFwdSm80ILi8ELi2ELb0EN4cute5tupleIJNS5_1CILi128EEENS7_ILi64EEENS7_ILi192EEEEEELi192ENS_10bfloat16_tEfNS_4arch4Sm80ELb0ELb1ELb0ELb1ELb0ELb1ELb1ELb0EEENS1_21CollectiveEpilogueFwdINS6_IJS8_SA_S9_EEENS6_IJNS7_ILi1EEESI_SI_EEESC_SE_Li256ELb1ELb1ELb0ELb0EEENS1_19SingleTileSchedulerILb1ELb0ELb1ELi128EEEEEEEEEvNT_6ParamsE)
        /*04e8*/ 	.word	0x00000000


	//----- nvinfo : EIATTR_MIN_STACK_SIZE
	.align		4
.L_220:
        /*04ec*/ 	.byte	0x04, 0x12
        /*04ee*/ 	.short	(.L_222 - .L_221)
	.align		4
.L_221:
        /*04f0*/ 	.word	index@(_ZN7cutlass13device_kernelIN5flash19enable_sm80_to_sm89INS1_16FlashAttnFwdSm80INS1_25CollectiveMainloopFwdSm80ILi8ELi2ELb1EN4cute5tupleIJNS5_1CILi128EEENS7_ILi96EEENS7_ILi192EEEEEELi192ENS_10bfloat16_tEfNS_4arch4Sm80ELb1ELb0ELb0ELb0ELb0ELb0ELb1ELb0EEENS1_21CollectiveEpilogueFwdINS6_IJS8_SA_S9_EEENS6_IJNS7_ILi1EEESI_SI_EEESC_SE_Li256ELb0ELb1ELb0ELb0EEENS1_30DynamicPersistentTileSchedulerILi256ELi256ELb0ELb1ELb0EEEEEEEEEvNT_6ParamsE)
        /*04f4*/ 	.word	0x00000000


	//----- nvinfo : EIATTR_MIN_STACK_SIZE
	.align		4
.L_222:
        /*04f8*/ 	.byte	0x04, 0x12
        /*04fa*/ 	.short	(.L_224 - .L_223)
	.align		4
.L_223:
        /*04fc*/ 	.word	index@(_ZN7cutlass13device_kernelIN5flash19enable_sm80_to_sm89INS1_16FlashAttnFwdSm80INS1_25CollectiveMainloopFwdSm80ILi8ELi2ELb1EN4cute5tupleIJNS5_1CILi128EEENS7_ILi96EEENS7_ILi192EEEEEELi192ENS_10bfloat16_tEfNS_4arch4Sm80ELb1ELb0ELb0ELb1ELb0ELb0ELb1ELb0EEENS1_21CollectiveEpilogueFwdINS6_IJS8_SA_S9_EEENS6_IJNS7_ILi1EEESI_SI_EEESC_SE_Li256ELb1ELb1ELb0ELb0EEENS1_19SingleTileSchedulerILb1ELb0ELb1ELi128EEEEEEEEEvNT_6ParamsE)
        /*0500*/ 	.word	0x00000000


	//----- nvinfo : EIATTR_MIN_STACK_SIZE
	.align		4
.L_224:
        /*0504*/ 	.byte	0x04, 0x12
        /*0506*/ 	.short	(.L_226 - .L_225)
	.align		4
.L_225:
        /*0508*/ 	.word	index@(_ZN7cutlass13device_kernelIN5flash19enable_sm80_to_sm89INS1_16FlashAttnFwdSm80INS1_25CollectiveMainloopFwdSm80ILi8ELi2ELb0EN4cute5tupleIJNS5_1CILi128EEENS7_ILi64EEENS7_ILi192EEEEEELi192ENS_10bfloat16_tEfNS_4arch4Sm80ELb1ELb0ELb0ELb1ELb0ELb1ELb1ELb0EEENS1_21CollectiveEpilogueFwdINS6_IJS8_SA_S9_EEENS6_IJNS7_ILi1EEESI_SI_EEESC_SE_Li256ELb1ELb1ELb0ELb0EEENS1_19SingleTileSchedulerILb1ELb0ELb1ELi128EEEEEEEEEvNT_6ParamsE)
        /*050c*/ 	.word	0x00000000
.L_226:


//--------------------- .nv.compat                --------------------------
	.section	.nv.compat,"",@"SHT_CUDA_COMPAT_INFO"
	.align	4
        /*0000*/ 	.byte	0x02, 0x09, 0x01, 0x00, 0x02, 0x02, 0x01, 0x00, 0x02, 0x05, 0x05, 0x00, 0x03, 0x07, 0x01, 0x01
        /*0010*/ 	.byte	0x02, 0x03, 0x00, 0x00, 0x02, 0x06, 0x01, 0x00, 0x04, 0x0b, 0x08, 0x00, 0x00, 0x00, 0x00, 0x00
        /*0020*/ 	.byte	0x00, 0x00, 0x00, 0x00


//--------------------- .nv.info._ZN7cutlass13device_kernelIN5flash19enable_sm80_to_sm89INS1_16FlashAttnFwdSm80INS1_25CollectiveMainloopFwdSm80ILi8ELi1ELb1EN4cute5tupleIJNS5_1CILi128EEENS7_ILi96EEENS7_ILi192EEEEEELi192ENS_10bfloat16_tEfNS_4arch4Sm80ELb0ELb0ELb1ELb0ELb0ELb0ELb1ELb0EEENS1_21CollectiveEpilogueFwdINS6_IJS8_SA_S9_EEENS6_IJNS7_ILi1EEESI_SI_EEESC_SE_Li256ELb0ELb1ELb0ELb0EEENS1_19SingleTileSchedulerILb0ELb0ELb1ELi128EEEEEEEEEvNT_6ParamsE --------------------------
	.section	.nv.info._ZN7cutlass13device_kernelIN5flash19enable_sm80_to_sm89INS1_16FlashAttnFwdSm80INS1_25CollectiveMainloopFwdSm80ILi8ELi1ELb1EN4cute5tupleIJNS5_1CILi128EEENS7_ILi96EEENS7_ILi192EEEEEELi192ENS_10bfloat16_tEfNS_4arch4Sm80ELb0ELb0ELb1ELb0ELb0ELb0ELb1ELb0EEENS1_21CollectiveEpilogueFwdINS6_IJS8_SA_S9_EEENS6_IJNS7_ILi1EEESI_SI_EEESC_SE_Li256ELb0ELb1ELb0ELb0EEENS1_19SingleTileSchedulerILb0ELb0ELb1ELi128EEEEEEEEEvNT_6ParamsE,"",@"SHT_CUDA_INFO"
	.sectionflags	@""
	.align	4


	//----- nvinfo : EIATTR_CUDA_API_VERSION
	.align		4
        /*0000*/ 	.byte	0x04, 0x37
        /*0002*/ 	.short	(.L_228 - .L_227)
.L_227:
        /*0004*/ 	.word	0x00000082


	//----- nvinfo : EIATTR_KPARAM_INFO
	.align		4
.L_228:
        /*0008*/ 	.byte	0x04, 0x17
        /*000a*/ 	.short	(.L_230 - .L_229)
.L_229:
        /*000c*/ 	.word	0x00000000
        /*0010*/ 	.short	0x0000
        /*0012*/ 	.short	0x0000
        /*0014*/ 	.byte	0x00, 0xf0, 0x61, 0x10


	//----- nvinfo : EIATTR_SPARSE_MMA_MASK
	.align		4
.L_230:
        /*0018*/ 	.byte	0x03, 0x50
        /*001a*/ 	.short	0x0000


	//----- nvinfo : EIATTR_MAXREG_COUNT
	.align		4
        /*001c*/ 	.byte	0x03, 0x1b
        /*001e*/ 	.short	0x00ff


	//----- nvinfo : EIATTR_MERCURY_ISA_VERSION
	.align		4
        /*0020*/ 	.byte	0x03, 0x5f
        /*0022*/ 	.short	0x0101


	//----- nvinfo : EIATTR_EXIT_INSTR_OFFSETS
	.align		4
        /*0024*/ 	.byte	0x04, 0x1c
        /*0026*/ 	.short	(.L_232 - .L_231)


	//   ....[0]....
.L_231:
        /*0028*/ 	.word	0x00000010


	//----- nvinfo : EIATTR_MAX_THREADS
	.align		4
.L_232:
        /*002c*/ 	.byte	0x04, 0x05
        /*002e*/ 	.short	(.L_234 - .L_233)
.L_233:
        /*0030*/ 	.word	0x00000100
        /*0034*/ 	.word	0x00000001
        /*0038*/ 	.word	0x00000001


	//----- nvinfo : EIATTR_CBANK_PARAM_SIZE
	.align		4
.L_234:
        /*003c*/ 	.byte	0x03, 0x19
        /*003e*/ 	.short	0x0418


	//----- nvinfo : EIATTR_PARAM_CBANK
	.align		4
        /*0040*/ 	.byte	0x04, 0x0a
        /*0042*/ 	.short	(.L_236 - .L_235)
	.align		4
.L_235:
        /*0044*/ 	.word	index@(.nv.constant0._ZN7cutlass13device_kernelIN5flash19enable_sm80_to_sm89INS1_16FlashAttnFwdSm80INS1_25CollectiveMainloopFwdSm80ILi8ELi1ELb1EN4cute5tupleIJNS5_1CILi128EEENS7_ILi96EEENS7_ILi192EEEEEELi192ENS_10bfloat16_tEfNS_4arch4Sm80ELb0ELb0ELb1ELb0ELb0ELb0ELb1ELb0EEENS1_21CollectiveEpilogueFwdINS6_IJS8_SA_S9_EEENS6_IJNS7_ILi1EEESI_SI_EEESC_SE_Li256ELb0ELb1ELb0ELb0EEENS1_19SingleTileSchedulerILb0ELb0ELb1ELi128EEEEEEEEEvNT_6ParamsE)
        /*0048*/ 	.short	0x0210
        /*004a*/ 	.short	0x0418


	//----- nvinfo : EIATTR_SW_WAR
	.align		4
.L_236:
        /*004c*/ 	.byte	0x04, 0x36
        /*004e*/ 	.short	(.L_238 - .L_237)
.L_237:
        /*0050*/ 	.word	0x00000008
.L_238:


//--------------------- .nv.info._ZN7cutlass13device_kernelIN5flash19enable_sm80_to_sm89INS1_16FlashAttnFwdSm80INS1_25CollectiveMainloopFwdSm80ILi8ELi1ELb1EN4cute5tupleIJNS5_1CILi128EEENS7_ILi96EEENS7_ILi192EEEEEELi192ENS_10bfloat16_tEfNS_4arch4Sm80ELb0ELb0ELb1ELb1ELb0ELb0ELb1ELb0EEENS1_21CollectiveEpilogueFwdINS6_IJS8_SA_S9_EEENS6_IJNS7_ILi1EEESI_SI_EEESC_SE_Li256ELb1ELb1ELb0ELb0EEENS1_19SingleTileSchedulerILb1ELb0ELb1ELi128EEEEEEEEEvNT_6ParamsE --------------------------
	.section	.nv.info._ZN7cutlass13device_kernelIN5flash19enable_sm80_to_sm89INS1_16FlashAttnFwdSm80INS1_25CollectiveMainloopFwdSm80ILi8ELi1ELb1EN4cute5tupleIJNS5_1CILi128EEENS7_ILi96EEENS7_ILi192EEEEEELi192ENS_10bfloat16_tEfNS_4arch4Sm80ELb0ELb0ELb1ELb1ELb0ELb0ELb1ELb0EEENS1_21CollectiveEpilogueFwdINS6_IJS8_SA_S9_EEENS6_IJNS7_ILi1EEESI_SI_EEESC_SE_Li256ELb1ELb1ELb0ELb0EEENS1_19SingleTileSchedulerILb1ELb0ELb1ELi128EEEEEEEEEvNT_6ParamsE,"",@"SHT_CUDA_INFO"
	.sectionflags	@""
	.align	4


	//----- nvinfo : EIATTR_CUDA_API_VERSION
	.align		4
        /*0000*/ 	.byte	0x04, 0x37
        /*0002*/ 	.short	(.L_240 - .L_239)
.L_239:
        /*0004*/ 	.word	0x00000082


	//----- nvinfo : EIATTR_KPARAM_INFO
	.align		4
.L_240:
        /*0008*/ 	.byte	0x04, 0x17
        /*000a*/ 	.short	(.L_242 - .L_241)
.L_241:
        /*000c*/ 	.word	0x00000000
        /*0010*/ 	.short	0x0000
        /*0012*/ 	.short	0x0000
        /*0014*/ 	.byte	0x00, 0xf0, 0x61, 0x10


	//----- nvinfo : EIATTR_SPARSE_MMA_MASK
	.align		4
.L_242:
        /*0018*/ 	.byte	0x03, 0x50
        /*001a*/ 	.short	0x0000


	//----- nvinfo : EIATTR_MAXREG_COUNT
	.align		4
        /*001c*/ 	.byte	0x03, 0x1b
        /*001e*/ 	.short	0x00ff


	//----- nvinfo : EIATTR_MERCURY_ISA_VERSION
	.align		4
        /*0020*/ 	.byte	0x03, 0x5f
        /*0022*/ 	.short	0x0101


	//----- nvinfo : EIATTR_EXIT_INSTR_OFFSETS
	.align		4
        /*0024*/ 	.byte	0x04, 0x1c
        /*0026*/ 	.short	(.L_244 - .L_243)


	//   ....[0]....
.L_243:
        /*0028*/ 	.word	0x00000010


	//----- nvinfo : EIATTR_MAX_THREADS
	.align		4
.L_244:
        /*002c*/ 	.byte	0x04, 0x05
        /*002e*/ 	.short	(.L_246 - .L_245)
.L_245:
        /*0030*/ 	.word	0x00000100
        /*0034*/ 	.word	0x00000001
        /*0038*/ 	.word	0x00000001


	//----- nvinfo : EIATTR_CBANK_PARAM_SIZE
	.align		4
.L_246:
        /*003c*/ 	.byte	0x03, 0x19
        /*003e*/ 	.short	0x0418


	//----- nvinfo : EIATTR_PARAM_CBANK
	.align		4
        /*0040*/ 	.byte	0x04, 0x0a
        /*0042*/ 	.short	(.L_248 - .L_247)
	.align		4
.L_247:
        /*0044*/ 	.word	index@(.nv.constant0._ZN7cutlass13device_kernelIN5flash19enable_sm80_to_sm89INS1_16FlashAttnFwdSm80INS1_25CollectiveMainloopFwdSm80ILi8ELi1ELb1EN4cute5tupleIJNS5_1CILi128EEENS7_ILi96EEENS7_ILi192EEEEEELi192ENS_10bfloat16_tEfNS_4arch4Sm80ELb0ELb0ELb1ELb1ELb0ELb0ELb1ELb0EEENS1_21CollectiveEpilogueFwdINS6_IJS8_SA_S9_EEENS6_IJNS7_ILi1EEESI_SI_EEESC_SE_Li256ELb1ELb1ELb0ELb0EEENS1_19SingleTileSchedulerILb1ELb0ELb1ELi128EEEEEEEEEvNT_6ParamsE)
        /*0048*/ 	.short	0x0210
        /*004a*/ 	.short	0x0418


	//----- nvinfo : EIATTR_SW_WAR
	.align		4
.L_248:
        /*004c*/ 	.byte	0x04, 0x36
        /*004e*/ 	.short	(.L_250 - .L_249)
.L_249:
        /*0050*/ 	.word	0x00000008
.L_250:


//--------------------- .nv.info._ZN7cutlass13device_kernelIN5flash19enable_sm80_to_sm89INS1_16FlashAttnFwdSm80INS1_25CollectiveMainloopFwdSm80ILi8ELi1ELb0EN4cute5tupleIJNS5_1CILi128EEENS7_ILi64EEENS7_ILi192EEEEEELi192ENS_10bfloat16_tEfNS_4arch4Sm80ELb0ELb0ELb1ELb1ELb0ELb1ELb1ELb0EEENS1_21CollectiveEpilogueFwdINS6_IJS8_SA_S9_EEENS6_IJNS7_ILi1EEESI_SI_EEESC_SE_Li256ELb1ELb1ELb0ELb0EEENS1_19SingleTileSchedulerILb1ELb0ELb1ELi128EEEEEEEEEvNT_6ParamsE --------------------------
	.section	.nv.info._ZN7cutlass13device_kernelIN5flash19enable_sm80_to_sm89INS1_16FlashAttnFwdSm80INS1_25CollectiveMainloopFwdSm80ILi8ELi1ELb0EN4cute5tupleIJNS5_1CILi128EEENS7_ILi64EEENS7_ILi192EEEEEELi192ENS_10bfloat16_tEfNS_4arch4Sm80ELb0ELb0ELb1ELb1ELb0ELb1ELb1ELb0EEENS1_21CollectiveEpilogueFwdINS6_IJS8_SA_S9_EEENS6_IJNS7_ILi1EEESI_SI_EEESC_SE_Li256ELb1ELb1ELb0ELb0EEENS1_19SingleTileSchedulerILb1ELb0ELb1ELi128EEEEEEEEEvNT_6ParamsE,"",@"SHT_CUDA_INFO"
	.sectionflags	@""
	.align	4


	//----- nvinfo : EIATTR_CUDA_API_VERSION
	.align		4
        /*0000*/ 	.byte	0x04, 0x37
        /*0002*/ 	.short	(.L_252 - .L_251)
.L_251:
        /*0004*/ 	.word	0x00000082


	//----- nvinfo : EIATTR_KPARAM_INFO
	.align		4
.L_252:
        /*0008*/ 	.byte	0x04, 0x17
        /*000a*/ 	.short	(.L_254 - .L_253)
.L_253:
        /*000c*/ 	.word	0x00000000
        /*0010*/ 	.short	0x0000
        /*0012*/ 	.short	0x0000
        /*0014*/ 	.byte	0x00, 0xf0, 0x61, 0x10


	//----- nvinfo : EIATTR_SPARSE_MMA_MASK
	.align		4
.L_254:
        /*0018*/ 	.byte	0x03, 0x50
        /*001a*/ 	.short	0x0000


	//----- nvinfo : EIATTR_MAXREG_COUNT
	.align		4
        /*001c*/ 	.byte	0x03, 0x1b
        /*001e*/ 	.short	0x00ff


	//----- nvinfo : EIATTR_MERCURY_ISA_VERSION
	.align		4
        /*0020*/ 	.byte	0x03, 0x5f
        /*0022*/ 	.short	0x0101


	//----- nvinfo : EIATTR_EXIT_INSTR_OFFSETS
	.align		4
        /*0024*/ 	.byte	0x04, 0x1c
        /*0026*/ 	.short	(.L_256 - .L_255)


	//   ....[0]....
.L_255:
        /*0028*/ 	.word	0x00000010


	//----- nvinfo : EIATTR_MAX_THREADS
	.align		4
.L_256:
        /*002c*/ 	.byte	0x04, 0x05
        /*002e*/ 	.short	(.L_258 - .L_257)
.L_257:
        /*0030*/ 	.word	0x00000100
        /*0034*/ 	.word	0x00000001
        /*0038*/ 	.word	0x00000001


	//----- nvinfo : EIATTR_CBANK_PARAM_SIZE
	.align		4
.L_258:
        /*003c*/ 	.byte	0x03, 0x19
        /*003e*/ 	.short	0x0418


	//----- nvinfo : EIATTR_PARAM_CBANK
	.align		4
        /*0040*/ 	.byte	0x04, 0x0a
        /*0042*/ 	.short	(.L_260 - .L_259)
	.align		4
.L_259:
        /*0044*/ 	.word	index@(.nv.constant0._ZN7cutlass13device_kernelIN5flash19enable_sm80_to_sm89INS1_16FlashAttnFwdSm80INS1_25CollectiveMainloopFwdSm80ILi8ELi1ELb0EN4cute5tupleIJNS5_1CILi128EEENS7_ILi64EEENS7_ILi192EEEEEELi192ENS_10bfloat16_tEfNS_4arch4Sm80ELb0ELb0ELb1ELb1ELb0ELb1ELb1ELb0EEENS1_21CollectiveEpilogueFwdINS6_IJS8_SA_S9_EEENS6_IJNS7_ILi1EEESI_SI_EEESC_SE_Li256ELb1ELb1ELb0ELb0EEENS1_19SingleTileSchedulerILb1ELb0ELb1ELi128EEEEEEEEEvNT_6ParamsE)
        /*0048*/ 	.short	0x0210
        /*004a*/ 	.short	0x0418


	//----- nvinfo : EIATTR_SW_WAR
	.align		4
.L_260:
        /*004c*/ 	.byte	0x04, 0x36
        /*004e*/ 	.short	(.L_262 - .L_261)
.L_261:
        /*0050*/ 	.word	0x00000008
.L_262:


//--------------------- .nv.info._ZN7cutlass13device_kernelIN5flash19enable_sm80_to_sm89INS1_16FlashAttnFwdSm80INS1_25CollectiveMainloopFwdSm80ILi8ELi1ELb0EN4cute5tupleIJNS5_1CILi128EEENS7_ILi64EEENS7_ILi192EEEEEELi192ENS_10bfloat16_tEfNS_4arch4Sm80ELb0ELb1ELb1ELb0ELb0ELb0ELb1ELb0EEENS1_21CollectiveEpilogueFwdINS6_IJS8_SA_S9_EEENS6_IJNS7_ILi1EEESI_SI_EEESC_SE_Li256ELb0ELb1ELb0ELb0EEENS1_19SingleTileSchedulerILb0ELb0ELb1ELi128EEEEEEEEEvNT_6ParamsE --------------------------
	.section	.nv.info._ZN7cutlass13device_kernelIN5flash19enable_sm80_to_sm89INS1_16FlashAttnFwdSm80INS1_25CollectiveMainloopFwdSm80ILi8ELi1ELb0EN4cute5tupleIJNS5_1CILi128EEENS7_ILi64EEENS7_ILi192EEEEEELi192ENS_10bfloat16_tEfNS_4arch4Sm80ELb0ELb1ELb1ELb0ELb0ELb0ELb1ELb0EEENS1_21CollectiveEpilogueFwdINS6_IJS8_SA_S9_EEENS6_IJNS7_ILi1EEESI_SI_EEESC_SE_Li256ELb0ELb1ELb0ELb0EEENS1_19SingleTileSchedulerILb0ELb0ELb1ELi128EEEEEEEEEvNT_6ParamsE,"",@"SHT_CUDA_INFO"
	.sectionflags	@""
	.align	4


	//----- nvinfo : EIATTR_CUDA_API_VERSION
	.align		4
        /*0000*/ 	.byte	0x04, 0x37
        /*0002*/ 	.short	(.L_264 - .L_263)
.L_263:
        /*0004*/ 	.word	0x00000082


	//----- nvinfo : EIATTR_KPARAM_INFO
	.align		4
.L_264:
        /*0008*/ 	.byte	0x04, 0x17
        /*000a*/ 	.short	(.L_266 - .L_265)
.L_265:
        /*000c*/ 	.word	0x00000000
        /*0010*/ 	.short	0x0000
        /*0012*/ 	.short	0x0000
        /*0014*/ 	.byte	0x00, 0xf0, 0x61, 0x10


	//----- nvinfo : EIATTR_SPARSE_MMA_MASK
	.align		4
.L_266:
        /*0018*/ 	.byte	0x03, 0x50
        /*001a*/ 	.short	0x0000


	//----- nvinfo : EIATTR_MAXREG_COUNT
	.align		4
        /*001c*/ 	.byte	0x03, 0x1b
        /*001e*/ 	.short	0x00ff


	//----- nvinfo : EIATTR_MERCURY_ISA_VERSION
	.align		4
        /*0020*/ 	.byte	0x03, 0x5f
        /*0022*/ 	.short	0x0101


	//----- nvinfo : EIATTR_EXIT_INSTR_OFFSETS
	.align		4
        /*0024*/ 	.byte	0x04, 0x1c
        /*0026*/ 	.short	(.L_268 - .L_267)


	//   ....[0]....
.L_267:
        /*0028*/ 	.word	0x00000010


	//----- nvinfo : EIATTR_MAX_THREADS
	.align		4
.L_268:
        /*002c*/ 	.byte	0x04, 0x05
        /*002e*/ 	.short	(.L_270 - .L_269)
.L_269:
        /*0030*/ 	.word	0x00000100
        /*0034*/ 	.word	0x00000001
        /*0038*/ 	.word	0x00000001


	//----- nvinfo : EIATTR_CBANK_PARAM_SIZE
	.align		4
.L_270:
        /*003c*/ 	.byte	0x03, 0x19
        /*003e*/ 	.short	0x0418


	//----- nvinfo : EIATTR_PARAM_CBANK
	.align		4
        /*0040*/ 	.byte	0x04, 0x0a
        /*0042*/ 	.short	(.L_272 - .L_271)
	.align		4
.L_271:
        /*0044*/ 	.word	index@(.nv.constant0._ZN7cutlass13device_kernelIN5flash19enable_sm80_to_sm89INS1_16FlashAttnFwdSm80INS1_25CollectiveMainloopFwdSm80ILi8ELi1ELb0EN4cute5tupleIJNS5_1CILi128EEENS7_ILi64EEENS7_ILi192EEEEEELi192ENS_10bfloat16_tEfNS_4arch4Sm80ELb0ELb1ELb1ELb0ELb0ELb0ELb1ELb0EEENS1_21CollectiveEpilogueFwdINS6_IJS8_SA_S9_EEENS6_IJNS7_ILi1EEESI_SI_EEESC_SE_Li256ELb0ELb1ELb0ELb0EEENS1_19SingleTileSchedulerILb0ELb0ELb1ELi128EEEEEEEEEvNT_6ParamsE)
        /*0048*/ 	.short	0x0210
        /*004a*/ 	.short	0x0418


	//----- nvinfo : EIATTR_SW_WAR
	.align		4
.L_272:
        /*004c*/ 	.byte	0x04, 0x36
        /*004e*/ 	.short	(.L_274 - .L_273)
.L_273:
        /*0050*/ 	.word	0x00000008
.L_274:


//--------------------- .nv.info._ZN7cutlass13device_kernelIN5flash19enable_sm80_to_sm89INS1_16FlashAttnFwdSm80INS1_25CollectiveMainloopFwdSm80ILi8ELi1ELb0EN4cute5tupleIJNS5_1CILi128EEENS7_ILi64EEENS7_ILi192EEEEEELi192ENS_10bfloat16_tEfNS_4arch4Sm80ELb0ELb1ELb1ELb1ELb0ELb0ELb1ELb0EEENS1_21CollectiveEpilogueFwdINS6_IJS8_SA_S9_EEENS6_IJNS7_ILi1EEESI_SI_EEESC_SE_Li256ELb1ELb1ELb0ELb0EEENS1_19SingleTileSchedulerILb1ELb0ELb1ELi128EEEEEEEEEvNT_6ParamsE --------------------------
	.section	.nv.info._ZN7cutlass13device_kernelIN5flash19enable_sm80_to_sm89INS1_16FlashAttnFwdSm80INS1_25CollectiveMainloopFwdSm80ILi8ELi1ELb0EN4cute5tupleIJNS5_1CILi128EEENS7_ILi64EEENS7_ILi192EEEEEELi192ENS_10bfloat16_tEfNS_4arch4Sm80ELb0ELb1ELb1ELb1ELb0ELb0ELb1ELb0EEENS1_21CollectiveEpilogueFwdINS6_IJS8_SA_S9_EEENS6_IJNS7_ILi1EEESI_SI_EEESC_SE_Li256ELb1ELb1ELb0ELb0EEENS1_19SingleTileSchedulerILb1ELb0ELb1ELi128EEEEEEEEEvNT_6ParamsE,"",@"SHT_CUDA_INFO"
	.sectionflags	@""
	.align	4


	//----- nvinfo : EIATTR_CUDA_API_VERSION
	.align		4
        /*0000*/ 	.byte	0x04, 0x37
        /*0002*/ 	.short	(.L_276 - .L_275)
.L_275:
        /*0004*/ 	.word	0x00000082


	//----- nvinfo : EIATTR_KPARAM_INFO
	.align		4
.L_276:
        /*0008*/ 	.byte	0x04, 0x17
        /*000a*/ 	.short	(.L_278 - .L_277)
.L_277:
        /*000c*/ 	.word	0x00000000
        /*0010*/ 	.short	0x0000
        /*0012*/ 	.short	0x0000
        /*0014*/ 	.byte	0x00, 0xf0, 0x61, 0x10


	//----- nvinfo : EIATTR_SPARSE_MMA_MASK
	.align		4
.L_278:
        /*0018*/ 	.byte	0x03, 0x50
        /*001a*/ 	.short	0x0000


	//----- nvinfo : EIATTR_MAXREG_COUNT
	.align		4
        /*001c*/ 	.byte	0x03, 0x1b
        /*001e*/ 	.short	0x00ff


	//----- nvinfo : EIATTR_MERCURY_ISA_VERSION
	.align		4
        /*0020*/ 	.byte	0x03, 0x5f
        /*0022*/ 	.short	0x0101


	//----- nvinfo : EIATTR_EXIT_INSTR_OFFSETS
	.align		4
        /*0024*/ 	.byte	0x04, 0x1c
        /*0026*/ 	.short	(.L_280 - .L_279)


	//   ....[0]....
.L_279:
        /*0028*/ 	.word	0x00000010


	//----- nvinfo : EIATTR_MAX_THREADS
	.align		4
.L_280:
        /*002c*/ 	.byte	0x04, 0x05
        /*002e*/ 	.short	(.L_282 - .L_281)
.L_281:
        /*0030*/ 	.word	0x00000100
        /*0034*/ 	.word	0x00000001
        /*0038*/ 	.word	0x00000001


	//----- nvinfo : EIATTR_CBANK_PARAM_SIZE
	.align		4
.L_282:
        /*003c*/ 	.byte	0x03, 0x19
        /*003e*/ 	.short	0x0418


	//----- nvinfo : EIATTR_PARAM_CBANK
	.align		4
        /*0040*/ 	.byte	0x04, 0x0a
        /*0042*/ 	.short	(.L_284 - .L_283)
	.align		4
.L_283:
        /*0044*/ 	.word	index@(.nv.constant0._ZN7cutlass13device_kernelIN5flash19enable_sm80_to_sm89INS1_16FlashAttnFwdSm80INS1_25CollectiveMainloopFwdSm80ILi8ELi1ELb0EN4cute5tupleIJNS5_1CILi128EEENS7_ILi64EEENS7_ILi192EEEEEELi192ENS_10bfloat16_tEfNS_4arch4Sm80ELb0ELb1ELb1ELb1ELb0ELb0ELb1ELb0EEENS1_21CollectiveEpilogueFwdINS6_IJS8_SA_S9_EEENS6_IJNS7_ILi1EEESI_SI_EEESC_SE_Li256ELb1ELb1ELb0ELb0EEENS1_19SingleTileSchedulerILb1ELb0ELb1ELi128EEEEEEEEEvNT_6ParamsE)
        /*0048*/ 	.short	0x0210
        /*004a*/ 	.short	0x0418


	//----- nvinfo : EIATTR_SW_WAR
	.align		4
.L_284:
        /*004c*/ 	.byte	0x04, 0x36
        /*004e*/ 	.short	(.L_286 - .L_285)
.L_285:
        /*0050*/ 	.word	0x00000008
.L_286:


//--------------------- .nv.info._ZN7cutlass13device_kernelIN5flash19enable_sm80_to_sm89INS1_16FlashAttnFwdSm80INS1_25CollectiveMainloopFwdSm80ILi8ELi1ELb0EN4cute5tupleIJNS5_1CILi128EEENS7_ILi64EEENS7_ILi192EEEEEELi192ENS_10bfloat16_tEfNS_4arch4Sm80ELb0ELb1ELb1ELb1ELb0ELb1ELb1ELb0EEENS1_21CollectiveEpilogueFwdINS6_IJS8_SA_S9_EEENS6_IJNS7_ILi1EEESI_SI_EEESC_SE_Li256ELb1ELb1ELb0ELb0EEENS1_19SingleTileSchedulerILb1ELb0ELb1ELi128EEEEEEEEEvNT_6ParamsE --------------------------
	.section	.nv.info._ZN7cutlass13device_kernelIN5flash19enable_sm80_to_sm89INS1_16FlashAttnFwdSm80INS1_25CollectiveMainloopFwdSm80ILi8ELi1ELb0EN4cute5tupleIJNS5_1CILi128EEENS7_ILi64EEENS7_ILi192EEEEEELi192ENS_10bfloat16_tEfNS_4arch4Sm80ELb0ELb1ELb1ELb1ELb0ELb1ELb1ELb0EEENS1_21CollectiveEpilogueFwdINS6_IJS8_SA_S9_EEENS6_IJNS7_ILi1EEESI_SI_EEESC_SE_Li256ELb1ELb1ELb0ELb0EEENS1_19SingleTileSchedulerILb1ELb0ELb1ELi128EEEEEEEEEvNT_6ParamsE,"",@"SHT_CUDA_INFO"
	.sectionflags	@""
	.align	4


	//----- nvinfo : EIATTR_CUDA_API_VERSION
	.align		4
        /*0000*/ 	.byte	0x04, 0x37
        /*0002*/ 	.short	(.L_288 - .L_287)
.L_287:
        /*0004*/ 	.word	0x00000082


	//----- nvinfo : EIATTR_KPARAM_INFO
	.align		4
.L_288:
        /*0008*/ 	.byte	0x04, 0x17
        /*000a*/ 	.short	(.L_290 - .L_289)
.L_289:
        /*000c*/ 	.word	0x00000000
        /*0010*/ 	.short	0x0000
        /*0012*/ 	.short	0x0000
        /*0014*/ 	.byte	0x00, 0xf0, 0x61, 0x10


	//----- nvinfo : EIATTR_SPARSE_MMA_MASK
	.align		4
.L_290:
        /*0018*/ 	.byte	0x03, 0x50
        /*001a*/ 	.short	0x0000


	//----- nvinfo : EIATTR_MAXREG_COUNT
	.align		4
        /*001c*/ 	.byte	0x03, 0x1b
        /*001e*/ 	.short	0x00ff


	//----- nvinfo : EIATTR_MERCURY_ISA_VERSION
	.align		4
        /*0020*/ 	.byte	0x03, 0x5f
        /*0022*/ 	.short	0x0101


	//----- nvinfo : EIATTR_EXIT_INSTR_OFFSETS
	.align		4
        /*0024*/ 	.byte	0x04, 0x1c
        /*0026*/ 	.short	(.L_292 - .L_291)


	//   ....[0]....
.L_291:
        /*0028*/ 	.word	0x00000010


	//----- nvinfo : EIATTR_MAX_THREADS
	.align		4
.L_292:
        /*002c*/ 	.byte	0x04, 0x05
        /*002e*/ 	.short	(.L_294 - .L_293)
.L_293:
        /*0030*/ 	.word	0x00000100
        /*0034*/ 	.word	0x00000001
        /*0038*/ 	.word	0x00000001


	//----- nvinfo : EIATTR_CBANK_PARAM_SIZE
	.align		4
.L_294:
        /*003c*/ 	.byte	0x03, 0x19
        /*003e*/ 	.short	0x0418


	//----- nvinfo : EIATTR_PARAM_CBANK
	.align		4
        /*0040*/ 	.byte	0x04, 0x0a
        /*0042*/ 	.short	(.L_296 - .L_295)
	.align		4
.L_295:
        /*0044*/ 	.word	index@(.nv.constant0._ZN7cutlass13device_kernelIN5flash19enable_sm80_to_sm89INS1_16FlashAttnFwdSm80INS1_25CollectiveMainloopFwdSm80ILi8ELi1ELb0EN4cute5tupleIJNS5_1CILi128EEENS7_ILi64EEENS7_ILi192EEEEEELi192ENS_10bfloat16_tEfNS_4arch4Sm80ELb0ELb1ELb1ELb1ELb0ELb1ELb1ELb0EEENS1_21CollectiveEpilogueFwdINS6_IJS8_SA_S9_EEENS6_IJNS7_ILi1EEESI_SI_EEESC_SE_Li256ELb1ELb1ELb0ELb0EEENS1_19SingleTileSchedulerILb1ELb0ELb1ELi128EEEEEEEEEvNT_6ParamsE)
        /*0048*/ 	.short	0x0210
        /*004a*/ 	.short	0x0418


	//----- nvinfo : EIATTR_SW_WAR
	.align		4
.L_296:
        /*004c*/ 	.byte	0x04, 0x36
        /*004e*/ 	.short	(.L_298 - .L_297)
.L_297:
        /*0050*/ 	.word	0x00000008
.L_298:


//--------------------- .nv.info._ZN7cutlass13device_kernelIN5flash19enable_sm80_to_sm89INS1_16FlashAttnFwdSm80INS1_25CollectiveMainloopFwdSm80ILi8ELi1ELb1EN4cute5tupleIJNS5_1CILi128EEENS7_ILi96EEENS7_ILi192EEEEEELi192ENS_10bfloat16_tEfNS_4arch4Sm80ELb1ELb0ELb1ELb0ELb0ELb0ELb1ELb0EEENS1_21CollectiveEpilogueFwdINS6_IJS8_SA_S9_EEENS6_IJNS7_ILi1EEESI_SI_EEESC_SE_Li256ELb0ELb1ELb0ELb0EEENS1_30DynamicPersistentTileSchedulerILi256ELi256ELb0ELb1ELb0EEEEEEEEEvNT_6ParamsE --------------------------
	.section	.nv.info._ZN7cutlass13device_kernelIN5flash19enable_sm80_to_sm89INS1_16FlashAttnFwdSm80INS1_25CollectiveMainloopFwdSm80ILi8ELi1ELb1EN4cute5tupleIJNS5_1CILi128EEENS7_ILi96EEENS7_ILi192EEEEEELi192ENS_10bfloat16_tEfNS_4arch4Sm80ELb1ELb0ELb1ELb0ELb0ELb0ELb1ELb0EEENS1_21CollectiveEpilogueFwdINS6_IJS8_SA_S9_EEENS6_IJNS7_ILi1EEESI_SI_EEESC_SE_Li256ELb0ELb1ELb0ELb0EEENS1_30DynamicPersistentTileSchedulerILi256ELi256ELb0ELb1ELb0EEEEEEEEEvNT_6ParamsE,"",@"SHT_CUDA_INFO"
	.sectionflags	@""
	.align	4


	//----- nvinfo : EIATTR_CUDA_API_VERSION
	.align		4
        /*0000*/ 	.byte	0x04, 0x37
        /*0002*/ 	.short	(.L_300 - .L_299)
.L_299:
        /*0004*/ 	.word	0x00000082


	//----- nvinfo : EIATTR_KPARAM_INFO
	.align		4
.L_300:
        /*0008*/ 	.byte	0x04, 0x17
        /*000a*/ 	.short	(.L_302 - .L_301)
.L_301:
        /*000c*/ 	.word	0x00000000
        /*0010*/ 	.short	0x0000
        /*0012*/ 	.short	0x0000
        /*0014*/ 	.byte	0x00, 0xf0, 0xa1, 0x10


	//----- nvinfo : EIATTR_SPARSE_MMA_MASK
	.align		4
.L_302:
        /*0018*/ 	.byte	0x03, 0x50
        /*001a*/ 	.short	0x0000


	//----- nvinfo : EIATTR_MAXREG_COUNT
	.align		4
        /*001c*/ 	.byte	0x03, 0x1b
        /*001e*/ 	.short	0x00ff


	//----- nvinfo : EIATTR_MERCURY_ISA_VERSION
	.align		4
        /*0020*/ 	.byte	0x03, 0x5f
        /*0022*/ 	.short	0x0101


	//----- nvinfo : EIATTR_EXIT_INSTR_OFFSETS
	.align		4
        /*0024*/ 	.byte	0x04, 0x1c
        /*0026*/ 	.short	(.L_304 - .L_303)


	//   ....[0]....
.L_303:
        /*0028*/ 	.word	0x00000010


	//----- nvinfo : EIATTR_MAX_THREADS
	.align		4
.L_304:
        /*002c*/ 	.byte	0x04, 0x05
        /*002e*/ 	.short	(.L_306 - .L_305)
.L_305:
        /*0030*/ 	.word	0x00000100
        /*0034*/ 	.word	0x00000001
        /*0038*/ 	.word	0x00000001


	//----- nvinfo : EIATTR_CBANK_PARAM_SIZE
	.align		4
.L_306:
        /*003c*/ 	.byte	0x03, 0x19
        /*003e*/ 	.short	0x0428


	//----- nvinfo : EIATTR_PARAM_CBANK
	.align		4
        /*0040*/ 	.byte	0x04, 0x0a
        /*0042*/ 	.short	(.L_308 - .L_307)
	.align		4
.L_307:
        /*0044*/ 	.word	index@(.nv.constant0._ZN7cutlass13device_kernelIN5flash19enable_sm80_to_sm89INS1_16FlashAttnFwdSm80INS1_25CollectiveMainloopFwdSm80ILi8ELi1ELb1EN4cute5tupleIJNS5_1CILi128EEENS7_ILi96EEENS7_ILi192EEEEEELi192ENS_10bfloat16_tEfNS_4arch4Sm80ELb1ELb0ELb1ELb0ELb0ELb0ELb1ELb0EEENS1_21CollectiveEpilogueFwdINS6_IJS8_SA_S9_EEENS6_IJNS7_ILi1EEESI_SI_EEESC_SE_Li256ELb0ELb1ELb0ELb0EEENS1_30DynamicPersistentTileSchedulerILi256ELi256ELb0ELb1ELb0EEEEEEEEEvNT_6ParamsE)
        /*0048*/ 	.short	0x0210
        /*004a*/ 	.short	0x0428


	//----- nvinfo : EIATTR_SW_WAR
	.align		4
.L_308:
        /*004c*/ 	.byte	0x04, 0x36
        /*004e*/ 	.short	(.L_310 - .L_309)
.L_309:
        /*0050*/ 	.word	0x00000008
.L_310:


//--------------------- .nv.info._ZN7cutlass13device_kernelIN5flash19enable_sm80_to_sm89INS1_16FlashAttnFwdSm80INS1_25CollectiveMainloopFwdSm80ILi8ELi1ELb1EN4cute5tupleIJNS5_1CILi128EEENS7_ILi96EEENS7_ILi192EEEEEELi192ENS_10bfloat16_tEfNS_4arch4Sm80ELb1ELb0ELb1ELb1ELb0ELb0ELb1ELb0EEENS1_21CollectiveEpilogueFwdINS6_IJS8_SA_S9_EEENS6_IJNS7_ILi1EEESI_SI_EEESC_SE_Li256ELb1ELb1ELb0ELb0EEENS1_19SingleTileSchedulerILb1ELb0ELb1ELi128EEEEEEEEEvNT_6ParamsE --------------------------
	.section	.nv.info._ZN7cutlass13device_kernelIN5flash19enable_sm80_to_sm89INS1_16FlashAttnFwdSm80INS1_25CollectiveMainloopFwdSm80ILi8ELi1ELb1EN4cute5tupleIJNS5_1CILi128EEENS7_ILi96EEENS7_ILi192EEEEEELi192ENS_10bfloat16_tEfNS_4arch4Sm80ELb1ELb0ELb1ELb1ELb0ELb0ELb1ELb0EEENS1_21CollectiveEpilogueFwdINS6_IJS8_SA_S9_EEENS6_IJNS7_ILi1EEESI_SI_EEESC_SE_Li256ELb1ELb1ELb0ELb0EEENS1_19SingleTileSchedulerILb1ELb0ELb1ELi128EEEEEEEEEvNT_6ParamsE,"",@"SHT_CUDA_INFO"
	.sectionflags	@""
	.align	4


	//----- nvinfo : EIATTR_CUDA_API_VERSION
	.align		4
        /*0000*/ 	.byte	0x04, 0x37
        /*0002*/ 	.short	(.L_312 - .L_311)
.L_311:
        /*0004*/ 	.word	0x00000082


	//----- nvinfo : EIATTR_KPARAM_INFO
	.align		4
.L_312:
        /*0008*/ 	.byte	0x04, 0x17
        /*000a*/ 	.short	(.L_314 - .L_313)
.L_313:
        /*000c*/ 	.word	0x00000000
        /*0010*/ 	.short	0x0000
        /*0012*/ 	.short	0x0000
        /*0014*/ 	.byte	0x00, 0xf0, 0x61, 0x10


	//----- nvinfo : EIATTR_SPARSE_MMA_MASK
	.align		4
.L_314:
        /*0018*/ 	.byte	0x03, 0x50
        /*001a*/ 	.short	0x0000


	//----- nvinfo : EIATTR_MAXREG_COUNT
	.align		4
        /*001c*/ 	.byte	0x03, 0x1b
        /*001e*/ 	.short	0x00ff


	//----- nvinfo : EIATTR_MERCURY_ISA_VERSION
	.align		4
        /*0020*/ 	.byte	0x03, 0x5f
        /*0022*/ 	.short	0x0101


	//----- nvinfo : EIATTR_EXIT_INSTR_OFFSETS
	.align		4
        /*0024*/ 	.byte	0x04, 0x1c
        /*0026*/ 	.short	(.L_316 - .L_315)


	//   ....[0]....
.L_315:
        /*0028*/ 	.word	0x00000010


	//----- nvinfo : EIATTR_MAX_THREADS
	.align		4
.L_316:
        /*002c*/ 	.byte	0x04, 0x05
        /*002e*/ 	.short	(.L_318 - .L_317)
.L_317:
        /*0030*/ 	.word	0x00000100
        /*0034*/ 	.word	0x00000001
        /*0038*/ 	.word	0x00000001


	//----- nvinfo : EIATTR_CBANK_PARAM_SIZE
	.align		4
.L_318:
        /*003c*/ 	.byte	0x03, 0x19
        /*003e*/ 	.short	0x0418


	//----- nvinfo : EIATTR_PARAM_CBANK
	.align		4
        /*0040*/ 	.byte	0x04, 0x0a
        /*0042*/ 	.short	(.L_320 - .L_319)
	.align		4
.L_319:
        /*0044*/ 	.word	index@(.nv.constant0._ZN7cutlass13device_kernelIN5flash19enable_sm80_to_sm89INS1_16FlashAttnFwdSm80INS1_25CollectiveMainloopFwdSm80ILi8ELi1ELb1EN4cute5tupleIJNS5_1CILi128EEENS7_ILi96EEENS7_ILi192EEEEEELi192ENS_10bfloat16_tEfNS_4arch4Sm80ELb1ELb0ELb1ELb1ELb0ELb0ELb1ELb0EEENS1_21CollectiveEpilogueFwdINS6_IJS8_SA_S9_EEENS6_IJNS7_ILi1EEESI_SI_EEESC_SE_Li256ELb1ELb1ELb0ELb0EEENS1_19SingleTileSchedulerILb1ELb0ELb1ELi128EEEEEEEEEvNT_6ParamsE)
        /*0048*/ 	.short	0x0210
        /*004a*/ 	.short	0x0418


	//----- nvinfo : EIATTR_SW_WAR
	.align		4
.L_320:
        /*004c*/ 	.byte	0x04, 0x36
        /*004e*/ 	.short	(.L_322 - .L_321)
.L_321:
        /*0050*/ 	.word	0x00000008
.L_322:


//--------------------- .nv.info._ZN7cutlass13device_kernelIN5flash19enable_sm80_to_sm89INS1_16FlashAttnFwdSm80INS1_25CollectiveMainloopFwdSm80ILi8ELi1ELb0EN4cute5tupleIJNS5_1CILi128EEENS7_ILi64EEENS7_ILi192EEEEEELi192ENS_10bfloat16_tEfNS_4arch4Sm80ELb1ELb0ELb1ELb1ELb0ELb1ELb1ELb0EEENS1_21CollectiveEpilogueFwdINS6_IJS8_SA_S9_EEENS6_IJNS7_ILi1EEESI_SI_EEESC_SE_Li256ELb1ELb1ELb0ELb0EEENS1_19SingleTileSchedulerILb1ELb0ELb1ELi128EEEEEEEEEvNT_6ParamsE --------------------------
	.section	.nv.info._ZN7cutlass13device_kernelIN5flash19enable_sm80_to_sm89INS1_16FlashAttnFwdSm80INS1_25CollectiveMainloopFwdSm80ILi8ELi1ELb0EN4cute5tupleIJNS5_1CILi128EEENS7_ILi64EEENS7_ILi192EEEEEELi192ENS_10bfloat16_tEfNS_4arch4Sm80ELb1ELb0ELb1ELb1ELb0ELb1ELb1ELb0EEENS1_21CollectiveEpilogueFwdINS6_IJS8_SA_S9_EEENS6_IJNS7_ILi1EEESI_SI_EEESC_SE_Li256ELb1ELb1ELb0ELb0EEENS1_19SingleTileSchedulerILb1ELb0ELb1ELi128EEEEEEEEEvNT_6ParamsE,"",@"SHT_CUDA_INFO"
	.sectionflags	@""
	.align	4


	//----- nvinfo : EIATTR_CUDA_API_VERSION
	.align		4
        /*0000*/ 	.byte	0x04, 0x37
        /*0002*/ 	.short	(.L_324 - .L_323)
.L_323:
        /*0004*/ 	.word	0x00000082


	//----- nvinfo : EIATTR_KPARAM_INFO
	.align		4
.L_324:
        /*0008*/ 	.byte	0x04, 0x17
        /*000a*/ 	.short	(.L_326 - .L_325)
.L_325:
        /*000c*/ 	.word	0x00000000
        /*0010*/ 	.short	0x0000
        /*0012*/ 	.short	0x0000
        /*0014*/ 	.byte	0x00, 0xf0, 0x61, 0x10


	//----- nvinfo : EIATTR_SPARSE_MMA_MASK
	.align		4
.L_326:
        /*0018*/ 	.byte	0x03, 0x50
        /*001a*/ 	.short	0x0000


	//----- nvinfo : EIATTR_MAXREG_COUNT
	.align		4
        /*001c*/ 	.byte	0x03, 0x1b
        /*001e*/ 	.short	0x00ff


	//----- nvinfo : EIATTR_MERCURY_ISA_VERSION
	.align		4
        /*0020*/ 	.byte	0x03, 0x5f
        /*0022*/ 	.short	0x0101


	//----- nvinfo : EIATTR_EXIT_INSTR_OFFSETS
	.align		4
        /*0024*/ 	.byte	0x04, 0x1c
        /*0026*/ 	.short	(.L_328 - .L_327)


	//   ....[0]....
.L_327:
        /*0028*/ 	.word	0x00000010


	//----- nvinfo : EIATTR_MAX_THREADS
	.align		4
.L_328:
        /*002c*/ 	.byte	0x04, 0x05
        /*002e*/ 	.short	(.L_330 - .L_329)
.L_329:
        /*0030*/ 	.word	0x00000100
        /*0034*/ 	.word	0x00000001
        /*0038*/ 	.word	0x00000001


	//----- nvinfo : EIATTR_CBANK_PARAM_SIZE
	.align		4
.L_330:
        /*003c*/ 	.byte	0x03, 0x19
        /*003e*/ 	.short	0x0418


	//----- nvinfo : EIATTR_PARAM_CBANK
	.align		4
        /*0040*/ 	.byte	0x04, 0x0a
        /*0042*/ 	.short	(.L_332 - .L_331)
	.align		4
.L_331:
        /*0044*/ 	.word	index@(.nv.constant0._ZN7cutlass13device_kernelIN5flash19enable_sm80_to_sm89INS1_16FlashAttnFwdSm80INS1_25CollectiveMainloopFwdSm80ILi8ELi1ELb0EN4cute5tupleIJNS5_1CILi128EEENS7_ILi64EEENS7_ILi192EEEEEELi192ENS_10bfloat16_tEfNS_4arch4Sm80ELb1ELb0ELb1ELb1ELb0ELb1ELb1ELb0EEENS1_21CollectiveEpilogueFwdINS6_IJS8_SA_S9_EEENS6_IJNS7_ILi1EEESI_SI_EEESC_SE_Li256ELb1ELb1ELb0ELb0EEENS1_19SingleTileSchedulerILb1ELb0ELb1ELi128EEEEEEEEEvNT_6ParamsE)
        /*0048*/ 	.short	0x0210
        /*004a*/ 	.short	0x0418


	//----- nvinfo : EIATTR_SW_WAR
	.align		4
.L_332:
        /*004c*/ 	.byte	0x04, 0x36
        /*004e*/ 	.short	(.L_334 - .L_333)
.L_333:
        /*0050*/ 	.word	0x00000008
.L_334:


//--------------------- .nv.info._ZN7cutlass13device_kernelIN5flash19enable_sm80_to_sm89INS1_16FlashAttnFwdSm80INS1_25CollectiveMainloopFwdSm80ILi8ELi2ELb1EN4cute5tupleIJNS5_1CILi128EEENS7_ILi96EEENS7_ILi192EEEEEELi192ENS_10bfloat16_tEfNS_4arch4Sm80ELb0ELb0ELb1ELb0ELb0ELb0ELb1ELb0EEENS1_21CollectiveEpilogueFwdINS6_IJS8_SA_S9_EEENS6_IJNS7_ILi1EEESI_SI_EEESC_SE_Li256ELb0ELb1ELb0ELb0EEENS1_19SingleTileSchedulerILb0ELb0ELb1ELi128EEEEEEEEEvNT_6ParamsE --------------------------
	.section	.nv.info._ZN7cutlass13device_kernelIN5flash19enable_sm80_to_sm89INS1_16FlashAttnFwdSm80INS1_25CollectiveMainloopFwdSm80ILi8ELi2ELb1EN4cute5tupleIJNS5_1CILi128EEENS7_ILi96EEENS7_ILi192EEEEEELi192ENS_10bfloat16_tEfNS_4arch4Sm80ELb0ELb0ELb1ELb0ELb0ELb0ELb1ELb0EEENS1_21CollectiveEpilogueFwdINS6_IJS8_SA_S9_EEENS6_IJNS7_ILi1EEESI_SI_EEESC_SE_Li256ELb0ELb1ELb0ELb0EEENS1_19SingleTileSchedulerILb0ELb0ELb1ELi128EEEEEEEEEvNT_6ParamsE,"",@"SHT_CUDA_INFO"
	.sectionflags	@""
	.align	4


	//----- nvinfo : EIATTR_CUDA_API_VERSION
	.align		4
        /*0000*/ 	.byte	0x04, 0x37
        /*0002*/ 	.short	(.L_336 - .L_335)
.L_335:
        /*0004*/ 	.word	0x00000082


	//----- nvinfo : EIATTR_KPARAM_INFO
	.align		4
.L_336:
        /*0008*/ 	.byte	0x04, 0x17
        /*000a*/ 	.short	(.L_338 - .L_337)
.L_337:
        /*000c*/ 	.word	0x00000000
        /*0010*/ 	.short	0x0000
        /*0012*/ 	.short	0x0000
        /*0014*/ 	.byte	0x00, 0xf0, 0x61, 0x10


	//----- nvinfo : EIATTR_SPARSE_MMA_MASK
	.align		4
.L_338:
        /*0018*/ 	.byte	0x03, 0x50
        /*001a*/ 	.short	0x0000


	//----- nvinfo : EIATTR_MAXREG_COUNT
	.align		4
        /*001c*/ 	.byte	0x03, 0x1b
        /*001e*/ 	.short	0x00ff


	//----- nvinfo : EIATTR_MERCURY_ISA_VERSION
	.align		4
        /*0020*/ 	.byte	0x03, 0x5f
        /*0022*/ 	.short	0x0101


	//----- nvinfo : EIATTR_EXIT_INSTR_OFFSETS
	.align		4
        /*0024*/ 	.byte	0x04, 0x1c
        /*0026*/ 	.short	(.L_340 - .L_339)


	//   ....[0]....
.L_339:
        /*0028*/ 	.word	0x00000010


	//----- nvinfo : EIATTR_MAX_THREADS
	.align		4
.L_340:
        /*002c*/ 	.byte	0x04, 0x05
        /*002e*/ 	.short	(.L_342 - .L_341)
.L_341:
        /*0030*/ 	.word	0x00000100
        /*0034*/ 	.word	0x00000001
        /*0038*/ 	.word	0x00000001


	//----- nvinfo : EIATTR_CBANK_PARAM_SIZE
	.align		4
.L_342:
        /*003c*/ 	.byte	0x03, 0x19
        /*003e*/ 	.short	0x0418


	//----- nvinfo : EIATTR_PARAM_CBANK
	.align		4
        /*0040*/ 	.byte	0x04, 0x0a
        /*0042*/ 	.short	(.L_344 - .L_343)
	.align		4
.L_343:
        /*0044*/ 	.word	index@(.nv.constant0._ZN7cutlass13device_kernelIN5flash19enable_sm80_to_sm89INS1_16FlashAttnFwdSm80INS1_25CollectiveMainloopFwdSm80ILi8ELi2ELb1EN4cute5tupleIJNS5_1CILi128EEENS7_ILi96EEENS7_ILi192EEEEEELi192ENS_10bfloat16_tEfNS_4arch4Sm80ELb0ELb0ELb1ELb0ELb0ELb0ELb1ELb0EEENS1_21CollectiveEpilogueFwdINS6_IJS8_SA_S9_EEENS6_IJNS7_ILi1EEESI_SI_EEESC_SE_Li256ELb0ELb1ELb0ELb0EEENS1_19SingleTileSchedulerILb0ELb0ELb1ELi128EEEEEEEEEvNT_6ParamsE)
        /*0048*/ 	.short	0x0210
        /*004a*/ 	.short	0x0418


	//----- nvinfo : EIATTR_SW_WAR
	.align		4
.L_344:
        /*004c*/ 	.byte	0x04, 0x36
        /*004e*/ 	.short	(.L_346 - .L_345)
.L_345:
        /*0050*/ 	.word	0x00000008
.L_346:


//--------------------- .nv.info._ZN7cutlass13device_kernelIN5flash19enable_sm80_to_sm89INS1_16FlashAttnFwdSm80INS1_25CollectiveMainloopFwdSm80ILi8ELi2ELb1EN4cute5tupleIJNS5_1CILi128EEENS7_ILi96EEENS7_ILi192EEEEEELi192ENS_10bfloat16_tEfNS_4arch4Sm80ELb0ELb0ELb1ELb1ELb0ELb0ELb1ELb0EEENS1_21CollectiveEpilogueFwdINS6_IJS8_SA_S9_EEENS6_IJNS7_ILi1EEESI_SI_EEESC_SE_Li256ELb1ELb1ELb0ELb0EEENS1_19SingleTileSchedulerILb1ELb0ELb1ELi128EEEEEEEEEvNT_6ParamsE --------------------------
	.section	.nv.info._ZN7cutlass13device_kernelIN5flash19enable_sm80_to_sm89INS1_16FlashAttnFwdSm80INS1_25CollectiveMainloopFwdSm80ILi8ELi2ELb1EN4cute5tupleIJNS5_1CILi128EEENS7_ILi96EEENS7_ILi192EEEEEELi192ENS_10bfloat16_tEfNS_4arch4Sm80ELb0ELb0ELb1ELb1ELb0ELb0ELb1ELb0EEENS1_21CollectiveEpilogueFwdINS6_IJS8_SA_S9_EEENS6_IJNS7_ILi1EEESI_SI_EEESC_SE_Li256ELb1ELb1ELb0ELb0EEENS1_19SingleTileSchedulerILb1ELb0ELb1ELi128EEEEEEEEEvNT_6ParamsE,"",@"SHT_CUDA_INFO"
	.sectionflags	@""
	.align	4


	//----- nvinfo : EIATTR_CUDA_API_VERSION
	.align		4
        /*0000*/ 	.byte	0x04, 0x37
        /*0002*/ 	.short	(.L_348 - .L_347)
.L_347:
        /*0004*/ 	.word	0x00000082


	//----- nvinfo : EIATTR_KPARAM_INFO
	.align		4
.L_348:
        /*0008*/ 	.byte	0x04, 0x17
        /*000a*/ 	.short	(.L_350 - .L_349)
.L_349:
        /*000c*/ 	.word	0x00000000
        /*0010*/ 	.short	0x0000
        /*0012*/ 	.short	0x0000
        /*0014*/ 	.byte	0x00, 0xf0, 0x61, 0x10


	//----- nvinfo : EIATTR_SPARSE_MMA_MASK
	.align		4
.L_350:
        /*0018*/ 	.byte	0x03, 0x50
        /*001a*/ 	.short	0x0000


	//----- nvinfo : EIATTR_MAXREG_COUNT
	.align		4
        /*001c*/ 	.byte	0x03, 0x1b
        /*001e*/ 	.short	0x00ff


	//----- nvinfo : EIATTR_MERCURY_ISA_VERSION
	.align		4
        /*0020*/ 	.byte	0x03, 0x5f
        /*0022*/ 	.short	0x0101


	//----- nvinfo : EIATTR_EXIT_INSTR_OFFSETS
	.align		4
        /*0024*/ 	.byte	0x04, 0x1c
        /*0026*/ 	.short	(.L_352 - .L_351)


	//   ....[0]....
.L_351:
        /*0028*/ 	.word	0x00000010


	//----- nvinfo : EIATTR_MAX_THREADS
	.align		4
.L_352:
        /*002c*/ 	.byte	0x04, 0x05
        /*002e*/ 	.short	(.L_354 - .L_353)
.L_353:
        /*0030*/ 	.word	0x00000100
        /*0034*/ 	.word	0x00000001
        /*0038*/ 	.word	0x00000001


	//----- nvinfo : EIATTR_CBANK_PARAM_SIZE
	.align		4
.L_354:
        /*003c*/ 	.byte	0x03, 0x19
        /*003e*/ 	.short	0x0418


	//----- nvinfo : EIATTR_PARAM_CBANK
	.align		4
        /*0040*/ 	.byte	0x04, 0x0a
        /*0042*/ 	.short	(.L_356 - .L_355)
	.align		4
.L_355:
        /*0044*/ 	.word	index@(.nv.constant0._ZN7cutlass13device_kernelIN5flash19enable_sm80_to_sm89INS1_16FlashAttnFwdSm80INS1_25CollectiveMainloopFwdSm80ILi8ELi2ELb1EN4cute5tupleIJNS5_1CILi128EEENS7_ILi96EEENS7_ILi192EEEEEELi192ENS_10bfloat16_tEfNS_4arch4Sm80ELb0ELb0ELb1ELb1ELb0ELb0ELb1ELb0EEENS1_21CollectiveEpilogueFwdINS6_IJS8_SA_S9_EEENS6_IJNS7_ILi1EEESI_SI_EEESC_SE_Li256ELb1ELb1ELb0ELb0EEENS1_19SingleTileSchedulerILb1ELb0ELb1ELi128EEEEEEEEEvNT_6ParamsE)
        /*0048*/ 	.short	0x0210
        /*004a*/ 	.short	0x0418


	//----- nvinfo : EIATTR_SW_WAR
	.align		4
.L_356:
        /*004c*/ 	.byte	0x04, 0x36
        /*004e*/ 	.short	(.L_358 - .L_357)
.L_357:
        /*0050*/ 	.word	0x00000008
.L_358:


//--------------------- .nv.info._ZN7cutlass13device_kernelIN5flash19enable_sm80_to_sm89INS1_16FlashAttnFwdSm80INS1_25CollectiveMainloopFwdSm80ILi8ELi2ELb0EN4cute5tupleIJNS5_1CILi128EEENS7_ILi64EEENS7_ILi192EEEEEELi192ENS_10bfloat16_tEfNS_4arch4Sm80ELb0ELb0ELb1ELb1ELb0ELb1ELb1ELb0EEENS1_21CollectiveEpilogueFwdINS6_IJS8_SA_S9_EEENS6_IJNS7_ILi1EEESI_SI_EEESC_SE_Li256ELb1ELb1ELb0ELb0EEENS1_19SingleTileSchedulerILb1ELb0ELb1ELi128EEEEEEEEEvNT_6ParamsE --------------------------
	.section	.nv.info._ZN7cutlass13device_kernelIN5flash19enable_sm80_to_sm89INS1_16FlashAttnFwdSm80INS1_25CollectiveMainloopFwdSm80ILi8ELi2ELb0EN4cute5tupleIJNS5_1CILi128EEENS7_ILi64EEENS7_ILi192EEEEEELi192ENS_10bfloat16_tEfNS_4arch4Sm80ELb0ELb0ELb1ELb1ELb0ELb1ELb1ELb0EEENS1_21CollectiveEpilogueFwdINS6_IJS8_SA_S9_EEENS6_IJNS7_ILi1EEESI_SI_EEESC_SE_Li256ELb1ELb1ELb0ELb0EEENS1_19SingleTileSchedulerILb1ELb0ELb1ELi128EEEEEEEEEvNT_6ParamsE,"",@"SHT_CUDA_INFO"
	.sectionflags	@""
	.align	4


	//----- nvinfo : EIATTR_CUDA_API_VERSION
	.align		4
        /*0000*/ 	.byte	0x04, 0x37
        /*0002*/ 	.short	(.L_360 - .L_359)
.L_359:
        /*0004*/ 	.word	0x00000082


	//----- nvinfo : EIATTR_KPARAM_INFO
	.align		4
.L_360:
        /*0008*/ 	.byte	0x04, 0x17
        /*000a*/ 	.short	(.L_362 - .L_361)
.L_361:
        /*000c*/ 	.word	0x00000000
        /*0010*/ 	.short	0x0000
        /*0012*/ 	.short	0x0000
        /*0014*/ 	.byte	0x00, 0xf0, 0x61, 0x10


	//----- nvinfo : EIATTR_SPARSE_MMA_MASK
	.align		4
.L_362:
        /*0018*/ 	.byte	0x03, 0x50
        /*001a*/ 	.short	0x0000


	//----- nvinfo : EIATTR_MAXREG_COUNT
	.align		4
        /*001c*/ 	.byte	0x03, 0x1b
        /*001e*/ 	.short	0x00ff


	//----- nvinfo : EIATTR_MERCURY_ISA_VERSION
	.align		4
        /*0020*/ 	.byte	0x03, 0x5f
        /*0022*/ 	.short	0x0101


	//----- nvinfo : EIATTR_EXIT_INSTR_OFFSETS
	.align		4
        /*0024*/ 	.byte	0x04, 0x1c
        /*0026*/ 	.short	(.L_364 - .L_363)


	//   ....[0]....
.L_363:
        /*0028*/ 	.word	0x00000010


	//----- nvinfo : EIATTR_MAX_THREADS
	.align		4
.L_364:
        /*002c*/ 	.byte	0x04, 0x05
        /*002e*/ 	.short	(.L_366 - .L_365)
.L_365:
        /*0030*/ 	.word	0x00000100
        /*0034*/ 	.word	0x00000001
        /*0038*/ 	.word	0x00000001


	//----- nvinfo : EIATTR_CBANK_PARAM_SIZE
	.align		4
.L_366:
        /*003c*/ 	.byte	0x03, 0x19
        /*003e*/ 	.short	0x0418


	//----- nvinfo : EIATTR_PARAM_CBANK
	.align		4
        /*0040*/ 	.byte	0x04, 0x0a
        /*0042*/ 	.short	(.L_368 - .L_367)
	.align		4
.L_367:
        /*0044*/ 	.word	index@(.nv.constant0._ZN7cutlass13device_kernelIN5flash19enable_sm80_to_sm89INS1_16FlashAttnFwdSm80INS1_25CollectiveMainloopFwdSm80ILi8ELi2ELb0EN4cute5tupleIJNS5_1CILi128EEENS7_ILi64EEENS7_ILi192EEEEEELi192ENS_10bfloat16_tEfNS_4arch4Sm80ELb0ELb0ELb1ELb1ELb0ELb1ELb1ELb0EEENS1_21CollectiveEpilogueFwdINS6_IJS8_SA_S9_EEENS6_IJNS7_ILi1EEESI_SI_EEESC_SE_Li256ELb1ELb1ELb0ELb0EEENS1_19SingleTileSchedulerILb1ELb0ELb1ELi128EEEEEEEEEvNT_6ParamsE)
        /*0048*/ 	.short	0x0210
        /*004a*/ 	.short	0x0418


	//----- nvinfo : EIATTR_SW_WAR
	.align		4
.L_368:
        /*004c*/ 	.byte	0x04, 0x36
        /*004e*/ 	.short	(.L_370 - .L_369)
.L_369:
        /*0050*/ 	.word	0x00000008
.L_370:


//--------------------- .nv.info._ZN7cutlass13device_kernelIN5flash19enable_sm80_to_sm89INS1_16FlashAttnFwdSm80INS1_25CollectiveMainloopFwdSm80ILi8ELi2ELb0EN4cute5tupleIJNS5_1CILi128EEENS7_ILi64EEENS7_ILi192EEEEEELi192ENS_10bfloat16_tEfNS_4arch4Sm80ELb0ELb1ELb1ELb0ELb0ELb0ELb1ELb0EEENS1_21CollectiveEpilogueFwdINS6_IJS8_SA_S9_EEENS6_IJNS7_ILi1EEESI_SI_EEESC_SE_Li256ELb0ELb1ELb0ELb0EEENS1_19SingleTileSchedulerILb0ELb0ELb1ELi128EEEEEEEEEvNT_6ParamsE --------------------------
	.section	.nv.info._ZN7cutlass13device_kernelIN5flash19enable_sm80_to_sm89INS1_16FlashAttnFwdSm80INS1_25CollectiveMainloopFwdSm80ILi8ELi2ELb0EN4cute5tupleIJNS5_1CILi128EEENS7_ILi64EEENS7_ILi192EEEEEELi192ENS_10bfloat16_tEfNS_4arch4Sm80ELb0ELb1ELb1ELb0ELb0ELb0ELb1ELb0EEENS1_21CollectiveEpilogueFwdINS6_IJS8_SA_S9_EEENS6_IJNS7_ILi1EEESI_SI_EEESC_SE_Li256ELb0ELb1ELb0ELb0EEENS1_19SingleTileSchedulerILb0ELb0ELb1ELi128EEEEEEEEEvNT_6ParamsE,"",@"SHT_CUDA_INFO"
	.sectionflags	@""
	.align	4


	//----- nvinfo : EIATTR_CUDA_API_VERSION
	.align		4
        /*0000*/ 	.byte	0x04, 0x37
        /*0002*/ 	.short	(.L_372 - .L_371)
.L_371:
        /*0004*/ 	.word	0x00000082


	//----- nvinfo : EIATTR_KPARAM_INFO
	.align		4
.L_372:
        /*0008*/ 	.byte	0x04, 0x17
        /*000a*/ 	.short	(.L_374 - .L_373)
.L_373:
        /*000c*/ 	.word	0x00000000
        /*0010*/ 	.short	0x0000
        /*0012*/ 	.short	0x0000
        /*0014*/ 	.byte	0x00, 0xf0, 0x61, 0x10


	//----- nvinfo : EIATTR_SPARSE_MMA_MASK
	.align		4
.L_374:
        /*0018*/ 	.byte	0x03, 0x50
        /*001a*/ 	.short	0x0000


	//----- nvinfo : EIATTR_MAXREG_COUNT
	.align		4
        /*001c*/ 	.byte	0x03, 0x1b
        /*001e*/ 	.short	0x00ff


	//----- nvinfo : EIATTR_MERCURY_ISA_VERSION
	.align		4
        /*0020*/ 	.byte	0x03, 0x5f
        /*0022*/ 	.short	0x0101


	//----- nvinfo : EIATTR_EXIT_INSTR_OFFSETS
	.align		4
        /*0024*/ 	.byte	0x04, 0x1c
        /*0026*/ 	.short	(.L_376 - .L_375)


	//   ....[0]....
.L_375:
        /*0028*/ 	.word	0x00000010


	//----- nvinfo : EIATTR_MAX_THREADS
	.align		4
.L_376:
        /*002c*/ 	.byte	0x04, 0x05
        /*002e*/ 	.short	(.L_378 - .L_377)
.L_377:
        /*0030*/ 	.word	0x00000100
        /*0034*/ 	.word	0x00000001
        /*0038*/ 	.word	0x00000001


	//----- nvinfo : EIATTR_CBANK_PARAM_SIZE
	.align		4
.L_378:
        /*003c*/ 	.byte	0x03, 0x19
        /*003e*/ 	.short	0x0418


	//----- nvinfo : EIATTR_PARAM_CBANK
	.align		4
        /*0040*/ 	.byte	0x04, 0x0a
        /*0042*/ 	.short	(.L_380 - .L_379)
	.align		4
.L_379:
        /*0044*/ 	.word	index@(.nv.constant0._ZN7cutlass13device_kernelIN5flash19enable_sm80_to_sm89INS1_16FlashAttnFwdSm80INS1_25CollectiveMainloopFwdSm80ILi8ELi2ELb0EN4cute5tupleIJNS5_1CILi128EEENS7_ILi64EEENS7_ILi192EEEEEELi192ENS_10bfloat16_tEfNS_4arch4Sm80ELb0ELb1ELb1ELb0ELb0ELb0ELb1ELb0EEENS1_21CollectiveEpilogueFwdINS6_IJS8_SA_S9_EEENS6_IJNS7_ILi1EEESI_SI_EEESC_SE_Li256ELb0ELb1ELb0ELb0EEENS1_19SingleTileSchedulerILb0ELb0ELb1ELi128EEEEEEEEEvNT_6ParamsE)
        /*0048*/ 	.short	0x0210
        /*004a*/ 	.short	0x0418


	//----- nvinfo : EIATTR_SW_WAR
	.align		4
.L_380:
        /*004c*/ 	.byte	0x04, 0x36
        /*004e*/ 	.short	(.L_382 - .L_381)
.L_381:
        /*0050*/ 	.word	0x00000008
.L_382:


//--------------------- .nv.info._ZN7cutlass13device_kernelIN5flash19enable_sm80_to_sm89INS1_16FlashAttnFwdSm80INS1_25CollectiveMainloopFwdSm80ILi8ELi2ELb0EN4cute5tupleIJNS5_1CILi128EEENS7_ILi64EEENS7_ILi192EEEEEELi192ENS_10bfloat16_tEfNS_4arch4Sm80ELb0ELb1ELb1ELb1ELb0ELb0ELb1ELb0EEENS1_21CollectiveEpilogueFwdINS6_IJS8_SA_S9_EEENS6_IJNS7_ILi1EEESI_SI_EEESC_SE_Li256ELb1ELb1ELb0ELb0EEENS1_19SingleTileSchedulerILb1ELb0ELb1ELi128EEEEEEEEEvNT_6ParamsE --------------------------
	.section	.nv.info._ZN7cutlass13device_kernelIN5flash19enable_sm80_to_sm89INS1_16FlashAttnFwdSm80INS1_25CollectiveMainloopFwdSm80ILi8ELi2ELb0EN4cute5tupleIJNS5_1CILi128EEENS7_ILi64EEENS7_ILi192EEEEEELi192ENS_10bfloat16_tEfNS_4arch4Sm80ELb0ELb1ELb1ELb1ELb0ELb0ELb1ELb0EEENS1_21CollectiveEpilogueFwdINS6_IJS8_SA_S9_EEENS6_IJNS7_ILi1EEESI_SI_EEESC_SE_Li256ELb1ELb1ELb0ELb0EEENS1_19SingleTileSchedulerILb1ELb0ELb1ELi128EEEEEEEEEvNT_6ParamsE,"",@"SHT_CUDA_INFO"
	.sectionflags	@""
	.align	4


	//----- nvinfo : EIATTR_CUDA_API_VERSION
	.align		4
        /*0000*/ 	.byte	0x04, 0x37
        /*0002*/ 	.short	(.L_384 - .L_383)
.L_383:
        /*0004*/ 	.word	0x00000082


	//----- nvinfo : EIATTR_KPARAM_INFO
	.align		4
.L_384:
        /*0008*/ 	.byte	0x04, 0x17
        /*000a*/ 	.short	(.L_386 - .L_385)
.L_385:
        /*000c*/ 	.word	0x00000000
        /*0010*/ 	.short	0x0000
        /*0012*/ 	.short	0x0000
        /*0014*/ 	.byte	0x00, 0xf0, 0x61, 0x10


	//----- nvinfo : EIATTR_SPARSE_MMA_MASK
	.align		4
.L_386:
        /*0018*/ 	.byte	0x03, 0x50
        /*001a*/ 	.short	0x0000


	//----- nvinfo : EIATTR_MAXREG_COUNT
	.align		4
        /*001c*/ 	.byte	0x03, 0x1b
        /*001e*/ 	.short	0x00ff


	//----- nvinfo : EIATTR_MERCURY_ISA_VERSION
	.align		4
        /*0020*/ 	.byte	0x03, 0x5f
        /*0022*/ 	.short	0x0101


	//----- nvinfo : EIATTR_EXIT_INSTR_OFFSETS
	.align		4
        /*0024*/ 	.byte	0x04, 0x1c
        /*0026*/ 	.short	(.L_388 - .L_387)


	//   ....[0]....
.L_387:
        /*0028*/ 	.word	0x00000010


	//----- nvinfo : EIATTR_MAX_THREADS
	.align		4
.L_388:
        /*002c*/ 	.byte	0x04, 0x05
        /*002e*/ 	.short	(.L_390 - .L_389)
.L_389:
        /*0030*/ 	.word	0x00000100
        /*0034*/ 	.word	0x00000001
        /*0038*/ 	.word	0x00000001


	//----- nvinfo : EIATTR_CBANK_PARAM_SIZE
	.align		4
.L_390:
        /*003c*/ 	.byte	0x03, 0x19
        /*003e*/ 	.short	0x0418


	//----- nvinfo : EIATTR_PARAM_CBANK
	.align		4
        /*0040*/ 	.byte	0x04, 0x0a
        /*0042*/ 	.short	(.L_392 - .L_391)
	.align		4
.L_391:
        /*0044*/ 	.word	index@(.nv.constant0._ZN7cutlass13device_kernelIN5flash19enable_sm80_to_sm89INS1_16FlashAttnFwdSm80INS1_25CollectiveMainloopFwdSm80ILi8ELi2ELb0EN4cute5tupleIJNS5_1CILi128EEENS7_ILi64EEENS7_ILi192EEEEEELi192ENS_10bfloat16_tEfNS_4arch4Sm80ELb0ELb1ELb1ELb1ELb0ELb0ELb1ELb0EEENS1_21CollectiveEpilogueFwdINS6_IJS8_SA_S9_EEENS6_IJNS7_ILi1EEESI_SI_EEESC_SE_Li256ELb1ELb1ELb0ELb0EEENS1_19SingleTileSchedulerILb1ELb0ELb1ELi128EEEEEEEEEvNT_6ParamsE)
        /*0048*/ 	.short	0x0210
        /*004a*/ 	.short	0x0418


	//----- nvinfo : EIATTR_SW_WAR
	.align		4
.L_392:
        /*004c*/ 	.byte	0x04, 0x36
        /*004e*/ 	.short	(.L_394 - .L_393)
.L_393:
        /*0050*/ 	.word	0x00000008
.L_394:


//--------------------- .nv.info._ZN7cutlass13device_kernelIN5flash19enable_sm80_to_sm89INS1_16FlashAttnFwdSm80INS1_25CollectiveMainloopFwdSm80ILi8ELi2ELb0EN4cute5tupleIJNS5_1CILi128EEENS7_ILi64EEENS7_ILi192EEEEEELi192ENS_10bfloat16_tEfNS_4arch4Sm80ELb0ELb1ELb1ELb1ELb0ELb1ELb1ELb0EEENS1_21CollectiveEpilogueFwdINS6_IJS8_SA_S9_EEENS6_IJNS7_ILi1EEESI_SI_EEESC_SE_Li256ELb1ELb1ELb0ELb0EEENS1_19SingleTileSchedulerILb1ELb0ELb1ELi128EEEEEEEEEvNT_6ParamsE --------------------------
	.section	.nv.info._ZN7cutlass13device_kernelIN5flash19enable_sm80_to_sm89INS1_16FlashAttnFwdSm80INS1_25CollectiveMainloopFwdSm80ILi8ELi2ELb0EN4cute5tupleIJNS5_1CILi128EEENS7_ILi64EEENS7_ILi192EEEEEELi192ENS_10bfloat16_tEfNS_4arch4Sm80ELb0ELb1ELb1ELb1ELb0ELb1ELb1ELb0EEENS1_21CollectiveEpilogueFwdINS6_IJS8_SA_S9_EEENS6_IJNS7_ILi1EEESI_SI_EEESC_SE_Li256ELb1ELb1ELb0ELb0EEENS1_19SingleTileSchedulerILb1ELb0ELb1ELi128EEEEEEEEEvNT_6ParamsE,"",@"SHT_CUDA_INFO"
	.sectionflags	@""
	.align	4


	//----- nvinfo : EIATTR_CUDA_API_VERSION
	.align		4
        /*0000*/ 	.byte	0x04, 0x37
        /*0002*/ 	.short	(.L_396 - .L_395)
.L_395:
        /*0004*/ 	.word	0x00000082


	//----- nvinfo : EIATTR_KPARAM_INFO
	.align		4
.L_396:
        /*0008*/ 	.byte	0x04, 0x17
        /*000a*/ 	.short	(.L_398 - .L_397)
.L_397:
        /*000c*/ 	.word	0x00000000
        /*0010*/ 	.short	0x0000
        /*0012*/ 	.short	0x0000
        /*0014*/ 	.byte	0x00, 0xf0, 0x61, 0x10


	//----- nvinfo : EIATTR_SPARSE_MMA_MASK
	.align		4
.L_398:
        /*0018*/ 	.byte	0x03, 0x50
        /*001a*/ 	.short	0x0000


	//----- nvinfo : EIATTR_MAXREG_COUNT
	.align		4
        /*001c*/ 	.byte	0x03, 0x1b
        /*001e*/ 	.short	0x00ff


	//----- nvinfo : EIATTR_MERCURY_ISA_VERSION
	.align		4
        /*0020*/ 	.byte	0x03, 0x5f
        /*0022*/ 	.short	0x0101


	//----- nvinfo : EIATTR_EXIT_INSTR_OFFSETS
	.align		4
        /*0024*/ 	.byte	0x04, 0x1c
        /*0026*/ 	.short	(.L_400 - .L_399)


	//   ....[0]....
.L_399:
        /*0028*/ 	.word	0x00000010


	//----- nvinfo : EIATTR_MAX_THREADS
	.align		4
.L_400:
        /*002c*/ 	.byte	0x04, 0x05
        /*002e*/ 	.short	(.L_402 - .L_401)
.L_401:
        /*0030*/ 	.word	0x00000100
        /*0034*/ 	.word	0x00000001
        /*0038*/ 	.word	0x00000001


	//----- nvinfo : EIATTR_CBANK_PARAM_SIZE
	.align		4
.L_402:
        /*003c*/ 	.byte	0x03, 0x19
        /*003e*/ 	.short	0x0418


	//----- nvinfo : EIATTR_PARAM_CBANK
	.align		4
        /*0040*/ 	.byte	0x04, 0x0a
        /*0042*/ 	.short	(.L_404 - .L_403)
	.align		4
.L_403:
        /*0044*/ 	.word	index@(.nv.constant0._ZN7cutlass13device_kernelIN5flash19enable_sm80_to_sm89INS1_16FlashAttnFwdSm80INS1_25CollectiveMainloopFwdSm80ILi8ELi2ELb0EN4cute5tupleIJNS5_1CILi128EEENS7_ILi64EEENS7_ILi192EEEEEELi192ENS_10bfloat16_tEfNS_4arch4Sm80ELb0ELb1ELb1ELb1ELb0ELb1ELb1ELb0EEENS1_21CollectiveEpilogueFwdINS6_IJS8_SA_S9_EEENS6_IJNS7_ILi1EEESI_SI_EEESC_SE_Li256ELb1ELb1ELb0ELb0EEENS1_19SingleTileSchedulerILb1ELb0ELb1ELi128EEEEEEEEEvNT_6ParamsE)
        /*0048*/ 	.short	0x0210
        /*004a*/ 	.short	0x0418


	//----- nvinfo : EIATTR_SW_WAR
	.align		4
.L_404:
        /*004c*/ 	.byte	0x04, 0x36
        /*004e*/ 	.short	(.L_406 - .L_405)
.L_405:
        /*0050*/ 	.word	0x00000008
.L_406:


//--------------------- .nv.info._ZN7cutlass13device_kernelIN5flash19enable_sm80_to_sm89INS1_16FlashAttnFwdSm80INS1_25CollectiveMainloopFwdSm80ILi8ELi2ELb1EN4cute5tupleIJNS5_1CILi128EEENS7_ILi96EEENS7_ILi192EEEEEELi192ENS_10bfloat16_tEfNS_4arch4Sm80ELb1ELb0ELb1ELb0ELb0ELb0ELb1ELb0EEENS1_21CollectiveEpilogueFwdINS6_IJS8_SA_S9_EEENS6_IJNS7_ILi1EEESI_SI_EEESC_SE_Li256ELb0ELb1ELb0ELb0EEENS1_30DynamicPersistentTileSchedulerILi256ELi256ELb0ELb1ELb0EEEEEEEEEvNT_6ParamsE --------------------------
	.section	.nv.info._ZN7cutlass13device_kernelIN5flash19enable_sm80_to_sm89INS1_16FlashAttnFwdSm80INS1_25CollectiveMainloopFwdSm80ILi8ELi2ELb1EN4cute5tupleIJNS5_1CILi128EEENS7_ILi96EEENS7_ILi192EEEEEELi192ENS_10bfloat16_tEfNS_4arch4Sm80ELb1ELb0ELb1ELb0ELb0ELb0ELb1ELb0EEENS1_21CollectiveEpilogueFwdINS6_IJS8_SA_S9_EEENS6_IJNS7_ILi1EEESI_SI_EEESC_SE_Li256ELb0ELb1ELb0ELb0EEENS1_30DynamicPersistentTileSchedulerILi256ELi256ELb0ELb1ELb0EEEEEEEEEvNT_6ParamsE,"",@"SHT_CUDA_INFO"
	.sectionflags	@""
	.align	4


	//----- nvinfo : EIATTR_CUDA_API_VERSION
	.align		4
        /*0000*/ 	.byte	0x04, 0x37
        /*0002*/ 	.short	(.L_408 - .L_407)
.L_407:
        /*0004*/ 	.word	0x00000082


	//----- nvinfo : EIATTR_KPARAM_INFO
	.align		4
.L_408:
        /*0008*/ 	.byte	0x04, 0x17
        /*000a*/ 	.short	(.L_410 - .L_409)
.L_409:
        /*000c*/ 	.word	0x00000000
        /*0010*/ 	.short	0x0000
        /*0012*/ 	.short	0x0000
        /*0014*/ 	.byte	0x00, 0xf0, 0xa1, 0x10


	//----- nvinfo : EIATTR_SPARSE_MMA_MASK
	.align		4
.L_410:
        /*0018*/ 	.byte	0x03, 0x50
        /*001a*/ 	.short	0x0000


	//----- nvinfo : EIATTR_MAXREG_COUNT
	.align		4
        /*001c*/ 	.byte	0x03, 0x1b
        /*001e*/ 	.short	0x00ff


	//----- nvinfo : EIATTR_MERCURY_ISA_VERSION
	.align		4
        /*0020*/ 	.byte	0x03, 0x5f
        /*0022*/ 	.short	0x0101


	//----- nvinfo : EIATTR_EXIT_INSTR_OFFSETS
	.align		4
        /*0024*/ 	.byte	0x04, 0x1c
        /*0026*/ 	.short	(.L_412 - .L_411)


	//   ....[0]....
.L_411:
        /*0028*/ 	.word	0x00000010


	//----- nvinfo : EIATTR_MAX_THREADS
	.align		4
.L_412:
        /*002c*/ 	.byte	0x04, 0x05
        /*002e*/ 	.short	(.L_414 - .L_413)
.L_413:
        /*0030*/ 	.word	0x00000100
        /*0034*/ 	.word	0x00000001
        /*0038*/ 	.word	0x00000001


	//----- nvinfo : EIATTR_CBANK_PARAM_SIZE
	.align		4
.L_414:
        /*003c*/ 	.byte	0x03, 0x19
        /*003e*/ 	.short	0x0428


	//----- nvinfo : EIATTR_PARAM_CBANK
	.align		4
        /*0040*/ 	.byte	0x04, 0x0a
        /*0042*/ 	.short	(.L_416 - .L_415)
	.align		4
.L_415:
        /*0044*/ 	.word	index@(.nv.constant0._ZN7cutlass13device_kernelIN5flash19enable_sm80_to_sm89INS1_16FlashAttnFwdSm80INS1_25CollectiveMainloopFwdSm80ILi8ELi2ELb1EN4cute5tupleIJNS5_1CILi128EEENS7_ILi96EEENS7_ILi192EEEEEELi192ENS_10bfloat16_tEfNS_4arch4Sm80ELb1ELb0ELb1ELb0ELb0ELb0ELb1ELb0EEENS1_21CollectiveEpilogueFwdINS6_IJS8_SA_S9_EEENS6_IJNS7_ILi1EEESI_SI_EEESC_SE_Li256ELb0ELb1ELb0ELb0EEENS1_30DynamicPersistentTileSchedulerILi256ELi256ELb0ELb1ELb0EEEEEEEEEvNT_6ParamsE)
        /*0048*/ 	.short	0x0210
        /*004a*/ 	.short	0x0428


	//----- nvinfo : EIATTR_SW_WAR
	.align		4
.L_416:
        /*004c*/ 	.byte	0x04, 0x36
        /*004e*/ 	.short	(.L_418 - .L_417)
.L_417:
        /*0050*/ 	.word	0x00000008
.L_418:


//--------------------- .nv.info._ZN7cutlass13device_kernelIN5flash19enable_sm80_to_sm89INS1_16FlashAttnFwdSm80INS1_25CollectiveMainloopFwdSm80ILi8ELi2ELb1EN4cute5tupleIJNS5_1CILi128EEENS7_ILi96EEENS7_ILi192EEEEEELi192ENS_10bfloat16_tEfNS_4arch4Sm80ELb1ELb0ELb1ELb1ELb0ELb0ELb1ELb0EEENS1_21CollectiveEpilogueFwdINS6_IJS8_SA_S9_EEENS6_IJNS7_ILi1EEESI_SI_EEESC_SE_Li256ELb1ELb1ELb0ELb0EEENS1_19SingleTileSchedulerILb1ELb0ELb1ELi128EEEEEEEEEvNT_6ParamsE --------------------------
	.section	.nv.info._ZN7cutlass13device_kernelIN5flash19enable_sm80_to_sm89INS1_16FlashAttnFwdSm80INS1_25CollectiveMainloopFwdSm80ILi8ELi2ELb1EN4cute5tupleIJNS5_1CILi128EEENS7_ILi96EEENS7_ILi192EEEEEELi192ENS_10bfloat16_tEfNS_4arch4Sm80ELb1ELb0ELb1ELb1ELb0ELb0ELb1ELb0EEENS1_21CollectiveEpilogueFwdINS6_IJS8_SA_S9_EEENS6_IJNS7_ILi1EEESI_SI_EEESC_SE_Li256ELb1ELb1ELb0ELb0EEENS1_19SingleTileSchedulerILb1ELb0ELb1ELi128EEEEEEEEEvNT_6ParamsE,"",@"SHT_CUDA_INFO"
	.sectionflags	@""
	.align	4


	//----- nvinfo : EIATTR_CUDA_API_VERSION
	.align		4
        /*0000*/ 	.byte	0x04, 0x37
        /*0002*/ 	.short	(.L_420 - .L_419)
.L_419:
        /*0004*/ 	.word	0x00000082


	//----- nvinfo : EIATTR_KPARAM_INFO
	.align		4
.L_420:
        /*0008*/ 	.byte	0x04, 0x17
        /*000a*/ 	.short	(.L_422 - .L_421)
.L_421:
        /*000c*/ 	.word	0x00000000
        /*0010*/ 	.short	0x0000
        /*0012*/ 	.short	0x0000
        /*0014*/ 	.byte	0x00, 0xf0, 0x61, 0x10


	//----- nvinfo : EIATTR_SPARSE_MMA_MASK
	.align		4
.L_422:
        /*0018*/ 	.byte	0x03, 0x50
        /*001a*/ 	.short	0x0000


	//----- nvinfo : EIATTR_MAXREG_COUNT
	.align		4
        /*001c*/ 	.byte	0x03, 0x1b
        /*001e*/ 	.short	0x00ff


	//----- nvinfo : EIATTR_MERCURY_ISA_VERSION
	.align		4
        /*0020*/ 	.byte	0x03, 0x5f
        /*0022*/ 	.short	0x0101


	//----- nvinfo : EIATTR_EXIT_INSTR_OFFSETS
	.align		4
        /*0024*/ 	.byte	0x04, 0x1c
        /*0026*/ 	.short	(.L_424 - .L_423)


	//   ....[0]....
.L_423:
        /*0028*/ 	.word	0x00000010


	//----- nvinfo : EIATTR_MAX_THREADS
	.align		4
.L_424:
        /*002c*/ 	.byte	0x04, 0x05
        /*002e*/ 	.short	(.L_426 - .L_425)
.L_425:
        /*0030*/ 	.word	0x00000100
        /*0034*/ 	.word	0x00000001
        /*0038*/ 	.word	0x00000001


	//----- nvinfo : EIATTR_CBANK_PARAM_SIZE
	.align		4
.L_426:
        /*003c*/ 	.byte	0x03, 0x19
        /*003e*/ 	.short	0x0418


	//----- nvinfo : EIATTR_PARAM_CBANK
	.align		4
        /*0040*/ 	.byte	0x04, 0x0a
        /*0042*/ 	.short	(.L_428 - .L_427)
	.align		4
.L_427:
        /*0044*/ 	.word	index@(.nv.constant0._ZN7cutlass13device_kernelIN5flash19enable_sm80_to_sm89INS1_16FlashAttnFwdSm80INS1_25CollectiveMainloopFwdSm80ILi8ELi2ELb1EN4cute5tupleIJNS5_1CILi128EEENS7_ILi96EEENS7_ILi192EEEEEELi192ENS_10bfloat16_tEfNS_4arch4Sm80ELb1ELb0ELb1ELb1ELb0ELb0ELb1ELb0EEENS1_21CollectiveEpilogueFwdINS6_IJS8_SA_S9_EEENS6_IJNS7_ILi1EEESI_SI_EEESC_SE_Li256ELb1ELb1ELb0ELb0EEENS1_19SingleTileSchedulerILb1ELb0ELb1ELi128EEEEEEEEEvNT_6ParamsE)
        /*0048*/ 	.short	0x0210
        /*004a*/ 	.short	0x0418


	//----- nvinfo : EIATTR_SW_WAR
	.align		4
.L_428:
        /*004c*/ 	.byte	0x04, 0x36
        /*004e*/ 	.short	(.L_430 - .L_429)
.L_429:
        /*0050*/ 	.word	0x00000008
.L_430:


//--------------------- .nv.info._ZN7cutlass13device_kernelIN5flash19enable_sm80_to_sm89INS1_16FlashAttnFwdSm80INS1_25CollectiveMainloopFwdSm80ILi8ELi2ELb0EN4cute5tupleIJNS5_1CILi128EEENS7_ILi64EEENS7_ILi192EEEEEELi192ENS_10bfloat16_tEfNS_4arch4Sm80ELb1ELb0ELb1ELb1ELb0ELb1ELb1ELb0EEENS1_21CollectiveEpilogueFwdINS6_IJS8_SA_S9_EEENS6_IJNS7_ILi1EEESI_SI_EEESC_SE_Li256ELb1ELb1ELb0ELb0EEENS1_19SingleTileSchedulerILb1ELb0ELb1ELi128EEEEEEEEEvNT_6ParamsE --------------------------
	.section	.nv.info._ZN7cutlass13device_kernelIN5flash19enable_sm80_to_sm89INS1_16FlashAttnFwdSm80INS1_25CollectiveMainloopFwdSm80ILi8ELi2ELb0EN4cute5tupleIJNS5_1CILi128EEENS7_ILi64EEENS7_ILi192EEEEEELi192ENS_10bfloat16_tEfNS_4arch4Sm80ELb1ELb0ELb1ELb1ELb0ELb1ELb1ELb0EEENS1_21CollectiveEpilogueFwdINS6_IJS8_SA_S9_EEENS6_IJNS7_ILi1EEESI_SI_EEESC_SE_Li256ELb1ELb1ELb0ELb0EEENS1_19SingleTileSchedulerILb1ELb0ELb1ELi128EEEEEEEEEvNT_6ParamsE,"",@"SHT_CUDA_INFO"
	.sectionflags	@""
	.align	4


	//----- nvinfo : EIATTR_CUDA_API_VERSION
	.align		4
        /*0000*/ 	.byte	0x04, 0x37
        /*0002*/ 	.short	(.L_432 - .L_431)
.L_431:
        /*0004*/ 	.word	0x00000082


	//----- nvinfo : EIATTR_KPARAM_INFO
	.align		4
.L_432:
        /*0008*/ 	.byte	0x04, 0x17
        /*000a*/ 	.short	(.L_434 - .L_433)
.L_433:
        /*000c*/ 	.word	0x00000000
        /*0010*/ 	.short	0x0000
        /*0012*/ 	.short	0x0000
        /*0014*/ 	.byte	0x00, 0xf0, 0x61, 0x10


	//----- nvinfo : EIATTR_SPARSE_MMA_MASK
	.align		4
.L_434:
        /*0018*/ 	.byte	0x03, 0x50
        /*001a*/ 	.short	0x0000


	//----- nvinfo : EIATTR_MAXREG_COUNT
	.align		4
        /*001c*/ 	.byte	0x03, 0x1b
        /*001e*/ 	.short	0x00ff


	//----- nvinfo : EIATTR_MERCURY_ISA_VERSION
	.align		4
        /*0020*/ 	.byte	0x03, 0x5f
        /*0022*/ 	.short	0x0101


	//----- nvinfo : EIATTR_EXIT_INSTR_OFFSETS
	.align		4
        /*0024*/ 	.byte	0x04, 0x1c
        /*0026*/ 	.short	(.L_436 - .L_435)


	//   ....[0]....
.L_435:
        /*0028*/ 	.word	0x00000010


	//----- nvinfo : EIATTR_MAX_THREADS
	.align		4
.L_436:
        /*002c*/ 	.byte	0x04, 0x05
        /*002e*/ 	.short	(.L_438 - .L_437)
.L_437:
        /*0030*/ 	.word	0x00000100
        /*0034*/ 	.word	0x00000001
        /*0038*/ 	.word	0x00000001


	//----- nvinfo : EIATTR_CBANK_PARAM_SIZE
	.align		4
.L_438:
        /*003c*/ 	.byte	0x03, 0x19
        /*003e*/ 	.short	0x0418


	//----- nvinfo : EIATTR_PARAM_CBANK
	.align		4
        /*0040*/ 	.byte	0x04, 0x0a
        /*0042*/ 	.short	(.L_440 - .L_439)
	.align		4
.L_439:
        /*0044*/ 	.word	index@(.nv.constant0._ZN7cutlass13device_kernelIN5flash19enable_sm80_to_sm89INS1_16FlashAttnFwdSm80INS1_25CollectiveMainloopFwdSm80ILi8ELi2ELb0EN4cute5tupleIJNS5_1CILi128EEENS7_ILi64EEENS7_ILi192EEEEEELi192ENS_10bfloat16_tEfNS_4arch4Sm80ELb1ELb0ELb1ELb1ELb0ELb1ELb1ELb0EEENS1_21CollectiveEpilogueFwdINS6_IJS8_SA_S9_EEENS6_IJNS7_ILi1EEESI_SI_EEESC_SE_Li256ELb1ELb1ELb0ELb0EEENS1_19SingleTileSchedulerILb1ELb0ELb1ELi128EEEEEEEEEvNT_6ParamsE)
        /*0048*/ 	.short	0x0210
        /*004a*/ 	.short	0x0418


	//----- nvinfo : EIATTR_SW_WAR
	.align		4
.L_440:
        /*004c*/ 	.byte	0x04, 0x36
        /*004e*/ 	.short	(.L_442 - .L_441)
.L_441:
        /*0050*/ 	.word	0x00000008
.L_442:


//--------------------- .nv.info._ZN7cutlass13device_kernelIN5flash19enable_sm80_to_sm89INS1_16FlashAttnFwdSm80INS1_25CollectiveMainloopFwdSm80ILi8ELi1ELb1EN4cute5tupleIJNS5_1CILi128EEENS7_ILi96EEENS7_ILi192EEEEEELi192ENS_10bfloat16_tEfNS_4arch4Sm80ELb0ELb0ELb0ELb0ELb0ELb0ELb1ELb0EEENS1_21CollectiveEpilogueFwdINS6_IJS8_SA_S9_EEENS6_IJNS7_ILi1EEESI_SI_EEESC_SE_Li256ELb0ELb1ELb0ELb0EEENS1_19SingleTileSchedulerILb0ELb0ELb1ELi128EEEEEEEEEvNT_6ParamsE --------------------------
	.section	.nv.info._ZN7cutlass13device_kernelIN5flash19enable_sm80_to_sm89INS1_16FlashAttnFwdSm80INS1_25CollectiveMainloopFwdSm80ILi8ELi1ELb1EN4cute5tupleIJNS5_1CILi128EEENS7_ILi96EEENS7_ILi192EEEEEELi192ENS_10bfloat16_tEfNS_4arch4Sm80ELb0ELb0ELb0ELb0ELb0ELb0ELb1ELb0EEENS1_21CollectiveEpilogueFwdINS6_IJS8_SA_S9_EEENS6_IJNS7_ILi1EEESI_SI_EEESC_SE_Li256ELb0ELb1ELb0ELb0EEENS1_19SingleTileSchedulerILb0ELb0ELb1ELi128EEEEEEEEEvNT_6ParamsE,"",@"SHT_CUDA_INFO"
	.sectionflags	@""
	.align	4


	//----- nvinfo : EIATTR_CUDA_API_VERSION
	.align		4
        /*0000*/ 	.byte	0x04, 0x37
        /*0002*/ 	.short	(.L_444 - .L_443)
.L_443:
        /*0004*/ 	.word	0x00000082


	//----- nvinfo : EIATTR_KPARAM_INFO
	.align		4
.L_444:
        /*0008*/ 	.byte	0x04, 0x17
        /*000a*/ 	.short	(.L_446 - .L_445)
.L_445:
        /*000c*/ 	.word	0x00000000
        /*0010*/ 	.short	0x0000
        /*0012*/ 	.short	0x0000
        /*0014*/ 	.byte	0x00, 0xf0, 0x61, 0x10


	//----- nvinfo : EIATTR_SPARSE_MMA_MASK
	.align		4
.L_446:
        /*0018*/ 	.byte	0x03, 0x50
        /*001a*/ 	.short	0x0000


	//----- nvinfo : EIATTR_MAXREG_COUNT
	.align		4
        /*001c*/ 	.byte	0x03, 0x1b
        /*001e*/ 	.short	0x00ff


	//----- nvinfo : EIATTR_MERCURY_ISA_VERSION
	.align		4
        /*0020*/ 	.byte	0x03, 0x5f
        /*0022*/ 	.short	0x0101


	//----- nvinfo : EIATTR_EXIT_INSTR_OFFSETS
	.align		4
        /*0024*/ 	.byte	0x04, 0x1c
        /*0026*/ 	.short	(.L_448 - .L_447)


	//   ....[0]....
.L_447:
        /*0028*/ 	.word	0x00000010


	//----- nvinfo : EIATTR_MAX_THREADS
	.align		4
.L_448:
        /*002c*/ 	.byte	0x04, 0x05
        /*002e*/ 	.short	(.L_450 - .L_449)
.L_449:
        /*0030*/ 	.word	0x00000100
        /*0034*/ 	.word	0x00000001
        /*0038*/ 	.word	0x00000001


	//----- nvinfo : EIATTR_CBANK_PARAM_SIZE
	.align		4
.L_450:
        /*003c*/ 	.byte	0x03, 0x19
        /*003e*/ 	.short	0x0418


	//----- nvinfo : EIATTR_PARAM_CBANK
	.align		4
        /*0040*/ 	.byte	0x04, 0x0a
        /*0042*/ 	.short	(.L_452 - .L_451)
	.align		4
.L_451:
        /*0044*/ 	.word	index@(.nv.constant0._ZN7cutlass13device_kernelIN5flash19enable_sm80_to_sm89INS1_16FlashAttnFwdSm80INS1_25CollectiveMainloopFwdSm80ILi8ELi1ELb1EN4cute5tupleIJNS5_1CILi128EEENS7_ILi96EEENS7_ILi192EEEEEELi192ENS_10bfloat16_tEfNS_4arch4Sm80ELb0ELb0ELb0ELb0ELb0ELb0ELb1ELb0EEENS1_21CollectiveEpilogueFwdINS6_IJS8_SA_S9_EEENS6_IJNS7_ILi1EEESI_SI_EEESC_SE_Li256ELb0ELb1ELb0ELb0EEENS1_19SingleTileSchedulerILb0ELb0ELb1ELi128EEEEEEEEEvNT_6ParamsE)
        /*0048*/ 	.short	0x0210
        /*004a*/ 	.short	0x0418


	//----- nvinfo : EIATTR_SW_WAR
	.align		4
.L_452:
        /*004c*/ 	.byte	0x04, 0x36
        /*004e*/ 	.short	(.L_454 - .L_453)
.L_453:
        /*0050*/ 	.word	0x00000008
.L_454:


//--------------------- .nv.info._ZN7cutlass13device_kernelIN5flash19enable_sm80_to_sm89INS1_16FlashAttnFwdSm80INS1_25CollectiveMainloopFwdSm80ILi8ELi1ELb1EN4cute5tupleIJNS5_1CILi128EEENS7_ILi96EEENS7_ILi192EEEEEELi192ENS_10bfloat16_tEfNS_4arch4Sm80ELb0ELb0ELb0ELb1ELb0ELb0ELb1ELb0EEENS1_21CollectiveEpilogueFwdINS6_IJS8_SA_S9_EEENS6_IJNS7_ILi1EEESI_SI_EEESC_SE_Li256ELb1ELb1ELb0ELb0EEENS1_19SingleTileSchedulerILb1ELb0ELb1ELi128EEEEEEEEEvNT_6ParamsE --------------------------
	.section	.nv.info._ZN7cutlass13device_kernelIN5flash19enable_sm80_to_sm89INS1_16FlashAttnFwdSm80INS1_25CollectiveMainloopFwdSm80ILi8ELi1ELb1EN4cute5tupleIJNS5_1CILi128EEENS7_ILi96EEENS7_ILi192EEEEEELi192ENS_10bfloat16_tEfNS_4arch4Sm80ELb0ELb0ELb0ELb1ELb0ELb0ELb1ELb0EEENS1_21CollectiveEpilogueFwdINS6_IJS8_SA_S9_EEENS6_IJNS7_ILi1EEESI_SI_EEESC_SE_Li256ELb1ELb1ELb0ELb0EEENS1_19SingleTileSchedulerILb1ELb0ELb1ELi128EEEEEEEEEvNT_6ParamsE,"",@"SHT_CUDA_INFO"
	.sectionflags	@""
	.align	4


	//----- nvinfo : EIATTR_CUDA_API_VERSION
	.align		4
        /*0000*/ 	.byte	0x04, 0x37
        /*0002*/ 	.short	(.L_456 - .L_455)
.L_455:
        /*0004*/ 	.word	0x00000082


	//----- nvinfo : EIATTR_KPARAM_INFO
	.align		4
.L_456:
        /*0008*/ 	.byte	0x04, 0x17
        /*000a*/ 	.short	(.L_458 - .L_457)
.L_457:
        /*000c*/ 	.word	0x00000000
        /*0010*/ 	.short	0x0000
        /*0012*/ 	.short	0x0000
        /*0014*/ 	.byte	0x00, 0xf0, 0x61, 0x10


	//----- nvinfo : EIATTR_SPARSE_MMA_MASK
	.align		4
.L_458:
        /*0018*/ 	.byte	0x03, 0x50
        /*001a*/ 	.short	0x0000


	//----- nvinfo : EIATTR_MAXREG_COUNT
	.align		4
        /*001c*/ 	.byte	0x03, 0x1b
        /*001e*/ 	.short	0x00ff


	//----- nvinfo : EIATTR_MERCURY_ISA_VERSION
	.align		4
        /*0020*/ 	.byte	0x03, 0x5f
        /*0022*/ 	.short	0x0101


	//----- nvinfo : EIATTR_EXIT_INSTR_OFFSETS
	.align		4
        /*0024*/ 	.byte	0x04, 0x1c
        /*0026*/ 	.short	(.L_460 - .L_459)


	//   ....[0]....
.L_459:
        /*0028*/ 	.word	0x00000010


	//----- nvinfo : EIATTR_MAX_THREADS
	.align		4
.L_460:
        /*002c*/ 	.byte	0x04, 0x05
        /*002e*/ 	.short	(.L_462 - .L_461)
.L_461:
        /*0030*/ 	.word	0x00000100
        /*0034*/ 	.word	0x00000001
        /*0038*/ 	.word	0x00000001


	//----- nvinfo : EIATTR_CBANK_PARAM_SIZE
	.align		4
.L_462:
        /*003c*/ 	.byte	0x03, 0x19
        /*003e*/ 	.short	0x0418


	//----- nvinfo : EIATTR_PARAM_CBANK
	.align		4
        /*0040*/ 	.byte	0x04, 0x0a
        /*0042*/ 	.short	(.L_464 - .L_463)
	.align		4
.L_463:
        /*0044*/ 	.word	index@(.nv.constant0._ZN7cutlass13device_kernelIN5flash19enable_sm80_to_sm89INS1_16FlashAttnFwdSm80INS1_25CollectiveMainloopFwdSm80ILi8ELi1ELb1EN4cute5tupleIJNS5_1CILi128EEENS7_ILi96EEENS7_ILi192EEEEEELi192ENS_10bfloat16_tEfNS_4arch4Sm80ELb0ELb0ELb0ELb1ELb0ELb0ELb1ELb0EEENS1_21CollectiveEpilogueFwdINS6_IJS8_SA_S9_EEENS6_IJNS7_ILi1EEESI_SI_EEESC_SE_Li256ELb1ELb1ELb0ELb0EEENS1_19SingleTileSchedulerILb1ELb0ELb1ELi128EEEEEEEEEvNT_6ParamsE)
        /*0048*/ 	.short	0x0210
        /*004a*/ 	.short	0x0418


	//----- nvinfo : EIATTR_SW_WAR
	.align		4
.L_464:
        /*004c*/ 	.byte	0x04, 0x36
        /*004e*/ 	.short	(.L_466 - .L_465)
.L_465:
        /*0050*/ 	.word	0x00000008
.L_466:


//--------------------- .nv.info._ZN7cutlass13device_kernelIN5flash19enable_sm80_to_sm89INS1_16FlashAttnFwdSm80INS1_25CollectiveMainloopFwdSm80ILi8ELi1ELb0EN4cute5tupleIJNS5_1CILi128EEENS7_ILi64EEENS7_ILi192EEEEEELi192ENS_10bfloat16_tEfNS_4arch4Sm80ELb0ELb0ELb0ELb1ELb0ELb1ELb1ELb0EEENS1_21CollectiveEpilogueFwdINS6_IJS8_SA_S9_EEENS6_IJNS7_ILi1EEESI_SI_EEESC_SE_Li256ELb1ELb1ELb0ELb0EEENS1_19SingleTileSchedulerILb1ELb0ELb1ELi128EEEEEEEEEvNT_6ParamsE --------------------------
	.section	.nv.info._ZN7cutlass13device_kernelIN5flash19enable_sm80_to_sm89INS1_16FlashAttnFwdSm80INS1_25CollectiveMainloopFwdSm80ILi8ELi1ELb0EN4cute5tupleIJNS5_1CILi128EEENS7_ILi64EEENS7_ILi192EEEEEELi192ENS_10bfloat16_tEfNS_4arch4Sm80ELb0ELb0ELb0ELb1ELb0ELb1ELb1ELb0EEENS1_21CollectiveEpilogueFwdINS6_IJS8_SA_S9_EEENS6_IJNS7_ILi1EEESI_SI_EEESC_SE_Li256ELb1ELb1ELb0ELb0EEENS1_19SingleTileSchedulerILb1ELb0ELb1ELi128EEEEEEEEEvNT_6ParamsE,"",@"SHT_CUDA_INFO"
	.sectionflags	@""
	.align	4


	//----- nvinfo : EIATTR_CUDA_API_VERSION
	.align		4
        /*0000*/ 	.byte	0x04, 0x37
        /*0002*/ 	.short	(.L_468 - .L_467)
.L_467:
        /*0004*/ 	.word	0x00000082


	//----- nvinfo : EIATTR_KPARAM_INFO
	.align		4
.L_468:
        /*0008*/ 	.byte	0x04, 0x17
        /*000a*/ 	.short	(.L_470 - .L_469)
.L_469:
        /*000c*/ 	.word	0x00000000
        /*0010*/ 	.short	0x0000
        /*0012*/ 	.short	0x0000
        /*0014*/ 	.byte	0x00, 0xf0, 0x61, 0x10


	//----- nvinfo : EIATTR_SPARSE_MMA_MASK
	.align		4
.L_470:
        /*0018*/ 	.byte	0x03, 0x50
        /*001a*/ 	.short	0x0000


	//----- nvinfo : EIATTR_MAXREG_COUNT
	.align		4
        /*001c*/ 	.byte	0x03, 0x1b
        /*001e*/ 	.short	0x00ff


	//----- nvinfo : EIATTR_MERCURY_ISA_VERSION
	.align		4
        /*0020*/ 	.byte	0x03, 0x5f
        /*0022*/ 	.short	0x0101


	//----- nvinfo : EIATTR_EXIT_INSTR_OFFSETS
	.align		4
        /*0024*/ 	.byte	0x04, 0x1c
        /*0026*/ 	.short	(.L_472 - .L_471)


	//   ....[0]....
.L_471:
        /*0028*/ 	.word	0x00000010


	//----- nvinfo : EIATTR_MAX_THREADS
	.align		4
.L_472:
        /*002c*/ 	.byte	0x04, 0x05
        /*002e*/ 	.short	(.L_474 - .L_473)
.L_473:
        /*0030*/ 	.word	0x00000100
        /*0034*/ 	.word	0x00000001
        /*0038*/ 	.word	0x00000001


	//----- nvinfo : EIATTR_CBANK_PARAM_SIZE
	.align		4
.L_474:
        /*003c*/ 	.byte	0x03, 0x19
        /*003e*/ 	.short	0x0418


	//----- nvinfo : EIATTR_PARAM_CBANK
	.align		4
        /*0040*/ 	.byte	0x04, 0x0a
        /*0042*/ 	.short	(.L_476 - .L_475)
	.align		4
.L_475:
        /*0044*/ 	.word	index@(.nv.constant0._ZN7cutlass13device_kernelIN5flash19enable_sm80_to_sm89INS1_16FlashAttnFwdSm80INS1_25CollectiveMainloopFwdSm80ILi8ELi1ELb0EN4cute5tupleIJNS5_1CILi128EEENS7_ILi64EEENS7_ILi192EEEEEELi192ENS_10bfloat16_tEfNS_4arch4Sm80ELb0ELb0ELb0ELb1ELb0ELb1ELb1ELb0EEENS1_21CollectiveEpilogueFwdINS6_IJS8_SA_S9_EEENS6_IJNS7_ILi1EEESI_SI_EEESC_SE_Li256ELb1ELb1ELb0ELb0EEENS1_19SingleTileSchedulerILb1ELb0ELb1ELi128EEEEEEEEEvNT_6ParamsE)
        /*0048*/ 	.short	0x0210
        /*004a*/ 	.short	0x0418


	//----- nvinfo : EIATTR_SW_WAR
	.align		4
.L_476:
        /*004c*/ 	.byte	0x04, 0x36
        /*004e*/ 	.short	(.L_478 - .L_477)
.L_477:
        /*0050*/ 	.word	0x00000008
.L_478:


//--------------------- .nv.info._ZN7cutlass13device_kernelIN5flash19enable_sm80_to_sm89INS1_16FlashAttnFwdSm80INS1_25CollectiveMainloopFwdSm80ILi8ELi1ELb0EN4cute5tupleIJNS5_1CILi128EEENS7_ILi64EEENS7_ILi192EEEEEELi192ENS_10bfloat16_tEfNS_4arch4Sm80ELb0ELb1ELb0ELb0ELb0ELb0ELb1ELb0EEENS1_21CollectiveEpilogueFwdINS6_IJS8_SA_S9_EEENS6_IJNS7_ILi1EEESI_SI_EEESC_SE_Li256ELb0ELb1ELb0ELb0EEENS1_19SingleTileSchedulerILb0ELb0ELb1ELi128EEEEEEEEEvNT_6ParamsE --------------------------
	.section	.nv.info._ZN7cutlass13device_kernelIN5flash19enable_sm80_to_sm89INS1_16FlashAttnFwdSm80INS1_25CollectiveMainloopFwdSm80ILi8ELi1ELb0EN4cute5tupleIJNS5_1CILi128EEENS7_ILi64EEENS7_ILi192EEEEEELi192ENS_10bfloat16_tEfNS_4arch4Sm80ELb0ELb1ELb0ELb0ELb0ELb0ELb1ELb0EEENS1_21CollectiveEpilogueFwdINS6_IJS8_SA_S9_EEENS6_IJNS7_ILi1EEESI_SI_EEESC_SE_Li256ELb0ELb1ELb0ELb0EEENS1_19SingleTileSchedulerILb0ELb0ELb1ELi128EEEEEEEEEvNT_6ParamsE,"",@"SHT_CUDA_INFO"
	.sectionflags	@""
	.align	4


	//----- nvinfo : EIATTR_CUDA_API_VERSION
	.align		4
        /*0000*/ 	.byte	0x04, 0x37
        /*0002*/ 	.short	(.L_480 - .L_479)
.L_479:
        /*0004*/ 	.word	0x00000082


	//----- nvinfo : EIATTR_KPARAM_INFO
	.align		4
.L_480:
        /*0008*/ 	.byte	0x04, 0x17
        /*000a*/ 	.short	(.L_482 - .L_481)
.L_481:
        /*000c*/ 	.word	0x00000000
        /*0010*/ 	.short	0x0000
        /*0012*/ 	.short	0x0000
        /*0014*/ 	.byte	0x00, 0xf0, 0x61, 0x10


	//----- nvinfo : EIATTR_SPARSE_MMA_MASK
	.align		4
.L_482:
        /*0018*/ 	.byte	0x03, 0x50
        /*001a*/ 	.short	0x0000


	//----- nvinfo : EIATTR_MAXREG_COUNT
	.align		4
        /*001c*/ 	.byte	0x03, 0x1b
        /*001e*/ 	.short	0x00ff


	//----- nvinfo : EIATTR_MERCURY_ISA_VERSION
	.align		4
        /*0020*/ 	.byte	0x03, 0x5f
        /*0022*/ 	.short	0x0101


	//----- nvinfo : EIATTR_EXIT_INSTR_OFFSETS
	.align		4
        /*0024*/ 	.byte	0x04, 0x1c
        /*0026*/ 	.short	(.L_484 - .L_483)


	//   ....[0]....
.L_483:
        /*0028*/ 	.word	0x00000010


	//----- nvinfo : EIATTR_MAX_THREADS
	.align		4
.L_484:
        /*002c*/ 	.byte	0x04, 0x05
        /*002e*/ 	.short	(.L_486 - .L_485)
.L_485:
        /*0030*/ 	.word	0x00000100
        /*0034*/ 	.word	0x00000001
        /*0038*/ 	.word	0x00000001


	//----- nvinfo : EIATTR_CBANK_PARAM_SIZE
	.align		4
.L_486:
        /*003c*/ 	.byte	0x03, 0x19
        /*003e*/ 	.short	0x0418


	//----- nvinfo : EIATTR_PARAM_CBANK
	.align		4
        /*0040*/ 	.byte	0x04, 0x0a
        /*0042*/ 	.short	(.L_488 - .L_487)
	.align		4
.L_487:
        /*0044*/ 	.word	index@(.nv.constant0._ZN7cutlass13device_kernelIN5flash19enable_sm80_to_sm89INS1_16FlashAttnFwdSm80INS1_25CollectiveMainloopFwdSm80ILi8ELi1ELb0EN4cute5tupleIJNS5_1CILi128EEENS7_ILi64EEENS7_ILi192EEEEEELi192ENS_10bfloat16_tEfNS_4arch4Sm80ELb0ELb1ELb0ELb0ELb0ELb0ELb1ELb0EEENS1_21CollectiveEpilogueFwdINS6_IJS8_SA_S9_EEENS6_IJNS7_ILi1EEESI_SI_EEESC_SE_Li256ELb0ELb1ELb0ELb0EEENS1_19SingleTileSchedulerILb0ELb0ELb1ELi128EEEEEEEEEvNT_6ParamsE)
        /*0048*/ 	.short	0x0210
        /*004a*/ 	.short	0x0418


	//----- nvinfo : EIATTR_SW_WAR
	.align		4
.L_488:
        /*004c*/ 	.byte	0x04, 0x36
        /*004e*/ 	.short	(.L_490 - .L_489)
.L_489:
        /*0050*/ 	.word	0x00000008
.L_490:


//--------------------- .nv.info._ZN7cutlass13device_kernelIN5flash19enable_sm80_to_sm89INS1_16FlashAttnFwdSm80INS1_25CollectiveMainloopFwdSm80ILi8ELi1ELb0EN4cute5tupleIJNS5_1CILi128EEENS7_ILi64EEENS7_ILi192EEEEEELi192ENS_10bfloat16_tEfNS_4arch4Sm80ELb0ELb1ELb0ELb1ELb0ELb0ELb1ELb0EEENS1_21CollectiveEpilogueFwdINS6_IJS8_SA_S9_EEENS6_IJNS7_ILi1EEESI_SI_EEESC_SE_Li256ELb1ELb1ELb0ELb0EEENS1_19SingleTileSchedulerILb1ELb0ELb1ELi128EEEEEEEEEvNT_6ParamsE --------------------------
	.section	.nv.info._ZN7cutlass13device_kernelIN5flash19enable_sm80_to_sm89INS1_16FlashAttnFwdSm80INS1_25CollectiveMainloopFwdSm80ILi8ELi1ELb0EN4cute5tupleIJNS5_1CILi128EEENS7_ILi64EEENS7_ILi192EEEEEELi192ENS_10bfloat16_tEfNS_4arch4Sm80ELb0ELb1ELb0ELb1ELb0ELb0ELb1ELb0EEENS1_21CollectiveEpilogueFwdINS6_IJS8_SA_S9_EEENS6_IJNS7_ILi1EEESI_SI_EEESC_SE_Li256ELb1ELb1ELb0ELb0EEENS1_19SingleTileSchedulerILb1ELb0ELb1ELi128EEEEEEEEEvNT_6ParamsE,"",@"SHT_CUDA_INFO"
	.sectionflags	@""
	.align	4


	//----- nvinfo : EIATTR_CUDA_API_VERSION
	.align		4
        /*0000*/ 	.byte	0x04, 0x37
        /*0002*/ 	.short	(.L_492 - .L_491)
.L_491:
        /*0004*/ 	.word	0x00000082


	//----- nvinfo : EIATTR_KPARAM_INFO
	.align		4
.L_492:
        /*0008*/ 	.byte	0x04, 0x17
        /*000a*/ 	.short	(.L_494 - .L_493)
.L_493:
        /*000c*/ 	.word	0x00000000
        /*0010*/ 	.short	0x0000
        /*0012*/ 	.short	0x0000
        /*0014*/ 	.byte	0x00, 0xf0, 0x61, 0x10


	//----- nvinfo : EIATTR_SPARSE_MMA_MASK
	.align		4
.L_494:
        /*0018*/ 	.byte	0x03, 0x50
        /*001a*/ 	.short	0x0000


	//----- nvinfo : EIATTR_MAXREG_COUNT
	.align		4
        /*001c*/ 	.byte	0x03, 0x1b
        /*001e*/ 	.short	0x00ff


	//----- nvinfo : EIATTR_MERCURY_ISA_VERSION
	.align		4
        /*0020*/ 	.byte	0x03, 0x5f
        /*0022*/ 	.short	0x0101


	//----- nvinfo : EIATTR_EXIT_INSTR_OFFSETS
	.align		4
        /*0024*/ 	.byte	0x04, 0x1c
        /*0026*/ 	.short	(.L_496 - .L_495)


	//   ....[0]....
.L_495:
        /*0028*/ 	.word	0x00000010


	//----- nvinfo : EIATTR_MAX_THREADS
	.align		4
.L_496:
        /*002c*/ 	.byte	0x04, 0x05
        /*002e*/ 	.short	(.L_498 - .L_497)
.L_497:
        /*0030*/ 	.word	0x00000100
        /*0034*/ 	.word	0x00000001
        /*0038*/ 	.word	0x00000001


	//----- nvinfo : EIATTR_CBANK_PARAM_SIZE
	.align		4
.L_498:
        /*003c*/ 	.byte	0x03, 0x19
        /*003e*/ 	.short	0x0418


	//----- nvinfo : EIATTR_PARAM_CBANK
	.align		4
        /*0040*/ 	.byte	0x04, 0x0a
        /*0042*/ 	.short	(.L_500 - .L_499)
	.align		4
.L_499:
        /*0044*/ 	.word	index@(.nv.constant0._ZN7cutlass13device_kernelIN5flash19enable_sm80_to_sm89INS1_16FlashAttnFwdSm80INS1_25CollectiveMainloopFwdSm80ILi8ELi1ELb0EN4cute5tupleIJNS5_1CILi128EEENS7_ILi64EEENS7_ILi192EEEEEELi192ENS_10bfloat16_tEfNS_4arch4Sm80ELb0ELb1ELb0ELb1ELb0ELb0ELb1ELb0EEENS1_21CollectiveEpilogueFwdINS6_IJS8_SA_S9_EEENS6_IJNS7_ILi1EEESI_SI_EEESC_SE_Li256ELb1ELb1ELb0ELb0EEENS1_19SingleTileSchedulerILb1ELb0ELb1ELi128EEEEEEEEEvNT_6ParamsE)
        /*0048*/ 	.short	0x0210
        /*004a*/ 	.short	0x0418


	//----- nvinfo : EIATTR_SW_WAR
	.align		4
.L_500:
        /*004c*/ 	.byte	0x04, 0x36
        /*004e*/ 	.short	(.L_502 - .L_501)
.L_501:
        /*0050*/ 	.word	0x00000008
.L_502:


//--------------------- .nv.info._ZN7cutlass13device_kernelIN5flash19enable_sm80_to_sm89INS1_16FlashAttnFwdSm80INS1_25CollectiveMainloopFwdSm80ILi8ELi1ELb0EN4cute5tupleIJNS5_1CILi128EEENS7_ILi64EEENS7_ILi192EEEEEELi192ENS_10bfloat16_tEfNS_4arch4Sm80ELb0ELb1ELb0ELb1ELb0ELb1ELb1ELb0EEENS1_21CollectiveEpilogueFwdINS6_IJS8_SA_S9_EEENS6_IJNS7_ILi1EEESI_SI_EEESC_SE_Li256ELb1ELb1ELb0ELb0EEENS1_19SingleTileSchedulerILb1ELb0ELb1ELi128EEEEEEEEEvNT_6ParamsE --------------------------
	.section	.nv.info._ZN7cutlass13device_kernelIN5flash19enable_sm80_to_sm89INS1_16FlashAttnFwdSm80INS1_25CollectiveMainloopFwdSm80ILi8ELi1ELb0EN4cute5tupleIJNS5_1CILi128EEENS7_ILi64EEENS7_ILi192EEEEEELi192ENS_10bfloat16_tEfNS_4arch4Sm80ELb0ELb1ELb0ELb1ELb0ELb1ELb1ELb0EEENS1_21CollectiveEpilogueFwdINS6_IJS8_SA_S9_EEENS6_IJNS7_ILi1EEESI_SI_EEESC_SE_Li256ELb1ELb1ELb0ELb0EEENS1_19SingleTileSchedulerILb1ELb0ELb1ELi128EEEEEEEEEvNT_6ParamsE,"",@"SHT_CUDA_INFO"
	.sectionflags	@""
	.align	4


	//----- nvinfo : EIATTR_CUDA_API_VERSION
	.align		4
        /*0000*/ 	.byte	0x04, 0x37
        /*0002*/ 	.short	(.L_504 - .L_503)
.L_503:
        /*0004*/ 	.word	0x00000082


	//----- nvinfo : EIATTR_KPARAM_INFO
	.align		4
.L_504:
        /*0008*/ 	.byte	0x04, 0x17
        /*000a*/ 	.short	(.L_506 - .L_505)
.L_505:
        /*000c*/ 	.word	0x00000000
        /*0010*/ 	.short	0x0000
        /*0012*/ 	.short	0x0000
        /*0014*/ 	.byte	0x00, 0xf0, 0x61, 0x10


	//----- nvinfo : EIATTR_SPARSE_MMA_MASK
	.align		4
.L_506:
        /*0018*/ 	.byte	0x03, 0x50
        /*001a*/ 	.short	0x0000


	//----- nvinfo : EIATTR_MAXREG_COUNT
	.align		4
        /*001c*/ 	.byte	0x03, 0x1b
        /*001e*/ 	.short	0x00ff


	//----- nvinfo : EIATTR_MERCURY_ISA_VERSION
	.align		4
        /*0020*/ 	.byte	0x03, 0x5f
        /*0022*/ 	.short	0x0101


	//----- nvinfo : EIATTR_EXIT_INSTR_OFFSETS
	.align		4
        /*0024*/ 	.byte	0x04, 0x1c
        /*0026*/ 	.short	(.L_508 - .L_507)


	//   ....[0]....
.L_507:
        /*0028*/ 	.word	0x00000010


	//----- nvinfo : EIATTR_MAX_THREADS
	.align		4
.L_508:
        /*002c*/ 	.byte	0x04, 0x05
        /*002e*/ 	.short	(.L_510 - .L_509)
.L_509:
        /*0030*/ 	.word	0x00000100
        /*0034*/ 	.word	0x00000001
        /*0038*/ 	.word	0x00000001


	//----- nvinfo : EIATTR_CBANK_PARAM_SIZE
	.align		4
.L_510:
        /*003c*/ 	.byte	0x03, 0x19
        /*003e*/ 	.short	0x0418


	//----- nvinfo : EIATTR_PARAM_CBANK
	.align		4
        /*0040*/ 	.byte	0x04, 0x0a
        /*0042*/ 	.short	(.L_512 - .L_511)
	.align		4
.L_511:
        /*0044*/ 	.word	index@(.nv.constant0._ZN7cutlass13device_kernelIN5flash19enable_sm80_to_sm89INS1_16FlashAttnFwdSm80INS1_25CollectiveMainloopFwdSm80ILi8ELi1ELb0EN4cute5tupleIJNS5_1CILi128EEENS7_ILi64EEENS7_ILi192EEEEEELi192ENS_10bfloat16_tEfNS_4arch4Sm80ELb0ELb1ELb0ELb1ELb0ELb1ELb1ELb0EEENS1_21CollectiveEpilogueFwdINS6_IJS8_SA_S9_EEENS6_IJNS7_ILi1EEESI_SI_EEESC_SE_Li256ELb1ELb1ELb0ELb0EEENS1_19SingleTileSchedulerILb1ELb0ELb1ELi128EEEEEEEEEvNT_6ParamsE)
        /*0048*/ 	.short	0x0210
        /*004a*/ 	.short	0x0418


	//----- nvinfo : EIATTR_SW_WAR
	.align		4
.L_512:
        /*004c*/ 	.byte	0x04, 0x36
        /*004e*/ 	.short	(.L_514 - .L_513)
.L_513:
        /*0050*/ 	.word	0x00000008
.L_514:


//--------------------- .nv.info._ZN7cutlass13device_kernelIN5flash19enable_sm80_to_sm89INS1_16FlashAttnFwdSm80INS1_25CollectiveMainloopFwdSm80ILi8ELi1ELb1EN4cute5tupleIJNS5_1CILi128EEENS7_ILi96EEENS7_ILi192EEEEEELi192ENS_10bfloat16_tEfNS_4arch4Sm80ELb1ELb0ELb0ELb0ELb0ELb0ELb1ELb0EEENS1_21CollectiveEpilogueFwdINS6_IJS8_SA_S9_EEENS6_IJNS7_ILi1EEESI_SI_EEESC_SE_Li256ELb0ELb1ELb0ELb0EEENS1_30DynamicPersistentTileSchedulerILi256ELi256ELb0ELb1ELb0EEEEEEEEEvNT_6ParamsE --------------------------
	.section	.nv.info._ZN7cutlass13device_kernelIN5flash19enable_sm80_to_sm89INS1_16FlashAttnFwdSm80INS1_25CollectiveMainloopFwdSm80ILi8ELi1ELb1EN4cute5tupleIJNS5_1CILi128EEENS7_ILi96EEENS7_ILi192EEEEEELi192ENS_10bfloat16_tEfNS_4arch4Sm80ELb1ELb0ELb0ELb0ELb0ELb0ELb1ELb0EEENS1_21CollectiveEpilogueFwdINS6_IJS8_SA_S9_EEENS6_IJNS7_ILi1EEESI_SI_EEESC_SE_Li256ELb0ELb1ELb0ELb0EEENS1_30DynamicPersistentTileSchedulerILi256ELi256ELb0ELb1ELb0EEEEEEEEEvNT_6ParamsE,"",@"SHT_CUDA_INFO"
	.sectionflags	@""
	.align	4


	//----- nvinfo : EIATTR_CUDA_API_VERSION
	.align		4
        /*0000*/ 	.byte	0x04, 0x37
        /*0002*/ 	.short	(.L_516 - .L_515)
.L_515:
        /*0004*/ 	.word	0x00000082


	//----- nvinfo : EIATTR_KPARAM_INFO
	.align		4
.L_516:
        /*0008*/ 	.byte	0x04, 0x17
        /*000a*/ 	.short	(.L_518 - .L_517)
.L_517:
        /*000c*/ 	.word	0x00000000
        /*0010*/ 	.short	0x0000
        /*0012*/ 	.short	0x0000
        /*0014*/ 	.byte	0x00, 0xf0, 0xa1, 0x10


	//----- nvinfo : EIATTR_SPARSE_MMA_MASK
	.align		4
.L_518:
        /*0018*/ 	.byte	0x03, 0x50
        /*001a*/ 	.short	0x0000


	//----- nvinfo : EIATTR_MAXREG_COUNT
	.align		4
        /*001c*/ 	.byte	0x03, 0x1b
        /*001e*/ 	.short	0x00ff


	//----- nvinfo : EIATTR_MERCURY_ISA_VERSION
	.align		4
        /*0020*/ 	.byte	0x03, 0x5f
        /*0022*/ 	.short	0x0101


	//----- nvinfo : EIATTR_EXIT_INSTR_OFFSETS
	.align		4
        /*0024*/ 	.byte	0x04, 0x1c
        /*0026*/ 	.short	(.L_520 - .L_519)


	//   ....[0]....
.L_519:
        /*0028*/ 	.word	0x00000010


	//----- nvinfo : EIATTR_MAX_THREADS
	.align		4
.L_520:
        /*002c*/ 	.byte	0x04, 0x05
        /*002e*/ 	.short	(.L_522 - .L_521)
.L_521:
        /*0030*/ 	.word	0x00000100
        /*0034*/ 	.word	0x00000001
        /*0038*/ 	.word	0x00000001


	//----- nvinfo : EIATTR_CBANK_PARAM_SIZE
	.align		4
.L_522:
        /*003c*/ 	.byte	0x03, 0x19
        /*003e*/ 	.short	0x0428


	//----- nvinfo : EIATTR_PARAM_CBANK
	.align		4
        /*0040*/ 	.byte	0x04, 0x0a
        /*0042*/ 	.short	(.L_524 - .L_523)
	.align		4
.L_523:
        /*0044*/ 	.word	index@(.nv.constant0._ZN7cutlass13device_kernelIN5flash19enable_sm80_to_sm89INS1_16FlashAttnFwdSm80INS1_25CollectiveMainloopFwdSm80ILi8ELi1ELb1EN4cute5tupleIJNS5_1CILi128EEENS7_ILi96EEENS7_ILi192EEEEEELi192ENS_10bfloat16_tEfNS_4arch4Sm80ELb1ELb0ELb0ELb0ELb0ELb0ELb1ELb0EEENS1_21CollectiveEpilogueFwdINS6_IJS8_SA_S9_EEENS6_IJNS7_ILi1EEESI_SI_EEESC_SE_Li256ELb0ELb1ELb0ELb0EEENS1_30DynamicPersistentTileSchedulerILi256ELi256ELb0ELb1ELb0EEEEEEEEEvNT_6ParamsE)
        /*0048*/ 	.short	0x0210
        /*004a*/ 	.short	0x0428


	//----- nvinfo : EIATTR_SW_WAR
	.align		4
.L_524:
        /*004c*/ 	.byte	0x04, 0x36
        /*004e*/ 	.short	(.L_526 - .L_525)
.L_525:
        /*0050*/ 	.word	0x00000008
.L_526:


//--------------------- .nv.info._ZN7cutlass13device_kernelIN5flash19enable_sm80_to_sm89INS1_16FlashAttnFwdSm80INS1_25CollectiveMainloopFwdSm80ILi8ELi1ELb1EN4cute5tupleIJNS5_1CILi128EEENS7_ILi96EEENS7_ILi192EEEEEELi192ENS_10bfloat16_tEfNS_4arch4Sm80ELb1ELb0ELb0ELb1ELb0ELb0ELb1ELb0EEENS1_21CollectiveEpilogueFwdINS6_IJS8_SA_S9_EEENS6_IJNS7_ILi1EEESI_SI_EEESC_SE_Li256ELb1ELb1ELb0ELb0EEENS1_19SingleTileSchedulerILb1ELb0ELb1ELi128EEEEEEEEEvNT_6ParamsE --------------------------
	.section	.nv.info._ZN7cutlass13device_kernelIN5flash19enable_sm80_to_sm89INS1_16FlashAttnFwdSm80INS1_25CollectiveMainloopFwdSm80ILi8ELi1ELb1EN4cute5tupleIJNS5_1CILi128EEENS7_ILi96EEENS7_ILi192EEEEEELi192ENS_10bfloat16_tEfNS_4arch4Sm80ELb1ELb0ELb0ELb1ELb0ELb0ELb1ELb0EEENS1_21CollectiveEpilogueFwdINS6_IJS8_SA_S9_EEENS6_IJNS7_ILi1EEESI_SI_EEESC_SE_Li256ELb1ELb1ELb0ELb0EEENS1_19SingleTileSchedulerILb1ELb0ELb1ELi128EEEEEEEEEvNT_6ParamsE,"",@"SHT_CUDA_INFO"
	.sectionflags	@""
	.align	4


	//----- nvinfo : EIATTR_CUDA_API_VERSION
	.align		4
        /*0000*/ 	.byte	0x04, 0x37
        /*0002*/ 	.short	(.L_528 - .L_527)
.L_527:
        /*0004*/ 	.word	0x00000082


	//----- nvinfo : EIATTR_KPARAM_INFO
	.align		4
.L_528:
        /*0008*/ 	.byte	0x04, 0x17
        /*000a*/ 	.short	(.L_530 - .L_529)
.L_529:
        /*000c*/ 	.word	0x00000000
        /*0010*/ 	.short	0x0000
        /*0012*/ 	.short	0x0000
        /*0014*/ 	.byte	0x00, 0xf0, 0x61, 0x10


	//----- nvinfo : EIATTR_SPARSE_MMA_MASK
	.align		4
.L_530:
        /*0018*/ 	.byte	0x03, 0x50
        /*001a*/ 	.short	0x0000


	//----- nvinfo : EIATTR_MAXREG_COUNT
	.align		4
        /*001c*/ 	.byte	0x03, 0x1b
        /*001e*/ 	.short	0x00ff


	//----- nvinfo : EIATTR_MERCURY_ISA_VERSION
	.align		4
        /*0020*/ 	.byte	0x03, 0x5f
        /*0022*/ 	.short	0x0101


	//----- nvinfo : EIATTR_EXIT_INSTR_OFFSETS
	.align		4
        /*0024*/ 	.byte	0x04, 0x1c
        /*0026*/ 	.short	(.L_532 - .L_531)


	//   ....[0]....
.L_531:
        /*0028*/ 	.word	0x00000010


	//----- nvinfo : EIATTR_MAX_THREADS
	.align		4
.L_532:
        /*002c*/ 	.byte	0x04, 0x05
        /*002e*/ 	.short	(.L_534 - .L_533)
.L_533:
        /*0030*/ 	.word	0x00000100
        /*0034*/ 	.word	0x00000001
        /*0038*/ 	.word	0x00000001


	//----- nvinfo : EIATTR_CBANK_PARAM_SIZE
	.align		4
.L_534:
        /*003c*/ 	.byte	0x03, 0x19
        /*003e*/ 	.short	0x0418


	//----- nvinfo : EIATTR_PARAM_CBANK
	.align		4
        /*0040*/ 	.byte	0x04, 0x0a
        /*0042*/ 	.short	(.L_536 - .L_535)
	.align		4
.L_535:
        /*0044*/ 	.word	index@(.nv.constant0._ZN7cutlass13device_kernelIN5flash19enable_sm80_to_sm89INS1_16FlashAttnFwdSm80INS1_25CollectiveMainloopFwdSm80ILi8ELi1ELb1EN4cute5tupleIJNS5_1CILi128EEENS7_ILi96EEENS7_ILi192EEEEEELi192ENS_10bfloat16_tEfNS_4arch4Sm80ELb1ELb0ELb0ELb1ELb0ELb0ELb1ELb0EEENS1_21CollectiveEpilogueFwdINS6_IJS8_SA_S9_EEENS6_IJNS7_ILi1EEESI_SI_EEESC_SE_Li256ELb1ELb1ELb0ELb0EEENS1_19SingleTileSchedulerILb1ELb0ELb1ELi128EEEEEEEEEvNT_6ParamsE)
        /*0048*/ 	.short	0x0210
        /*004a*/ 	.short	0x0418


	//----- nvinfo : EIATTR_SW_WAR
	.align		4
.L_536:
        /*004c*/ 	.byte	0x04, 0x36
        /*004e*/ 	.short	(.L_538 - .L_537)
.L_537:
        /*0050*/ 	.word	0x00000008
.L_538:


//--------------------- .nv.info._ZN7cutlass13device_kernelIN5flash19enable_sm80_to_sm89INS1_16FlashAttnFwdSm80INS1_25CollectiveMainloopFwdSm80ILi8ELi1ELb0EN4cute5tupleIJNS5_1CILi128EEENS7_ILi64EEENS7_ILi192EEEEEELi192ENS_10bfloat16_tEfNS_4arch4Sm80ELb1ELb0ELb0ELb1ELb0ELb1ELb1ELb0EEENS1_21CollectiveEpilogueFwdINS6_IJS8_SA_S9_EEENS6_IJNS7_ILi1EEESI_SI_EEESC_SE_Li256ELb1ELb1ELb0ELb0EEENS1_19SingleTileSchedulerILb1ELb0ELb1ELi128EEEEEEEEEvNT_6ParamsE --------------------------
	.section	.nv.info._ZN7cutlass13device_kernelIN5flash19enable_sm80_to_sm89INS1_16FlashAttnFwdSm80INS1_25CollectiveMainloopFwdSm80ILi8ELi1ELb0EN4cute5tupleIJNS5_1CILi128EEENS7_ILi64EEENS7_ILi192EEEEEELi192ENS_10bfloat16_tEfNS_4arch4Sm80ELb1ELb0ELb0ELb1ELb0ELb1ELb1ELb0EEENS1_21CollectiveEpilogueFwdINS6_IJS8_SA_S9_EEENS6_IJNS7_ILi1EEESI_SI_EEESC_SE_Li256ELb1ELb1ELb0ELb0EEENS1_19SingleTileSchedulerILb1ELb0ELb1ELi128EEEEEEEEEvNT_6ParamsE,"",@"SHT_CUDA_INFO"
	.sectionflags	@""
	.align	4


	//----- nvinfo : EIATTR_CUDA_API_VERSION
	.align		4
        /*0000*/ 	.byte	0x04, 0x37
        /*0002*/ 	.short	(.L_540 - .L_539)
.L_539:
        /*0004*/ 	.word	0x00000082


	//----- nvinfo : EIATTR_KPARAM_INFO
	.align		4
.L_540:
        /*0008*/ 	.byte	0x04, 0x17
        /*000a*/ 	.short	(.L_542 - .L_541)
.L_541:
        /*000c*/ 	.word	0x00000000
        /*0010*/ 	.short	0x0000
        /*0012*/ 	.short	0x0000
        /*0014*/ 	.byte	0x00, 0xf0, 0x61, 0x10


	//----- nvinfo : EIATTR_SPARSE_MMA_MASK
	.align		4
.L_542:
        /*0018*/ 	.byte	0x03, 0x50
        /*001a*/ 	.short	0x0000


	//----- nvinfo : EIATTR_MAXREG_COUNT
	.align		4
        /*001c*/ 	.byte	0x03, 0x1b
        /*001e*/ 	.short	0x00ff


	//----- nvinfo : EIATTR_MERCURY_ISA_VERSION
	.align		4
        /*0020*/ 	.byte	0x03, 0x5f
        /*0022*/ 	.short	0x0101


	//----- nvinfo : EIATTR_EXIT_INSTR_OFFSETS
	.align		4
        /*0024*/ 	.byte	0x04, 0x1c
        /*0026*/ 	.short	(.L_544 - .L_543)


	//   ....[0]....
.L_543:
        /*0028*/ 	.word	0x00000010


	//----- nvinfo : EIATTR_MAX_THREADS
	.align		4
.L_544:
        /*002c*/ 	.byte	0x04, 0x05
        /*002e*/ 	.short	(.L_546 - .L_545)
.L_545:
        /*0030*/ 	.word	0x00000100
        /*0034*/ 	.word	0x00000001
        /*0038*/ 	.word	0x00000001


	//----- nvinfo : EIATTR_CBANK_PARAM_SIZE
	.align		4
.L_546:
        /*003c*/ 	.byte	0x03, 0x19
        /*003e*/ 	.short	0x0418


	//----- nvinfo : EIATTR_PARAM_CBANK
	.align		4
        /*0040*/ 	.byte	0x04, 0x0a
        /*0042*/ 	.short	(.L_548 - .L_547)
	.align		4
.L_547:
        /*0044*/ 	.word	index@(.nv.constant0._ZN7cutlass13device_kernelIN5flash19enable_sm80_to_sm89INS1_16FlashAttnFwdSm80INS1_25CollectiveMainloopFwdSm80ILi8ELi1ELb0EN4cute5tupleIJNS5_1CILi128EEENS7_ILi64EEENS7_ILi192EEEEEELi192ENS_10bfloat16_tEfNS_4arch4Sm80ELb1ELb0ELb0ELb1ELb0ELb1ELb1ELb0EEENS1_21CollectiveEpilogueFwdINS6_IJS8_SA_S9_EEENS6_IJNS7_ILi1EEESI_SI_EEESC_SE_Li256ELb1ELb1ELb0ELb0EEENS1_19SingleTileSchedulerILb1ELb0ELb1ELi128EEEEEEEEEvNT_6ParamsE)
        /*0048*/ 	.short	0x0210
        /*004a*/ 	.short	0x0418


	//----- nvinfo : EIATTR_SW_WAR
	.align		4
.L_548:
        /*004c*/ 	.byte	0x04, 0x36
        /*004e*/ 	.short	(.L_550 - .L_549)
.L_549:
        /*0050*/ 	.word	0x00000008
.L_550:


//--------------------- .nv.info._ZN7cutlass13device_kernelIN5flash19enable_sm80_to_sm89INS1_16FlashAttnFwdSm80INS1_25CollectiveMainloopFwdSm80ILi8ELi2ELb1EN4cute5tupleIJNS5_1CILi128EEENS7_ILi96EEENS7_ILi192EEEEEELi192ENS_10bfloat16_tEfNS_4arch4Sm80ELb0ELb0ELb0ELb0ELb0ELb0ELb1ELb0EEENS1_21CollectiveEpilogueFwdINS6_IJS8_SA_S9_EEENS6_IJNS7_ILi1EEESI_SI_EEESC_SE_Li256ELb0ELb1ELb0ELb0EEENS1_19SingleTileSchedulerILb0ELb0ELb1ELi128EEEEEEEEEvNT_6ParamsE --------------------------
	.section	.nv.info._ZN7cutlass13device_kernelIN5flash19enable_sm80_to_sm89INS1_16FlashAttnFwdSm80INS1_25CollectiveMainloopFwdSm80ILi8ELi2ELb1EN4cute5tupleIJNS5_1CILi128EEENS7_ILi96EEENS7_ILi192EEEEEELi192ENS_10bfloat16_tEfNS_4arch4Sm80ELb0ELb0ELb0ELb0ELb0ELb0ELb1ELb0EEENS1_21CollectiveEpilogueFwdINS6_IJS8_SA_S9_EEENS6_IJNS7_ILi1EEESI_SI_EEESC_SE_Li256ELb0ELb1ELb0ELb0EEENS1_19SingleTileSchedulerILb0ELb0ELb1ELi128EEEEEEEEEvNT_6ParamsE,"",@"SHT_CUDA_INFO"
	.sectionflags	@""
	.align	4


	//----- nvinfo : EIATTR_CUDA_API_VERSION
	.align		4
        /*0000*/ 	.byte	0x04, 0x37
        /*0002*/ 	.short	(.L_552 - .L_551)
.L_551:
        /*0004*/ 	.word	0x00000082


	//----- nvinfo : EIATTR_KPARAM_INFO
	.align		4
.L_552:
        /*0008*/ 	.byte	0x04, 0x17
        /*000a*/ 	.short	(.L_554 - .L_553)
.L_553:
        /*000c*/ 	.word	0x00000000
        /*0010*/ 	.short	0x0000
        /*0012*/ 	.short	0x0000
        /*0014*/ 	.byte	0x00, 0xf0, 0x61, 0x10


	//----- nvinfo : EIATTR_SPARSE_MMA_MASK
	.align		4
.L_554:
        /*0018*/ 	.byte	0x03, 0x50
        /*001a*/ 	.short	0x0000


	//----- nvinfo : EIATTR_MAXREG_COUNT
	.align		4
        /*001c*/ 	.byte	0x03, 0x1b
        /*001e*/ 	.short	0x00ff


	//----- nvinfo : EIATTR_MERCURY_ISA_VERSION
	.align		4
        /*0020*/ 	.byte	0x03, 0x5f
        /*0022*/ 	.short	0x0101


	//----- nvinfo : EIATTR_EXIT_INSTR_OFFSETS
	.align		4
        /*0024*/ 	.byte	0x04, 0x1c
        /*0026*/ 	.short	(.L_556 - .L_555)


	//   ....[0]....
.L_555:
        /*0028*/ 	.word	0x00000010


	//----- nvinfo : EIATTR_MAX_THREADS
	.align		4
.L_556:
        /*002c*/ 	.byte	0x04, 0x05
        /*002e*/ 	.short	(.L_558 - .L_557)
.L_557:
        /*0030*/ 	.word	0x00000100
        /*0034*/ 	.word	0x00000001
        /*0038*/ 	.word	0x00000001


	//----- nvinfo : EIATTR_CBANK_PARAM_SIZE
	.align		4
.L_558:
        /*003c*/ 	.byte	0x03, 0x19
        /*003e*/ 	.short	0x0418


	//----- nvinfo : EIATTR_PARAM_CBANK
	.align		4
        /*0040*/ 	.byte	0x04, 0x0a
        /*0042*/ 	.short	(.L_560 - .L_559)
	.align		4
.L_559:
        /*0044*/ 	.word	index@(.nv.constant0._ZN7cutlass13device_kernelIN5flash19enable_sm80_to_sm89INS1_16FlashAttnFwdSm80INS1_25CollectiveMainloopFwdSm80ILi8ELi2ELb1EN4cute5tupleIJNS5_1CILi128EEENS7_ILi96EEENS7_ILi192EEEEEELi192ENS_10bfloat16_tEfNS_4arch4Sm80ELb0ELb0ELb0ELb0ELb0ELb0ELb1ELb0EEENS1_21CollectiveEpilogueFwdINS6_IJS8_SA_S9_EEENS6_IJNS7_ILi1EEESI_SI_EEESC_SE_Li256ELb0ELb1ELb0ELb0EEENS1_19SingleTileSchedulerILb0ELb0ELb1ELi128EEEEEEEEEvNT_6ParamsE)
        /*0048*/ 	.short	0x0210
        /*004a*/ 	.short	0x0418


	//----- nvinfo : EIATTR_SW_WAR
	.align		4
.L_560:
        /*004c*/ 	.byte	0x04, 0x36
        /*004e*/ 	.short	(.L_562 - .L_561)
.L_561:
        /*0050*/ 	.word	0x00000008
.L_562:


//--------------------- .nv.info._ZN7cutlass13device_kernelIN5flash19enable_sm80_to_sm89INS1_16FlashAttnFwdSm80INS1_25CollectiveMainloopFwdSm80ILi8ELi2ELb1EN4cute5tupleIJNS5_1CILi128EEENS7_ILi96EEENS7_ILi192EEEEEELi192ENS_10bfloat16_tEfNS_4arch4Sm80ELb0ELb0ELb0ELb1ELb0ELb0ELb1ELb0EEENS1_21CollectiveEpilogueFwdINS6_IJS8_SA_S9_EEENS6_IJNS7_ILi1EEESI_SI_EEESC_SE_Li256ELb1ELb1ELb0ELb0EEENS1_19SingleTileSchedulerILb1ELb0ELb1ELi128EEEEEEEEEvNT_6ParamsE --------------------------
	.section	.nv.info._ZN7cutlass13device_kernelIN5flash19enable_sm80_to_sm89INS1_16FlashAttnFwdSm80INS1_25CollectiveMainloopFwdSm80ILi8ELi2ELb1EN4cute5tupleIJNS5_1CILi128EEENS7_ILi96EEENS7_ILi192EEEEEELi192ENS_10bfloat16_tEfNS_4arch4Sm80ELb0ELb0ELb0ELb1ELb0ELb0ELb1ELb0EEENS1_21CollectiveEpilogueFwdINS6_IJS8_SA_S9_EEENS6_IJNS7_ILi1EEESI_SI_EEESC_SE_Li256ELb1ELb1ELb0ELb0EEENS1_19SingleTileSchedulerILb1ELb0ELb1ELi128EEEEEEEEEvNT_6ParamsE,"",@"SHT_CUDA_INFO"
	.sectionflags	@""
	.align	4


	//----- nvinfo : EIATTR_CUDA_API_VERSION
	.align		4
        /*0000*/ 	.byte	0x04, 0x37
        /*0002*/ 	.short	(.L_564 - .L_563)
.L_563:
        /*0004*/ 	.word	0x00000082


	//----- nvinfo : EIATTR_KPARAM_INFO
	.align		4
.L_564:
        /*0008*/ 	.byte	0x04, 0x17
        /*000a*/ 	.short	(.L_566 - .L_565)
.L_565:
        /*000c*/ 	.word	0x00000000
        /*0010*/ 	.short	0x0000
        /*0012*/ 	.short	0x0000
        /*0014*/ 	.byte	0x00, 0xf0, 0x61, 0x10


	//----- nvinfo : EIATTR_SPARSE_MMA_MASK
	.align		4
.L_566:
        /*0018*/ 	.byte	0x03, 0x50
        /*001a*/ 	.short	0x0000


	//----- nvinfo : EIATTR_MAXREG_COUNT
	.align		4
        /*001c*/ 	.byte	0x03, 0x1b
        /*001e*/ 	.short	0x00ff


	//----- nvinfo : EIATTR_MERCURY_ISA_VERSION
	.align		4
        /*0020*/ 	.byte	0x03, 0x5f
        /*0022*/ 	.short	0x0101


	//----- nvinfo : EIATTR_EXIT_INSTR_OFFSETS
	.align		4
        /*0024*/ 	.byte	0x04, 0x1c
        /*0026*/ 	.short	(.L_568 - .L_567)


	//   ....[0]....
.L_567:
        /*0028*/ 	.word	0x00000010


	//----- nvinfo : EIATTR_MAX_THREADS
	.align		4
.L_568:
        /*002c*/ 	.byte	0x04, 0x05
        /*002e*/ 	.short	(.L_570 - .L_569)
.L_569:
        /*0030*/ 	.word	0x00000100
        /*0034*/ 	.word	0x00000001
        /*0038*/ 	.word	0x00000001


	//----- nvinfo : EIATTR_CBANK_PARAM_SIZE
	.align		4
.L_570:
        /*003c*/ 	.byte	0x03, 0x19
        /*003e*/ 	.short	0x0418


	//----- nvinfo : EIATTR_PARAM_CBANK
	.align		4
        /*0040*/ 	.byte	0x04, 0x0a
        /*0042*/ 	.short	(.L_572 - .L_571)
	.align		4
.L_571:
        /*0044*/ 	.word	index@(.nv.constant0._ZN7cutlass13device_kernelIN5flash19enable_sm80_to_sm89INS1_16FlashAttnFwdSm80INS1_25CollectiveMainloopFwdSm80ILi8ELi2ELb1EN4cute5tupleIJNS5_1CILi128EEENS7_ILi96EEENS7_ILi192EEEEEELi192ENS_10bfloat16_tEfNS_4arch4Sm80ELb0ELb0ELb0ELb1ELb0ELb0ELb1ELb0EEENS1_21CollectiveEpilogueFwdINS6_IJS8_SA_S9_EEENS6_IJNS7_ILi1EEESI_SI_EEESC_SE_Li256ELb1ELb1ELb0ELb0EEENS1_19SingleTileSchedulerILb1ELb0ELb1ELi128EEEEEEEEEvNT_6ParamsE)
        /*0048*/ 	.short	0x0210
        /*004a*/ 	.short	0x0418


	//----- nvinfo : EIATTR_SW_WAR
	.align		4
.L_572:
        /*004c*/ 	.byte	0x04, 0x36
        /*004e*/ 	.short	(.L_574 - .L_573)
.L_573:
        /*0050*/ 	.word	0x00000008
.L_574:


//--------------------- .nv.info._ZN7cutlass13device_kernelIN5flash19enable_sm80_to_sm89INS1_16FlashAttnFwdSm80INS1_25CollectiveMainloopFwdSm80ILi8ELi2ELb0EN4cute5tupleIJNS5_1CILi128EEENS7_ILi64EEENS7_ILi192EEEEEELi192ENS_10bfloat16_tEfNS_4arch4Sm80ELb0ELb0ELb0ELb1ELb0ELb1ELb1ELb0EEENS1_21CollectiveEpilogueFwdINS6_IJS8_SA_S9_EEENS6_IJNS7_ILi1EEESI_SI_EEESC_SE_Li256ELb1ELb1ELb0ELb0EEENS1_19SingleTileSchedulerILb1ELb0ELb1ELi128EEEEEEEEEvNT_6ParamsE --------------------------
	.section	.nv.info._ZN7cutlass13device_kernelIN5flash19enable_sm80_to_sm89INS1_16FlashAttnFwdSm80INS1_25CollectiveMainloopFwdSm80ILi8ELi2ELb0EN4cute5tupleIJNS5_1CILi128EEENS7_ILi64EEENS7_ILi192EEEEEELi192ENS_10bfloat16_tEfNS_4arch4Sm80ELb0ELb0ELb0ELb1ELb0ELb1ELb1ELb0EEENS1_21CollectiveEpilogueFwdINS6_IJS8_SA_S9_EEENS6_IJNS7_ILi1EEESI_SI_EEESC_SE_Li256ELb1ELb1ELb0ELb0EEENS1_19SingleTileSchedulerILb1ELb0ELb1ELi128EEEEEEEEEvNT_6ParamsE,"",@"SHT_CUDA_INFO"
	.sectionflags	@""
	.align	4


	//----- nvinfo : EIATTR_CUDA_API_VERSION
	.align		4
        /*0000*/ 	.byte	0x04, 0x37
        /*0002*/ 	.short	(.L_576 - .L_575)
.L_575:
        /*0004*/ 	.word	0x00000082


	//----- nvinfo : EIATTR_KPARAM_INFO
	.align		4
.L_576:
        /*0008*/ 	.byte	0x04, 0x17
        /*000a*/ 	.short	(.L_578 - .L_577)
.L_577:
        /*000c*/ 	.word	0x00000000
        /*0010*/ 	.short	0x0000
        /*0012*/ 	.short	0x0000
        /*0014*/ 	.byte	0x00, 0xf0, 0x61, 0x10


	//----- nvinfo : EIATTR_SPARSE_MMA_MASK
	.align		4
.L_578:
        /*0018*/ 	.byte	0x03, 0x50
        /*001a*/ 	.short	0x0000


	//----- nvinfo : EIATTR_MAXREG_COUNT
	.align		4
        /*001c*/ 	.byte	0x03, 0x1b
        /*001e*/ 	.short	0x00ff


	//----- nvinfo : EIATTR_MERCURY_ISA_VERSION
	.align		4
        /*0020*/ 	.byte	0x03, 0x5f
        /*0022*/ 	.short	0x0101


	//----- nvinfo : EIATTR_EXIT_INSTR_OFFSETS
	.align		4
        /*0024*/ 	.byte	0x04, 0x1c
        /*0026*/ 	.short	(.L_580 - .L_579)


	//   ....[0]....
.L_579:
        /*0028*/ 	.word	0x00000010


	//----- nvinfo : EIATTR_MAX_THREADS
	.align		4
.L_580:
        /*002c*/ 	.byte	0x04, 0x05
        /*002e*/ 	.short	(.L_582 - .L_581)
.L_581:
        /*0030*/ 	.word	0x00000100
        /*0034*/ 	.word	0x00000001
        /*0038*/ 	.word	0x00000001


	//----- nvinfo : EIATTR_CBANK_PARAM_SIZE
	.align		4
.L_582:
        /*003c*/ 	.byte	0x03, 0x19
        /*003e*/ 	.short	0x0418


	//----- nvinfo : EIATTR_PARAM_CBANK
	.align		4
        /*0040*/ 	.byte	0x04, 0x0a
        /*0042*/ 	.short	(.L_584 - .L_583)
	.align		4
.L_583:
        /*0044*/ 	.word	index@(.nv.constant0._ZN7cutlass13device_kernelIN5flash19enable_sm80_to_sm89INS1_16FlashAttnFwdSm80INS1_25CollectiveMainloopFwdSm80ILi8ELi2ELb0EN4cute5tupleIJNS5_1CILi128EEENS7_ILi64EEENS7_ILi192EEEEEELi192ENS_10bfloat16_tEfNS_4arch4Sm80ELb0ELb0ELb0ELb1ELb0ELb1ELb1ELb0EEENS1_21CollectiveEpilogueFwdINS6_IJS8_SA_S9_EEENS6_IJNS7_ILi1EEESI_SI_EEESC_SE_Li256ELb1ELb1ELb0ELb0EEENS1_19SingleTileSchedulerILb1ELb0ELb1ELi128EEEEEEEEEvNT_6ParamsE)
        /*0048*/ 	.short	0x0210
        /*004a*/ 	.short	0x0418


	//----- nvinfo : EIATTR_SW_WAR
	.align		4
.L_584:
        /*004c*/ 	.byte	0x04, 0x36
        /*004e*/ 	.short	(.L_586 - .L_585)
.L_585:
        /*0050*/ 	.word	0x00000008
.L_586:


//--------------------- .nv.info._ZN7cutlass13device_kernelIN5flash19enable_sm80_to_sm89INS1_16FlashAttnFwdSm80INS1_25CollectiveMainloopFwdSm80ILi8ELi2ELb0EN4cute5tupleIJNS5_1CILi128EEENS7_ILi64EEENS7_ILi192EEEEEELi192ENS_10bfloat16_tEfNS_4arch4Sm80ELb0ELb1ELb0ELb0ELb0ELb0ELb1ELb0EEENS1_21CollectiveEpilogueFwdINS6_IJS8_SA_S9_EEENS6_IJNS7_ILi1EEESI_SI_EEESC_SE_Li256ELb0ELb1ELb0ELb0EEENS1_19SingleTileSchedulerILb0ELb0ELb1ELi128EEEEEEEEEvNT_6ParamsE --------------------------
	.section	.nv.info._ZN7cutlass13device_kernelIN5flash19enable_sm80_to_sm89INS1_16FlashAttnFwdSm80INS1_25CollectiveMainloopFwdSm80ILi8ELi2ELb0EN4cute5tupleIJNS5_1CILi128EEENS7_ILi64EEENS7_ILi192EEEEEELi192ENS_10bfloat16_tEfNS_4arch4Sm80ELb0ELb1ELb0ELb0ELb0ELb0ELb1ELb0EEENS1_21CollectiveEpilogueFwdINS6_IJS8_SA_S9_EEENS6_IJNS7_ILi1EEESI_SI_EEESC_SE_Li256ELb0ELb1ELb0ELb0EEENS1_19SingleTileSchedulerILb0ELb0ELb1ELi128EEEEEEEEEvNT_6ParamsE,"",@"SHT_CUDA_INFO"
	.sectionflags	@""
	.align	4


	//----- nvinfo : EIATTR_CUDA_API_VERSION
	.align		4
        /*0000*/ 	.byte	0x04, 0x37
        /*0002*/ 	.short	(.L_588 - .L_587)
.L_587:
        /*0004*/ 	.word	0x00000082


	//----- nvinfo : EIATTR_KPARAM_INFO
	.align		4
.L_588:
        /*0008*/ 	.byte	0x04, 0x17
        /*000a*/ 	.short	(.L_590 - .L_589)
.L_589:
        /*000c*/ 	.word	0x00000000
        /*0010*/ 	.short	0x0000
        /*0012*/ 	.short	0x0000
        /*0014*/ 	.byte	0x00, 0xf0, 0x61, 0x10


	//----- nvinfo : EIATTR_SPARSE_MMA_MASK
	.align		4
.L_590:
        /*0018*/ 	.byte	0x03, 0x50
        /*001a*/ 	.short	0x0000


	//----- nvinfo : EIATTR_MAXREG_COUNT
	.align		4
        /*001c*/ 	.byte	0x03, 0x1b
        /*001e*/ 	.short	0x00ff


	//----- nvinfo : EIATTR_MERCURY_ISA_VERSION
	.align		4
        /*0020*/ 	.byte	0x03, 0x5f
        /*0022*/ 	.short	0x0101


	//----- nvinfo : EIATTR_EXIT_INSTR_OFFSETS
	.align		4
        /*0024*/ 	.byte	0x04, 0x1c
        /*0026*/ 	.short	(.L_592 - .L_591)


	//   ....[0]....
.L_591:
        /*0028*/ 	.word	0x00000010


	//----- nvinfo : EIATTR_MAX_THREADS
	.align		4
.L_592:
        /*002c*/ 	.byte	0x04, 0x05
        /*002e*/ 	.short	(.L_594 - .L_593)
.L_593:
        /*0030*/ 	.word	0x00000100
        /*0034*/ 	.word	0x00000001
        /*0038*/ 	.word	0x00000001


	//----- nvinfo : EIATTR_CBANK_PARAM_SIZE
	.align		4
.L_594:
        /*003c*/ 	.byte	0x03, 0x19
        /*003e*/ 	.short	0x0418


	//----- nvinfo : EIATTR_PARAM_CBANK
	.align		4
        /*0040*/ 	.byte	0x04, 0x0a
        /*0042*/ 	.short	(.L_596 - .L_595)
	.align		4
.L_595:
        /*0044*/ 	.word	index@(.nv.constant0._ZN7cutlass13device_kernelIN5flash19enable_sm80_to_sm89INS1_16FlashAttnFwdSm80INS1_25CollectiveMainloopFwdSm80ILi8ELi2ELb0EN4cute5tupleIJNS5_1CILi128EEENS7_ILi64EEENS7_ILi192EEEEEELi192ENS_10bfloat16_tEfNS_4arch4Sm80ELb0ELb1ELb0ELb0ELb0ELb0ELb1ELb0EEENS1_21CollectiveEpilogueFwdINS6_IJS8_SA_S9_EEENS6_IJNS7_ILi1EEESI_SI_EEESC_SE_Li256ELb0ELb1ELb0ELb0EEENS1_19SingleTileSchedulerILb0ELb0ELb1ELi128EEEEEEEEEvNT_6ParamsE)
        /*0048*/ 	.short	0x0210
        /*004a*/ 	.short	0x0418


	//----- nvinfo : EIATTR_SW_WAR
	.align		4
.L_596:
        /*004c*/ 	.byte	0x04, 0x36
        /*004e*/ 	.short	(.L_598 - .L_597)
.L_597:
        /*0050*/ 	.word	0x00000008
.L_598:


//--------------------- .nv.info._ZN7cutlass13device_kernelIN5flash19enable_sm80_to_sm89INS1_16FlashAttnFwdSm80INS1_25CollectiveMainloopFwdSm80ILi8ELi2ELb0EN4cute5tupleIJNS5_1CILi128EEENS7_ILi64EEENS7_ILi192EEEEEELi192ENS_10bfloat16_tEfNS_4arch4Sm80ELb0ELb1ELb0ELb1ELb0ELb0ELb1ELb0EEENS1_21CollectiveEpilogueFwdINS6_IJS8_SA_S9_EEENS6_IJNS7_ILi1EEESI_SI_EEESC_SE_Li256ELb1ELb1ELb0ELb0EEENS1_19SingleTileSchedulerILb1ELb0ELb1ELi128EEEEEEEEEvNT_6ParamsE --------------------------
	.section	.nv.info._ZN7cutlass13device_kernelIN5flash19enable_sm80_to_sm89INS1_16FlashAttnFwdSm80INS1_25CollectiveMainloopFwdSm80ILi8ELi2ELb0EN4cute5tupleIJNS5_1CILi128EEENS7_ILi64EEENS7_ILi192EEEEEELi192ENS_10bfloat16_tEfNS_4arch4Sm80ELb0ELb1ELb0ELb1ELb0ELb0ELb1ELb0EEENS1_21CollectiveEpilogueFwdINS6_IJS8_SA_S9_EEENS6_IJNS7_ILi1EEESI_SI_EEESC_SE_Li256ELb1ELb1ELb0ELb0EEENS1_19SingleTileSchedulerILb1ELb0ELb1ELi128EEEEEEEEEvNT_6ParamsE,"",@"SHT_CUDA_INFO"
	.sectionflags	@""
	.align	4


	//----- nvinfo : EIATTR_CUDA_API_VERSION
	.align		4
        /*0000*/ 	.byte	0x04, 0x37
        /*0002*/ 	.short	(.L_600 - .L_599)
.L_599:
        /*0004*/ 	.word	0x00000082


	//----- nvinfo : EIATTR_KPARAM_INFO
	.align		4
.L_600:
        /*0008*/ 	.byte	0x04, 0x17
        /*000a*/ 	.short	(.L_602 - .L_601)
.L_601:
        /*000c*/ 	.word	0x00000000
        /*0010*/ 	.short	0x0000
        /*0012*/ 	.short	0x0000
        /*0014*/ 	.byte	0x00, 0xf0, 0x61, 0x10


	//----- nvinfo : EIATTR_SPARSE_MMA_MASK
	.align		4
.L_602:
        /*0018*/ 	.byte	0x03, 0x50
        /*001a*/ 	.short	0x0000


	//----- nvinfo : EIATTR_MAXREG_COUNT
	.align		4
        /*001c*/ 	.byte	0x03, 0x1b
        /*001e*/ 	.short	0x00ff


	//----- nvinfo : EIATTR_MERCURY_ISA_VERSION
	.align		4
        /*0020*/ 	.byte	0x03, 0x5f
        /*0022*/ 	.short	0x0101


	//----- nvinfo : EIATTR_EXIT_INSTR_OFFSETS
	.align		4
        /*0024*/ 	.byte	0x04, 0x1c
        /*0026*/ 	.short	(.L_604 - .L_603)


	//   ....[0]....
.L_603:
        /*0028*/ 	.word	0x00000010


	//----- nvinfo : EIATTR_MAX_THREADS
	.align		4
.L_604:
        /*002c*/ 	.byte	0x04, 0x05
        /*002e*/ 	.short	(.L_606 - .L_605)
.L_605:
        /*0030*/ 	.word	0x00000100
        /*0034*/ 	.word	0x00000001
        /*0038*/ 	.word	0x00000001


	//----- nvinfo : EIATTR_CBANK_PARAM_SIZE
	.align		4
.L_606:
        /*003c*/ 	.byte	0x03, 0x19
        /*003e*/ 	.short	0x0418


	//----- nvinfo : EIATTR_PARAM_CBANK
	.align		4
        /*0040*/ 	.byte	0x04, 0x0a
        /*0042*/ 	.short	(.L_608 - .L_607)
	.align		4
.L_607:
        /*0044*/ 	.word	index@(.nv.constant0._ZN7cutlass13device_kernelIN5flash19enable_sm80_to_sm89INS1_16FlashAttnFwdSm80INS1_25CollectiveMainloopFwdSm80ILi8ELi2ELb0EN4cute5tupleIJNS5_1CILi128EEENS7_ILi64EEENS7_ILi192EEEEEELi192ENS_10bfloat16_tEfNS_4arch4Sm80ELb0ELb1ELb0ELb1ELb0ELb0ELb1ELb0EEENS1_21CollectiveEpilogueFwdINS6_IJS8_SA_S9_EEENS6_IJNS7_ILi1EEESI_SI_EEESC_SE_Li256ELb1ELb1ELb0ELb0EEENS1_19SingleTileSchedulerILb1ELb0ELb1ELi128EEEEEEEEEvNT_6ParamsE)
        /*0048*/ 	.short	0x0210
        /*004a*/ 	.short	0x0418


	//----- nvinfo : EIATTR_SW_WAR
	.align		4
.L_608:
        /*004c*/ 	.byte	0x04, 0x36
        /*004e*/ 	.short	(.L_610 - .L_609)
.L_609:
        /*0050*/ 	.word	0x00000008
.L_610:


//--------------------- .nv.info._ZN7cutlass13device_kernelIN5flash19enable_sm80_to_sm89INS1_16FlashAttnFwdSm80INS1_25CollectiveMainloopFwdSm80ILi8ELi2ELb0EN4cute5tupleIJNS5_1CILi128EEENS7_ILi64EEENS7_ILi192EEEEEELi192ENS_10bfloat16_tEfNS_4arch4Sm80ELb0ELb1ELb0ELb1ELb0ELb1ELb1ELb0EEENS1_21CollectiveEpilogueFwdINS6_IJS8_SA_S9_EEENS6_IJNS7_ILi1EEESI_SI_EEESC_SE_Li256ELb1ELb1ELb0ELb0EEENS1_19SingleTileSchedulerILb1ELb0ELb1ELi128EEEEEEEEEvNT_6ParamsE --------------------------
	.section	.nv.info._ZN7cutlass13device_kernelIN5flash19enable_sm80_to_sm89INS1_16FlashAttnFwdSm80INS1_25CollectiveMainloopFwdSm80ILi8ELi2ELb0EN4cute5tupleIJNS5_1CILi128EEENS7_ILi64EEENS7_ILi192EEEEEELi192ENS_10bfloat16_tEfNS_4arch4Sm80ELb0ELb1ELb0ELb1ELb0ELb1ELb1ELb0EEENS1_21CollectiveEpilogueFwdINS6_IJS8_SA_S9_EEENS6_IJNS7_ILi1EEESI_SI_EEESC_SE_Li256ELb1ELb1ELb0ELb0EEENS1_19SingleTileSchedulerILb1ELb0ELb1ELi128EEEEEEEEEvNT_6ParamsE,"",@"SHT_CUDA_INFO"
	.sectionflags	@""
	.align	4


	//----- nvinfo : EIATTR_CUDA_API_VERSION
	.align		4
        /*0000*/ 	.byte	0x04, 0x37
        /*0002*/ 	.short	(.L_612 - .L_611)
.L_611:
        /*0004*/ 	.word	0x00000082


	//----- nvinfo : EIATTR_KPARAM_INFO
	.align		4
.L_612:
        /*0008*/ 	.byte	0x04, 0x17
        /*000a*/ 	.short	(.L_614 - .L_613)
.L_613:
        /*000c*/ 	.word	0x00000000
        /*0010*/ 	.short	0x0000
        /*0012*/ 	.short	0x0000
        /*0014*/ 	.byte	0x00, 0xf0, 0x61, 0x10


	//----- nvinfo : EIATTR_SPARSE_MMA_MASK
	.align		4
.L_614:
        /*0018*/ 	.byte	0x03, 0x50
        /*001a*/ 	.short	0x0000


	//----- nvinfo : EIATTR_MAXREG_COUNT
	.align		4
        /*001c*/ 	.byte	0x03, 0x1b
        /*001e*/ 	.short	0x00ff


	//----- nvinfo : EIATTR_MERCURY_ISA_VERSION
	.align		4
        /*0020*/ 	.byte	0x03, 0x5f
        /*0022*/ 	.short	0x0101


	//----- nvinfo : EIATTR_EXIT_INSTR_OFFSETS
	.align		4
        /*0024*/ 	.byte	0x04, 0x1c
        /*0026*/ 	.short	(.L_616 - .L_615)


	//   ....[0]....
.L_615:
        /*0028*/ 	.word	0x00000010


	//----- nvinfo : EIATTR_MAX_THREADS
	.align		4
.L_616:
        /*002c*/ 	.byte	0x04, 0x05
        /*002e*/ 	.short	(.L_618 - .L_617)
.L_617:
        /*0030*/ 	.word	0x00000100
        /*0034*/ 	.word	0x00000001
        /*0038*/ 	.word	0x00000001


	//----- nvinfo : EIATTR_CBANK_PARAM_SIZE
	.align		4
.L_618:
        /*003c*/ 	.byte	0x03, 0x19
        /*003e*/ 	.short	0x0418


	//----- nvinfo : EIATTR_PARAM_CBANK
	.align		4
        /*0040*/ 	.byte	0x04, 0x0a
        /*0042*/ 	.short	(.L_620 - .L_619)
	.align		4
.L_619:
        /*0044*/ 	.word	index@(.nv.constant0._ZN7cutlass13device_kernelIN5flash19enable_sm80_to_sm89INS1_16FlashAttnFwdSm80INS1_25CollectiveMainloopFwdSm80ILi8ELi2ELb0EN4cute5tupleIJNS5_1CILi128EEENS7_ILi64EEENS7_ILi192EEEEEELi192ENS_10bfloat16_tEfNS_4arch4Sm80ELb0ELb1ELb0ELb1ELb0ELb1ELb1ELb0EEENS1_21CollectiveEpilogueFwdINS6_IJS8_SA_S9_EEENS6_IJNS7_ILi1EEESI_SI_EEESC_SE_Li256ELb1ELb1ELb0ELb0EEENS1_19SingleTileSchedulerILb1ELb0ELb1ELi128EEEEEEEEEvNT_6ParamsE)
        /*0048*/ 	.short	0x0210
        /*004a*/ 	.short	0x0418


	//----- nvinfo : EIATTR_SW_WAR
	.align		4
.L_620:
        /*004c*/ 	.byte	0x04, 0x36
        /*004e*/ 	.short	(.L_622 - .L_621)
.L_621:
        /*0050*/ 	.word	0x00000008
.L_622:


//--------------------- .nv.info._ZN7cutlass13device_kernelIN5flash19enable_sm80_to_sm89INS1_16FlashAttnFwdSm80INS1_25CollectiveMainloopFwdSm80ILi8ELi2ELb1EN4cute5tupleIJNS5_1CILi128EEENS7_ILi96EEENS7_ILi192EEEEEELi192ENS_10bfloat16_tEfNS_4arch4Sm80ELb1ELb0ELb0ELb0ELb0ELb0ELb1ELb0EEENS1_21CollectiveEpilogueFwdINS6_IJS8_SA_S9_EEENS6_IJNS7_ILi1EEESI_SI_EEESC_SE_Li256ELb0ELb1ELb0ELb0EEENS1_30DynamicPersistentTileSchedulerILi256ELi256ELb0ELb1ELb0EEEEEEEEEvNT_6ParamsE --------------------------
	.section	.nv.info._ZN7cutlass13device_kernelIN5flash19enable_sm80_to_sm89INS1_16FlashAttnFwdSm80INS1_25CollectiveMainloopFwdSm80ILi8ELi2ELb1EN4cute5tupleIJNS5_1CILi128EEENS7_ILi96EEENS7_ILi192EEEEEELi192ENS_10bfloat16_tEfNS_4arch4Sm80ELb1ELb0ELb0ELb0ELb0ELb0ELb1ELb0EEENS1_21CollectiveEpilogueFwdINS6_IJS8_SA_S9_EEENS6_IJNS7_ILi1EEESI_SI_EEESC_SE_Li256ELb0ELb1ELb0ELb0EEENS1_30DynamicPersistentTileSchedulerILi256ELi256ELb0ELb1ELb0EEEEEEEEEvNT_6ParamsE,"",@"SHT_CUDA_INFO"
	.sectionflags	@""
	.align	4


	//----- nvinfo : EIATTR_CUDA_API_VERSION
	.align		4
        /*0000*/ 	.byte	0x04, 0x37
        /*0002*/ 	.short	(.L_624 - .L_623)
.L_623:
        /*0004*/ 	.word	0x00000082


	//----- nvinfo : EIATTR_KPARAM_INFO
	.align		4
.L_624:
        /*0008*/ 	.byte	0x04, 0x17
        /*000a*/ 	.short	(.L_626 - .L_625)
.L_625:
        /*000c*/ 	.word	0x00000000
        /*0010*/ 	.short	0x0000
        /*0012*/ 	.short	0x0000
        /*0014*/ 	.byte	0x00, 0xf0, 0xa1, 0x10


	//----- nvinfo : EIATTR_SPARSE_MMA_MASK
	.align		4
.L_626:
        /*0018*/ 	.byte	0x03, 0x50
        /*001a*/ 	.short	0x0000


	//----- nvinfo : EIATTR_MAXREG_COUNT
	.align		4
        /*001c*/ 	.byte	0x03, 0x1b
        /*001e*/ 	.short	0x00ff


	//----- nvinfo : EIATTR_MERCURY_ISA_VERSION
	.align		4
        /*0020*/ 	.byte	0x03, 0x5f
        /*0022*/ 	.short	0x0101


	//----- nvinfo : EIATTR_EXIT_INSTR_OFFSETS
	.align		4
        /*0024*/ 	.byte	0x04, 0x1c
        /*0026*/ 	.short	(.L_628 - .L_627)


	//   ....[0]....
.L_627:
        /*0028*/ 	.word	0x00000010


	//----- nvinfo : EIATTR_MAX_THREADS
	.align		4
.L_628:
        /*002c*/ 	.byte	0x04, 0x05
        /*002e*/ 	.short	(.L_630 - .L_629)
.L_629:
        /*0030*/ 	.word	0x00000100
        /*0034*/ 	.word	0x00000001
        /*0038*/ 	.word	0x00000001


	//----- nvinfo : EIATTR_CBANK_PARAM_SIZE
	.align		4
.L_630:
        /*003c*/ 	.byte	0x03, 0x19
        /*003e*/ 	.short	0x0428


	//----- nvinfo : EIATTR_PARAM_CBANK
	.align		4
        /*0040*/ 	.byte	0x04, 0x0a
        /*0042*/ 	.short	(.L_632 - .L_631)
	.align		4
.L_631:
        /*0044*/ 	.word	index@(.nv.constant0._ZN7cutlass13device_kernelIN5flash19enable_sm80_to_sm89INS1_16FlashAttnFwdSm80INS1_25CollectiveMainloopFwdSm80ILi8ELi2ELb1EN4cute5tupleIJNS5_1CILi128EEENS7_ILi96EEENS7_ILi192EEEEEELi192ENS_10bfloat16_tEfNS_4arch4Sm80ELb1ELb0ELb0ELb0ELb0ELb0ELb1ELb0EEENS1_21CollectiveEpilogueFwdINS6_IJS8_SA_S9_EEENS6_IJNS7_ILi1EEESI_SI_EEESC_SE_Li256ELb0ELb1ELb0ELb0EEENS1_30DynamicPersistentTileSchedulerILi256ELi256ELb0ELb1ELb0EEEEEEEEEvNT_6ParamsE)
        /*0048*/ 	.short	0x0210
        /*004a*/ 	.short	0x0428


	//----- nvinfo : EIATTR_SW_WAR
	.align		4
.L_632:
        /*004c*/ 	.byte	0x04, 0x36
        /*004e*/ 	.short	(.L_634 - .L_633)
.L_633:
        /*0050*/ 	.word	0x00000008
.L_634:


//--------------------- .nv.info._ZN7cutlass13device_kernelIN5flash19enable_sm80_to_sm89INS1_16FlashAttnFwdSm80INS1_25CollectiveMainloopFwdSm80ILi8ELi2ELb1EN4cute5tupleIJNS5_1CILi128EEENS7_ILi96EEENS7_ILi192EEEEEELi192ENS_10bfloat16_tEfNS_4arch4Sm80ELb1ELb0ELb0ELb1ELb0ELb0ELb1ELb0EEENS1_21CollectiveEpilogueFwdINS6_IJS8_SA_S9_EEENS6_IJNS7_ILi1EEESI_SI_EEESC_SE_Li256ELb1ELb1ELb0ELb0EEENS1_19SingleTileSchedulerILb1ELb0ELb1ELi128EEEEEEEEEvNT_6ParamsE --------------------------
	.section	.nv.info._ZN7cutlass13device_kernelIN5flash19enable_sm80_to_sm89INS1_16FlashAttnFwdSm80INS1_25CollectiveMainloopFwdSm80ILi8ELi2ELb1EN4cute5tupleIJNS5_1CILi128EEENS7_ILi96EEENS7_ILi192EEEEEELi192ENS_10bfloat16_tEfNS_4arch4Sm80ELb1ELb0ELb0ELb1ELb0ELb0ELb1ELb0EEENS1_21CollectiveEpilogueFwdINS6_IJS8_SA_S9_EEENS6_IJNS7_ILi1EEESI_SI_EEESC_SE_Li256ELb1ELb1ELb0ELb0EEENS1_19SingleTileSchedulerILb1ELb0ELb1ELi128EEEEEEEEEvNT_6ParamsE,"",@"SHT_CUDA_INFO"
	.sectionflags	@""
	.align	4


	//----- nvinfo : EIATTR_CUDA_API_VERSION
	.align		4
        /*0000*/ 	.byte	0x04, 0x37
        /*0002*/ 	.short	(.L_636 - .L_635)
.L_635:
        /*0004*/ 	.word	0x00000082


	//----- nvinfo : EIATTR_KPARAM_INFO
	.align		4
.L_636:
        /*0008*/ 	.byte	0x04, 0x17
        /*000a*/ 	.short	(.L_638 - .L_637)
.L_637:
        /*000c*/ 	.word	0x00000000
        /*0010*/ 	.short	0x0000
        /*0012*/ 	.short	0x0000
        /*0014*/ 	.byte	0x00, 0xf0, 0x61, 0x10


	//----- nvinfo : EIATTR_SPARSE_MMA_MASK
	.align		4
.L_638:
        /*0018*/ 	.byte	0x03, 0x50
        /*001a*/ 	.short	0x0000


	//----- nvinfo : EIATTR_MAXREG_COUNT
	.align		4
        /*001c*/ 	.byte	0x03, 0x1b
        /*001e*/ 	.short	0x00ff


	//----- nvinfo : EIATTR_MERCURY_ISA_VERSION
	.align		4
        /*0020*/ 	.byte	0x03, 0x5f
        /*0022*/ 	.short	0x0101


	//----- nvinfo : EIATTR_EXIT_INSTR_OFFSETS
	.align		4
        /*0024*/ 	.byte	0x04, 0x1c
        /*0026*/ 	.short	(.L_640 - .L_639)


	//   ....[0]....
.L_639:
        /*0028*/ 	.word	0x00000010


	//----- nvinfo : EIATTR_MAX_THREADS
	.align		4
.L_640:
        /*002c*/ 	.byte	0x04, 0x05
        /*002e*/ 	.short	(.L_642 - .L_641)
.L_641:
        /*0030*/ 	.word	0x00000100
        /*0034*/ 	.word	0x00000001
        /*0038*/ 	.word	0x00000001


	//----- nvinfo : EIATTR_CBANK_PARAM_SIZE
	.align		4
.L_642:
        /*003c*/ 	.byte	0x03, 0x19
        /*003e*/ 	.short	0x0418


	//----- nvinfo : EIATTR_PARAM_CBANK
	.align		4
        /*0040*/ 	.byte	0x04, 0x0a
        /*0042*/ 	.short	(.L_644 - .L_643)
	.align		4
.L_643:
        /*0044*/ 	.word	index@(.nv.constant0._ZN7cutlass13device_kernelIN5flash19enable_sm80_to_sm89INS1_16FlashAttnFwdSm80INS1_25CollectiveMainloopFwdSm80ILi8ELi2ELb1EN4cute5tupleIJNS5_1CILi128EEENS7_ILi96EEENS7_ILi192EEEEEELi192ENS_10bfloat16_tEfNS_4arch4Sm80ELb1ELb0ELb0ELb1ELb0ELb0ELb1ELb0EEENS1_21CollectiveEpilogueFwdINS6_IJS8_SA_S9_EEENS6_IJNS7_ILi1EEESI_SI_EEESC_SE_Li256ELb1ELb1ELb0ELb0EEENS1_19SingleTileSchedulerILb1ELb0ELb1ELi128EEEEEEEEEvNT_6ParamsE)
        /*0048*/ 	.short	0x0210
        /*004a*/ 	.short	0x0418


	//----- nvinfo : EIATTR_SW_WAR
	.align		4
.L_644:
        /*004c*/ 	.byte	0x04, 0x36
        /*004e*/ 	.short	(.L_646 - .L_645)
.L_645:
        /*0050*/ 	.word	0x00000008
.L_646:


//--------------------- .nv.info._ZN7cutlass13device_kernelIN5flash19enable_sm80_to_sm89INS1_16FlashAttnFwdSm80INS1_25CollectiveMainloopFwdSm80ILi8ELi2ELb0EN4cute5tupleIJNS5_1CILi128EEENS7_ILi64EEENS7_ILi192EEEEEELi192ENS_10bfloat16_tEfNS_4arch4Sm80ELb1ELb0ELb0ELb1ELb0ELb1ELb1ELb0EEENS1_21CollectiveEpilogueFwdINS6_IJS8_SA_S9_EEENS6_IJNS7_ILi1EEESI_SI_EEESC_SE_Li256ELb1ELb1ELb0ELb0EEENS1_19SingleTileSchedulerILb1ELb0ELb1ELi128EEEEEEEEEvNT_6ParamsE --------------------------
	.section	.nv.info._ZN7cutlass13device_kernelIN5flash19enable_sm80_to_sm89INS1_16FlashAttnFwdSm80INS1_25CollectiveMainloopFwdSm80ILi8ELi2ELb0EN4cute5tupleIJNS5_1CILi128EEENS7_ILi64EEENS7_ILi192EEEEEELi192ENS_10bfloat16_tEfNS_4arch4Sm80ELb1ELb0ELb0ELb1ELb0ELb1ELb1ELb0EEENS1_21CollectiveEpilogueFwdINS6_IJS8_SA_S9_EEENS6_IJNS7_ILi1EEESI_SI_EEESC_SE_Li256ELb1ELb1ELb0ELb0EEENS1_19SingleTileSchedulerILb1ELb0ELb1ELi128EEEEEEEEEvNT_6ParamsE,"",@"SHT_CUDA_INFO"
	.sectionflags	@""
	.align	4


	//----- nvinfo : EIATTR_CUDA_API_VERSION
	.align		4
        /*0000*/ 	.byte	0x04, 0x37
        /*0002*/ 	.short	(.L_648 - .L_647)
.L_647:
        /*0004*/ 	.word	0x00000082


	//----- nvinfo : EIATTR_KPARAM_INFO
	.align		4
.L_648:
        /*0008*/ 	.byte	0x04, 0x17
        /*000a*/ 	.short	(.L_650 - .L_649)
.L_649:
        /*000c*/ 	.word	0x00000000
        /*0010*/ 	.short	0x0000
        /*0012*/ 	.short	0x0000
        /*0014*/ 	.byte	0x00, 0xf0, 0x61, 0x10


	//----- nvinfo : EIATTR_SPARSE_MMA_MASK
	.align		4
.L_650:
        /*0018*/ 	.byte	0x03, 0x50
        /*001a*/ 	.short	0x0000


	//----- nvinfo : EIATTR_MAXREG_COUNT
	.align		4
        /*001c*/ 	.byte	0x03, 0x1b
        /*001e*/ 	.short	0x00ff


	//----- nvinfo : EIATTR_MERCURY_ISA_VERSION
	.align		4
        /*0020*/ 	.byte	0x03, 0x5f
        /*0022*/ 	.short	0x0101


	//----- nvinfo : EIATTR_EXIT_INSTR_OFFSETS
	.align		4
        /*0024*/ 	.byte	0x04, 0x1c
        /*0026*/ 	.short	(.L_652 - .L_651)


	//   ....[0]....
.L_651:
        /*0028*/ 	.word	0x00000010


	//----- nvinfo : EIATTR_MAX_THREADS
	.align		4
.L_652:
        /*002c*/ 	.byte	0x04, 0x05
        /*002e*/ 	.short	(.L_654 - .L_653)
.L_653:
        /*0030*/ 	.word	0x00000100
        /*0034*/ 	.word	0x00000001
        /*0038*/ 	.word	0x00000001


	//----- nvinfo : EIATTR_CBANK_PARAM_SIZE
	.align		4
.L_654:
        /*003c*/ 	.byte	0x03, 0x19
        /*003e*/ 	.short	0x0418


	//----- nvinfo : EIATTR_PARAM_CBANK
	.align		4
        /*0040*/ 	.byte	0x04, 0x0a
        /*0042*/ 	.short	(.L_656 - .L_655)
	.align		4
.L_655:
        /*0044*/ 	.word	index@(.nv.constant0._ZN7cutlass13device_kernelIN5flash19enable_sm80_to_sm89INS1_16FlashAttnFwdSm80INS1_25CollectiveMainloopFwdSm80ILi8ELi2ELb0EN4cute5tupleIJNS5_1CILi128EEENS7_ILi64EEENS7_ILi192EEEEEELi192ENS_10bfloat16_tEfNS_4arch4Sm80ELb1ELb0ELb0ELb1ELb0ELb1ELb1ELb0EEENS1_21CollectiveEpilogueFwdINS6_IJS8_SA_S9_EEENS6_IJNS7_ILi1EEESI_SI_EEESC_SE_Li256ELb1ELb1ELb0ELb0EEENS1_19SingleTileSchedulerILb1ELb0ELb1ELi128EEEEEEEEEvNT_6ParamsE)
        /*0048*/ 	.short	0x0210
        /*004a*/ 	.short	0x0418


	//----- nvinfo : EIATTR_SW_WAR
	.align		4
.L_656:
        /*004c*/ 	.byte	0x04, 0x36
        /*004e*/ 	.short	(.L_658 - .L_657)
.L_657:
        /*0050*/ 	.word	0x00000008
.L_658:


//--------------------- .nv.callgraph             --------------------------
	.section	.nv.callgraph,"",@"SHT_CUDA_CALLGRAPH"
	.align	4
	.sectionentsize	8
	.align		4
        /*0000*/ 	.word	0x00000000
	.align		4
        /*0004*/ 	.word	0xffffffff
	.align		4
        /*0008*/ 	.word	0x00000000
	.align		4
        /*000c*/ 	.word	0xfffffffe
	.align		4
        /*0010*/ 	.word	0x00000000
	.align		4
        /*0014*/ 	.word	0xfffffffd
	.align		4
        /*0018*/ 	.word	0x00000000
	.align		4
        /*001c*/ 	.word	0xfffffffc


//--------------------- .nv.constant4             --------------------------
	.section	.nv.constant4,"a",@progbits
	.align	8
	.align		8
.nv.constant4:
        /*0000*/ 	.dword	_ZN77_INTERNAL_591b084b_41_flash_fwd_hdim192_bf16_softcapall_sm80_cu_9d2915ae_35694cuda3std3__45__cpo5beginE
	.align		8
        /*0008*/ 	.dword	_ZN77_INTERNAL_591b084b_41_flash_fwd_hdim192_bf16_softcapall_sm80_cu_9d2915ae_35694cuda3std3__45__cpo3endE
	.align		8
        /*0010*/ 	.dword	_ZN77_INTERNAL_591b084b_41_flash_fwd_hdim192_bf16_softcapall_sm80_cu_9d2915ae_35694cuda3std3__45__cpo6cbeginE
	.align		8
        /*0018*/ 	.dword	_ZN77_INTERNAL_591b084b_41_flash_fwd_hdim192_bf16_softcapall_sm80_cu_9d2915ae_35694cuda3std3__45__cpo4cendE
	.align		8
        /*0020*/ 	.dword	_ZN77_INTERNAL_591b084b_41_flash_fwd_hdim192_bf16_softcapall_sm80_cu_9d2915ae_35694cuda3std3__479_GLOBAL__N__591b084b_41_flash_fwd_hdim192_bf16_softcapall_sm80_cu_9d2915ae_35696ignoreE
	.align		8
        /*0028*/ 	.dword	_ZN77_INTERNAL_591b084b_41_flash_fwd_hdim192_bf16_softcapall_sm80_cu_9d2915ae_35694cuda3std3__419piecewise_constructE
	.align		8
        /*0030*/ 	.dword	_ZN77_INTERNAL_591b084b_41_flash_fwd_hdim192_bf16_softcapall_sm80_cu_9d2915ae_35694cuda3std3__48in_placeE
	.align		8
        /*0038*/ 	.dword	_ZN77_INTERNAL_591b084b_41_flash_fwd_hdim192_bf16_softcapall_sm80_cu_9d2915ae_35694cuda3std6ranges3__45__cpo4swapE
	.align		8
        /*0040*/ 	.dword	_ZN77_INTERNAL_591b084b_41_flash_fwd_hdim192_bf16_softcapall_sm80_cu_9d2915ae_35694cuda3std6ranges3__45__cpo9iter_moveE
	.align		8
        /*0048*/ 	.dword	_ZN77_INTERNAL_591b084b_41_flash_fwd_hdim192_bf16_softcapall_sm80_cu_9d2915ae_35694cute7productE
	.align		8
        /*0050*/ 	.dword	_ZN77_INTERNAL_591b084b_41_flash_fwd_hdim192_bf16_softcapall_sm80_cu_9d2915ae_35694cute1_E


//--------------------- .text._ZN7cutlass13device_kernelIN5flash19enable_sm80_to_sm89INS1_16FlashAttnFwdSm80INS1_25CollectiveMainloopFwdSm80ILi8ELi1ELb1EN4cute5tupleIJNS5_1CILi128EEENS7_ILi96EEENS7_ILi192EEEEEELi192ENS_10bfloat16_tEfNS_4arch4Sm80ELb0ELb0ELb1ELb0ELb0ELb0ELb1ELb0EEENS1_21CollectiveEpilogueFwdINS6_IJS8_SA_S9_EEENS6_IJNS7_ILi1EEESI_SI_EEESC_SE_Li256ELb0ELb1ELb0ELb0EEENS1_19SingleTileSchedulerILb0ELb0ELb1ELi128EEEEEEEEEvNT_6ParamsE --------------------------
	.section	.text._ZN7cutlass13device_kernelIN5flash19enable_sm80_to_sm89INS1_16FlashAttnFwdSm80INS1_25CollectiveMainloopFwdSm80ILi8ELi1ELb1EN4cute5tupleIJNS5_1CILi128EEENS7_ILi96EEENS7_ILi192EEEEEELi192ENS_10bfloat16_tEfNS_4arch4Sm80ELb0ELb0ELb1ELb0ELb0ELb0ELb1ELb0EEENS1_21CollectiveEpilogueFwdINS6_IJS8_SA_S9_EEENS6_IJNS7_ILi1EEESI_SI_EEESC_SE_Li256ELb0ELb1ELb0ELb0EEENS1_19SingleTileSchedulerILb0ELb0ELb1ELi128EEEEEEEEEvNT_6ParamsE,"ax",@progbits
	.align	128
.text._ZN7cutlass13device_kernelIN5flash19enable_sm80_to_sm89INS1_16FlashAttnFwdSm80INS1_25CollectiveMainloopFwdSm80ILi8ELi1ELb1EN4cute5tupleIJNS5_1CILi128EEENS7_ILi96EEENS7_ILi192EEEEEELi192ENS_10bfloat16_tEfNS_4arch4Sm80ELb0ELb0ELb1ELb0ELb0ELb0ELb1ELb0EEENS1_21CollectiveEpilogueFwdINS6_IJS8_SA_S9_EEENS6_IJNS7_ILi1EEESI_SI_EEESC_SE_Li256ELb0ELb1ELb0ELb0EEENS1_19SingleTileSchedulerILb0ELb0ELb1ELi128EEEEEEEEEvNT_6ParamsE:
        .type           _ZN7cutlass13device_kernelIN5flash19enable_sm80_to_sm89INS1_16FlashAttnFwdSm80INS1_25CollectiveMainloopFwdSm80ILi8ELi1ELb1EN4cute5tupleIJNS5_1CILi128EEENS7_ILi96EEENS7_ILi192EEEEEELi192ENS_10bfloat16_tEfNS_4arch4Sm80ELb0ELb0ELb1ELb0ELb0ELb0ELb1ELb0EEENS1_21CollectiveEpilogueFwdINS6_IJS8_SA_S9_EEENS6_IJNS7_ILi1EEESI_SI_EEESC_SE_Li256ELb0ELb1ELb0ELb0EEENS1_19SingleTileSchedulerILb0ELb0ELb1ELi128EEEEEEEEEvNT_6ParamsE,@function
        .size           _ZN7cutlass13device_kernelIN5flash19enable_sm80_to_sm89INS1_16FlashAttnFwdSm80INS1_25CollectiveMainloopFwdSm80ILi8ELi1ELb1EN4cute5tupleIJNS5_1CILi128EEENS7_ILi96EEENS7_ILi192EEEEEELi192ENS_10bfloat16_tEfNS_4arch4Sm80ELb0ELb0ELb1ELb0ELb0ELb0ELb1ELb0EEENS1_21CollectiveEpilogueFwdINS6_IJS8_SA_S9_EEENS6_IJNS7_ILi1EEESI_SI_EEESC_SE_Li256ELb0ELb1ELb0ELb0EEENS1_19SingleTileSchedulerILb0ELb0ELb1ELi128EEEEEEEEEvNT_6ParamsE,(.L_x_36 - _ZN7cutlass13device_kernelIN5flash19enable_sm80_to_sm89INS1_16FlashAttnFwdSm80INS1_25CollectiveMainloopFwdSm80ILi8ELi1ELb1EN4cute5tupleIJNS5_1CILi128EEENS7_ILi96EEENS7_ILi192EEEEEELi192ENS_10bfloat16_tEfNS_4arch4Sm80ELb0ELb0ELb1ELb0ELb0ELb0ELb1ELb0EEENS1_21CollectiveEpilogueFwdINS6_IJS8_SA_S9_EEENS6_IJNS7_ILi1EEESI_SI_EEESC_SE_Li256ELb0ELb1ELb0ELb0EEENS1_19SingleTileSchedulerILb0ELb0ELb1ELi128EEEEEEEEEvNT_6ParamsE)
        .other          _ZN7cutlass13device_kernelIN5flash19enable_sm80_to_sm89INS1_16FlashAttnFwdSm80INS1_25CollectiveMainloopFwdSm80ILi8ELi1ELb1EN4cute5tupleIJNS5_1CILi128EEENS7_ILi96EEENS7_ILi192EEEEEELi192ENS_10bfloat16_tEfNS_4arch4Sm80ELb0ELb0ELb1ELb0ELb0ELb0ELb1ELb0EEENS1_21CollectiveEpilogueFwdINS6_IJS8_SA_S9_EEENS6_IJNS7_ILi1EEESI_SI_EEESC_SE_Li256ELb0ELb1ELb0ELb0EEENS1_19SingleTileSchedulerILb0ELb0ELb1ELi128EEEEEEEEEvNT_6ParamsE,@"STO_CUDA_ENTRY STV_DEFAULT"
_ZN7cutlass13device_kernelIN5flash19enable_sm80_to_sm89INS1_16FlashAttnFwdSm80INS1_25CollectiveMainloopFwdSm80ILi8ELi1ELb1EN4cute5tupleIJNS5_1CILi128EEENS7_ILi96EEENS7_ILi192EEEEEELi192ENS_10bfloat16_tEfNS_4arch4Sm80ELb0ELb0ELb1ELb0ELb0ELb0ELb1ELb0EEENS1_21CollectiveEpilogueFwdINS6_IJS8_SA_S9_EEENS6_IJNS7_ILi1EEESI_SI_EEESC_SE_Li256ELb0ELb1ELb0ELb0EEENS1_19SingleTileSchedulerILb0ELb0ELb1ELi128EEEEEEEEEvNT_6ParamsE:
[----:B------:R-:W-:Y:S01]  /*0000*/  LDC R1, c[0x0][0x28] ;  /* 0x00000a00ff017b82 */ /* 0x000fe20000000800 */
[----:B------:R-:W-:Y:S05]  /*0010*/  EXIT ;  /* 0x000000000000794d */ /* 0x000fea0003800000 */
.L_x_0:
[----:B------:R-:W-:-:S00]  /*0020*/  BRA `(.L_x_0) ;  /* 0xfffffffc00fc7947 */ /* 0x000fc0000383ffff */
[----:B------:R-:W-:-:S00]  /*0030*/  NOP ;  /* 0x0000000000007918 */ /* 0x000fc00000000000 */
        /* <DEDUP_REMOVED lines=12> */
.L_x_36:


//--------------------- .text._ZN7cutlass13device_kernelIN5flash19enable_sm80_to_sm89INS1_16FlashAttnFwdSm80INS1_25CollectiveMainloopFwdSm80ILi8ELi1ELb1EN4cute5tupleIJNS5_1CILi128EEENS7_ILi96EEENS7_ILi192EEEEEELi192ENS_10bfloat16_tEfNS_4arch4Sm80ELb0ELb0ELb1ELb1ELb0ELb0ELb1ELb0EEENS1_21CollectiveEpilogueFwdINS6_IJS8_SA_S9_EEENS6_IJNS7_ILi1EEESI_SI_EEESC_SE_Li256ELb1ELb1ELb0ELb0EEENS1_19SingleTileSchedulerILb1ELb0ELb1ELi128EEEEEEEEEvNT_6ParamsE --------------------------
	.section	.text._ZN7cutlass13device_kernelIN5flash19enable_sm80_to_sm89INS1_16FlashAttnFwdSm80INS1_25CollectiveMainloopFwdSm80ILi8ELi1ELb1EN4cute5tupleIJNS5_1CILi128EEENS7_ILi96EEENS7_ILi192EEEEEELi192ENS_10bfloat16_tEfNS_4arch4Sm80ELb0ELb0ELb1ELb1ELb0ELb0ELb1ELb0EEENS1_21CollectiveEpilogueFwdINS6_IJS8_SA_S9_EEENS6_IJNS7_ILi1EEESI_SI_EEESC_SE_Li256ELb1ELb1ELb0ELb0EEENS1_19SingleTileSchedulerILb1ELb0ELb1ELi128EEEEEEEEEvNT_6ParamsE,"ax",@progbits
	.align	128
.text._ZN7cutlass13device_kernelIN5flash19enable_sm80_to_sm89INS1_16FlashAttnFwdSm80INS1_25CollectiveMainloopFwdSm80ILi8ELi1ELb1EN4cute5tupleIJNS5_1CILi128EEENS7_ILi96EEENS7_ILi192EEEEEELi192ENS_10bfloat16_tEfNS_4arch4Sm80ELb0ELb0ELb1ELb1ELb0ELb0ELb1ELb0EEENS1_21CollectiveEpilogueFwdINS6_IJS8_SA_S9_EEENS6_IJNS7_ILi1EEESI_SI_EEESC_SE_Li256ELb1ELb1ELb0ELb0EEENS1_19SingleTileSchedulerILb1ELb0ELb1ELi128EEEEEEEEEvNT_6ParamsE:
        .type           _ZN7cutlass13device_kernelIN5flash19enable_sm80_to_sm89INS1_16FlashAttnFwdSm80INS1_25CollectiveMainloopFwdSm80ILi8ELi1ELb1EN4cute5tupleIJNS5_1CILi128EEENS7_ILi96EEENS7_ILi192EEEEEELi192ENS_10bfloat16_tEfNS_4arch4Sm80ELb0ELb0ELb1ELb1ELb0ELb0ELb1ELb0EEENS1_21CollectiveEpilogueFwdINS6_IJS8_SA_S9_EEENS6_IJNS7_ILi1EEESI_SI_EEESC_SE_Li256ELb1ELb1ELb0ELb0EEENS1_19SingleTileSchedulerILb1ELb0ELb1ELi128EEEEEEEEEvNT_6ParamsE,@function
        .size           _ZN7cutlass13device_kernelIN5flash19enable_sm80_to_sm89INS1_16FlashAttnFwdSm80INS1_25CollectiveMainloopFwdSm80ILi8ELi1ELb1EN4cute5tupleIJNS5_1CILi128EEENS7_ILi96EEENS7_ILi192EEEEEELi192ENS_10bfloat16_tEfNS_4arch4Sm80ELb0ELb0ELb1ELb1ELb0ELb0ELb1ELb0EEENS1_21CollectiveEpilogueFwdINS6_IJS8_SA_S9_EEENS6_IJNS7_ILi1EEESI_SI_EEESC_SE_Li256ELb1ELb1ELb0ELb0EEENS1_19SingleTileSchedulerILb1ELb0ELb1ELi128EEEEEEEEEvNT_6ParamsE,(.L_x_37 - _ZN7cutlass13device_kernelIN5flash19enable_sm80_to_sm89INS1_16FlashAttnFwdSm80INS1_25CollectiveMainloopFwdSm80ILi8ELi1ELb1EN4cute5tupleIJNS5_1CILi128EEENS7_ILi96EEENS7_ILi192EEEEEELi192ENS_10bfloat16_tEfNS_4arch4Sm80ELb0ELb0ELb1ELb1ELb0ELb0ELb1ELb0EEENS1_21CollectiveEpilogueFwdINS6_IJS8_SA_S9_EEENS6_IJNS7_ILi1EEESI_SI_EEESC_SE_Li256ELb1ELb1ELb0ELb0EEENS1_19SingleTileSchedulerILb1ELb0ELb1ELi128EEEEEEEEEvNT_6ParamsE)
        .other          _ZN7cutlass13device_kernelIN5flash19enable_sm80_to_sm89INS1_16FlashAttnFwdSm80INS1_25CollectiveMainloopFwdSm80ILi8ELi1ELb1EN4cute5tupleIJNS5_1CILi128EEENS7_ILi96EEENS7_ILi192EEEEEELi192ENS_10bfloat16_tEfNS_4arch4Sm80ELb0ELb0ELb1ELb1ELb0ELb0ELb1ELb0EEENS1_21CollectiveEpilogueFwdINS6_IJS8_SA_S9_EEENS6_IJNS7_ILi1EEESI_SI_EEESC_SE_Li256ELb1ELb1ELb0ELb0EEENS1_19SingleTileSchedulerILb1ELb0ELb1ELi128EEEEEEEEEvNT_6ParamsE,@"STO_CUDA_ENTRY STV_DEFAULT"
_ZN7cutlass13device_kernelIN5flash19enable_sm80_to_sm89INS1_16FlashAttnFwdSm80INS1_25CollectiveMainloopFwdSm80ILi8ELi1ELb1EN4cute5tupleIJNS5_1CILi128EEENS7_ILi96EEENS7_ILi192EEEEEELi192ENS_10bfloat16_tEfNS_4arch4Sm80ELb0ELb0ELb1ELb1ELb0ELb0ELb1ELb0EEENS1_21CollectiveEpilogueFwdINS6_IJS8_SA_S9_EEENS6_IJNS7_ILi1EEESI_SI_EEESC_SE_Li256ELb1ELb1ELb0ELb0EEENS1_19SingleTileSchedulerILb1ELb0ELb1ELi128EEEEEEEEEvNT_6ParamsE:
[----:B------:R-:W-:Y:S01]  /*0000*/  LDC R1, c[0x0][0x28] ;  /* 0x00000a00ff017b82 */ /* 0x000fe20000000800 */
[----:B------:R-:W-:Y:S05]  /*0010*/  EXIT ;  /* 0x000000000000794d */ /* 0x000fea0003800000 */
.L_x_1:
        /* <DEDUP_REMOVED lines=14> */
.L_x_37:


//--------------------- .text._ZN7cutlass13device_kernelIN5flash19enable_sm80_to_sm89INS1_16FlashAttnFwdSm80INS1_25CollectiveMainloopFwdSm80ILi8ELi1ELb0EN4cute5tupleIJNS5_1CILi128EEENS7_ILi64EEENS7_ILi192EEEEEELi192ENS_10bfloat16_tEfNS_4arch4Sm80ELb0ELb0ELb1ELb1ELb0ELb1ELb1ELb0EEENS1_21CollectiveEpilogueFwdINS6_IJS8_SA_S9_EEENS6_IJNS7_ILi1EEESI_SI_EEESC_SE_Li256ELb1ELb1ELb0ELb0EEENS1_19SingleTileSchedulerILb1ELb0ELb1ELi128EEEEEEEEEvNT_6ParamsE --------------------------
	.section	.text._ZN7cutlass13device_kernelIN5flash19enable_sm80_to_sm89INS1_16FlashAttnFwdSm80INS1_25CollectiveMainloopFwdSm80ILi8ELi1ELb0EN4cute5tupleIJNS5_1CILi128EEENS7_ILi64EEENS7_ILi192EEEEEELi192ENS_10bfloat16_tEfNS_4arch4Sm80ELb0ELb0ELb1ELb1ELb0ELb1ELb1ELb0EEENS1_21CollectiveEpilogueFwdINS6_IJS8_SA_S9_EEENS6_IJNS7_ILi1EEESI_SI_EEESC_SE_Li256ELb1ELb1ELb0ELb0EEENS1_19SingleTileSchedulerILb1ELb0ELb1ELi128EEEEEEEEEvNT_6ParamsE,"ax",@progbits
	.align	128
.text._ZN7cutlass13device_kernelIN5flash19enable_sm80_to_sm89INS1_16FlashAttnFwdSm80INS1_25CollectiveMainloopFwdSm80ILi8ELi1ELb0EN4cute5tupleIJNS5_1CILi128EEENS7_ILi64EEENS7_ILi192EEEEEELi192ENS_10bfloat16_tEfNS_4arch4Sm80ELb0ELb0ELb1ELb1ELb0ELb1ELb1ELb0EEENS1_21CollectiveEpilogueFwdINS6_IJS8_SA_S9_EEENS6_IJNS7_ILi1EEESI_SI_EEESC_SE_Li256ELb1ELb1ELb0ELb0EEENS1_19SingleTileSchedulerILb1ELb0ELb1ELi128EEEEEEEEEvNT_6ParamsE:
        .type           _ZN7cutlass13device_kernelIN5flash19enable_sm80_to_sm89INS1_16FlashAttnFwdSm80INS1_25CollectiveMainloopFwdSm80ILi8ELi1ELb0EN4cute5tupleIJNS5_1CILi128EEENS7_ILi64EEENS7_ILi192EEEEEELi192ENS_10bfloat16_tEfNS_4arch4Sm80ELb0ELb0ELb1ELb1ELb0ELb1ELb1ELb0EEENS1_21CollectiveEpilogueFwdINS6_IJS8_SA_S9_EEENS6_IJNS7_ILi1EEESI_SI_EEESC_SE_Li256ELb1ELb1ELb0ELb0EEENS1_19SingleTileSchedulerILb1ELb0ELb1ELi128EEEEEEEEEvNT_6ParamsE,@function
        .size           _ZN7cutlass13device_kernelIN5flash19enable_sm80_to_sm89INS1_16FlashAttnFwdSm80INS1_25CollectiveMainloopFwdSm80ILi8ELi1ELb0EN4cute5tupleIJNS5_1CILi128EEENS7_ILi64EEENS7_ILi192EEEEEELi192ENS_10bfloat16_tEfNS_4arch4Sm80ELb0ELb0ELb1ELb1ELb0ELb1ELb1ELb0EEENS1_21CollectiveEpilogueFwdINS6_IJS8_SA_S9_EEENS6_IJNS7_ILi1EEESI_SI_EEESC_SE_Li256ELb1ELb1ELb0ELb0EEENS1_19SingleTileSchedulerILb1ELb0ELb1ELi128EEEEEEEEEvNT_6ParamsE,(.L_x_38 - _ZN7cutlass13device_kernelIN5flash19enable_sm80_to_sm89INS1_16FlashAttnFwdSm80INS1_25CollectiveMainloopFwdSm80ILi8ELi1ELb0EN4cute5tupleIJNS5_1CILi128EEENS7_ILi64EEENS7_ILi192EEEEEELi192ENS_10bfloat16_tEfNS_4arch4Sm80ELb0ELb0ELb1ELb1ELb0ELb1ELb1ELb0EEENS1_21CollectiveEpilogueFwdINS6_IJS8_SA_S9_EEENS6_IJNS7_ILi1EEESI_SI_EEESC_SE_Li256ELb1ELb1ELb0ELb0EEENS1_19SingleTileSchedulerILb1ELb0ELb1ELi128EEEEEEEEEvNT_6ParamsE)
        .other          _ZN7cutlass13device_kernelIN5flash19enable_sm80_to_sm89INS1_16FlashAttnFwdSm80INS1_25CollectiveMainloopFwdSm80ILi8ELi1ELb0EN4cute5tupleIJNS5_1CILi128EEENS7_ILi64EEENS7_ILi192EEEEEELi192ENS_10bfloat16_tEfNS_4arch4Sm80ELb0ELb0ELb1ELb1ELb0ELb1ELb1ELb0EEENS1_21CollectiveEpilogueFwdINS6_IJS8_SA_S9_EEENS6_IJNS7_ILi1EEESI_SI_EEESC_SE_Li256ELb1ELb1ELb0ELb0EEENS1_19SingleTileSchedulerILb1ELb0ELb1ELi128EEEEEEEEEvNT_6ParamsE,@"STO_CUDA_ENTRY STV_DEFAULT"
_ZN7cutlass13device_kernelIN5flash19enable_sm80_to_sm89INS1_16FlashAttnFwdSm80INS1_25CollectiveMainloopFwdSm80ILi8ELi1ELb0EN4cute5tupleIJNS5_1CILi128EEENS7_ILi64EEENS7_ILi192EEEEEELi192ENS_10bfloat16_tEfNS_4arch4Sm80ELb0ELb0ELb1ELb1ELb0ELb1ELb1ELb0EEENS1_21CollectiveEpilogueFwdINS6_IJS8_SA_S9_EEENS6_IJNS7_ILi1EEESI_SI_EEESC_SE_Li256ELb1ELb1ELb0ELb0EEENS1_19SingleTileSchedulerILb1ELb0ELb1ELi128EEEEEEEEEvNT_6ParamsE:
[----:B------:R-:W-:Y:S01]  /*0000*/  LDC R1, c[0x0][0x28] ;  /* 0x00000a00ff017b82 */ /* 0x000fe20000000800 */
[----:B------:R-:W-:Y:S05]  /*0010*/  EXIT ;  /* 0x000000000000794d */ /* 0x000fea0003800000 */
.L_x_2:
        /* <DEDUP_REMOVED lines=14> */
.L_x_38:


//--------------------- .text._ZN7cutlass13device_kernelIN5flash19enable_sm80_to_sm89INS1_16FlashAttnFwdSm80INS1_25CollectiveMainloopFwdSm80ILi8ELi1ELb0EN4cute5tupleIJNS5_1CILi128EEENS7_ILi64EEENS7_ILi192EEEEEELi192ENS_10bfloat16_tEfNS_4arch4Sm80ELb0ELb1ELb1ELb0ELb0ELb0ELb1ELb0EEENS1_21CollectiveEpilogueFwdINS6_IJS8_SA_S9_EEENS6_IJNS7_ILi1EEESI_SI_EEESC_SE_Li256ELb0ELb1ELb0ELb0EEENS1_19SingleTileSchedulerILb0ELb0ELb1ELi128EEEEEEEEEvNT_6ParamsE --------------------------
	.section	.text._ZN7cutlass13device_kernelIN5flash19enable_sm80_to_sm89INS1_16FlashAttnFwdSm80INS1_25CollectiveMainloopFwdSm80ILi8ELi1ELb0EN4cute5tupleIJNS5_1CILi128EEENS7_ILi64EEENS7_ILi192EEEEEELi192ENS_10bfloat16_tEfNS_4arch4Sm80ELb0ELb1ELb1ELb0ELb0ELb0ELb1ELb0EEENS1_21CollectiveEpilogueFwdINS6_IJS8_SA_S9_EEENS6_IJNS7_ILi1EEESI_SI_EEESC_SE_Li256ELb0ELb1ELb0ELb0EEENS1_19SingleTileSchedulerILb0ELb0ELb1ELi128EEEEEEEEEvNT_6ParamsE,"ax",@progbits
	.align	128
.text._ZN7cutlass13device_kernelIN5flash19enable_sm80_to_sm89INS1_16FlashAttnFwdSm80INS1_25CollectiveMainloopFwdSm80ILi8ELi1ELb0EN4cute5tupleIJNS5_1CILi128EEENS7_ILi64EEENS7_ILi192EEEEEELi192ENS_10bfloat16_tEfNS_4arch4Sm80ELb0ELb1ELb1ELb0ELb0ELb0ELb1ELb0EEENS1_21CollectiveEpilogueFwdINS6_IJS8_SA_S9_EEENS6_IJNS7_ILi1EEESI_SI_EEESC_SE_Li256ELb0ELb1ELb0ELb0EEENS1_19SingleTileSchedulerILb0ELb0ELb1ELi128EEEEEEEEEvNT_6ParamsE:
        .type           _ZN7cutlass13device_kernelIN5flash19enable_sm80_to_sm89INS1_16FlashAttnFwdSm80INS1_25CollectiveMainloopFwdSm80ILi8ELi1ELb0EN4cute5tupleIJNS5_1CILi128EEENS7_ILi64EEENS7_ILi192EEEEEELi192ENS_10bfloat16_tEfNS_4arch4Sm80ELb0ELb1ELb1ELb0ELb0ELb0ELb1ELb0EEENS1_21CollectiveEpilogueFwdINS6_IJS8_SA_S9_EEENS6_IJNS7_ILi1EEESI_SI_EEESC_SE_Li256ELb0ELb1ELb0ELb0EEENS1_19SingleTileSchedulerILb0ELb0ELb1ELi128EEEEEEEEEvNT_6ParamsE,@function
        .size           _ZN7cutlass13device_kernelIN5flash19enable_sm80_to_sm89INS1_16FlashAttnFwdSm80INS1_25CollectiveMainloopFwdSm80ILi8ELi1ELb0EN4cute5tupleIJNS5_1CILi128EEENS7_ILi64EEENS7_ILi192EEEEEELi192ENS_10bfloat16_tEfNS_4arch4Sm80ELb0ELb1ELb1ELb0ELb0ELb0ELb1ELb0EEENS1_21CollectiveEpilogueFwdINS6_IJS8_SA_S9_EEENS6_IJNS7_ILi1EEESI_SI_EEESC_SE_Li256ELb0ELb1ELb0ELb0EEENS1_19SingleTileSchedulerILb0ELb0ELb1ELi128EEEEEEEEEvNT_6ParamsE,(.L_x_39 - _ZN7cutlass13device_kernelIN5flash19enable_sm80_to_sm89INS1_16FlashAttnFwdSm80INS1_25CollectiveMainloopFwdSm80ILi8ELi1ELb0EN4cute5tupleIJNS5_1CILi128EEENS7_ILi64EEENS7_ILi192EEEEEELi192ENS_10bfloat16_tEfNS_4arch4Sm80ELb0ELb1ELb1ELb0ELb0ELb0ELb1ELb0EEENS1_21CollectiveEpilogueFwdINS6_IJS8_SA_S9_EEENS6_IJNS7_ILi1EEESI_SI_EEESC_SE_Li256ELb0ELb1ELb0ELb0EEENS1_19SingleTileSchedulerILb0ELb0ELb1ELi128EEEEEEEEEvNT_6ParamsE)
        .other          _ZN7cutlass13device_kernelIN5flash19enable_sm80_to_sm89INS1_16FlashAttnFwdSm80INS1_25CollectiveMainloopFwdSm80ILi8ELi1ELb0EN4cute5tupleIJNS5_1CILi128EEENS7_ILi64EEENS7_ILi192EEEEEELi192ENS_10bfloat16_tEfNS_4arch4Sm80ELb0ELb1ELb1ELb0ELb0ELb0ELb1ELb0EEENS1_21CollectiveEpilogueFwdINS6_IJS8_SA_S9_EEENS6_IJNS7_ILi1EEESI_SI_EEESC_SE_Li256ELb0ELb1ELb0ELb0EEENS1_19SingleTileSchedulerILb0ELb0ELb1ELi128EEEEEEEEEvNT_6ParamsE,@"STO_CUDA_ENTRY STV_DEFAULT"
_ZN7cutlass13device_kernelIN5flash19enable_sm80_to_sm89INS1_16FlashAttnFwdSm80INS1_25CollectiveMainloopFwdSm80ILi8ELi1ELb0EN4cute5tupleIJNS5_1CILi128EEENS7_ILi64EEENS7_ILi192EEEEEELi192ENS_10bfloat16_tEfNS_4arch4Sm80ELb0ELb1ELb1ELb0ELb0ELb0ELb1ELb0EEENS1_21CollectiveEpilogueFwdINS6_IJS8_SA_S9_EEENS6_IJNS7_ILi1EEESI_SI_EEESC_SE_Li256ELb0ELb1ELb0ELb0EEENS1_19SingleTileSchedulerILb0ELb0ELb1ELi128EEEEEEEEEvNT_6ParamsE:
[----:B------:R-:W-:Y:S01]  /*0000*/  LDC R1, c[0x0][0x28] ;  /* 0x00000a00ff017b82 */ /* 0x000fe20000000800 */
[----:B------:R-:W-:Y:S05]  /*0010*/  EXIT ;  /* 0x000000000000794d */ /* 0x000fea0003800000 */
.L_x_3:
        /* <DEDUP_REMOVED lines=14> */
.L_x_39:


//--------------------- .text._ZN7cutlass13device_kernelIN5flash19enable_sm80_to_sm89INS1_16FlashAttnFwdSm80INS1_25CollectiveMainloopFwdSm80ILi8ELi1ELb0EN4cute5tupleIJNS5_1CILi128EEENS7_ILi64EEENS7_ILi192EEEEEELi192ENS_10bfloat16_tEfNS_4arch4Sm80ELb0ELb1ELb1ELb1ELb0ELb0ELb1ELb0EEENS1_21CollectiveEpilogueFwdINS6_IJS8_SA_S9_EEENS6_IJNS7_ILi1EEESI_SI_EEESC_SE_Li256ELb1ELb1ELb0ELb0EEENS1_19SingleTileSchedulerILb1ELb0ELb1ELi128EEEEEEEEEvNT_6ParamsE --------------------------
	.section	.text._ZN7cutlass13device_kernelIN5flash19enable_sm80_to_sm89INS1_16FlashAttnFwdSm80INS1_25CollectiveMainloopFwdSm80ILi8ELi1ELb0EN4cute5tupleIJNS5_1CILi128EEENS7_ILi64EEENS7_ILi192EEEEEELi192ENS_10bfloat16_tEfNS_4arch4Sm80ELb0ELb1ELb1ELb1ELb0ELb0ELb1ELb0EEENS1_21CollectiveEpilogueFwdINS6_IJS8_SA_S9_EEENS6_IJNS7_ILi1EEESI_SI_EEESC_SE_Li256ELb1ELb1ELb0ELb0EEENS1_19SingleTileSchedulerILb1ELb0ELb1ELi128EEEEEEEEEvNT_6ParamsE,"ax",@progbits
	.align	128
.text._ZN7cutlass13device_kernelIN5flash19enable_sm80_to_sm89INS1_16FlashAttnFwdSm80INS1_25CollectiveMainloopFwdSm80ILi8ELi1ELb0EN4cute5tupleIJNS5_1CILi128EEENS7_ILi64EEENS7_ILi192EEEEEELi192ENS_10bfloat16_tEfNS_4arch4Sm80ELb0ELb1ELb1ELb1ELb0ELb0ELb1ELb0EEENS1_21CollectiveEpilogueFwdINS6_IJS8_SA_S9_EEENS6_IJNS7_ILi1EEESI_SI_EEESC_SE_Li256ELb1ELb1ELb0ELb0EEENS1_19SingleTileSchedulerILb1ELb0ELb1ELi128EEEEEEEEEvNT_6ParamsE:
        .type           _ZN7cutlass13device_kernelIN5flash19enable_sm80_to_sm89INS1_16FlashAttnFwdSm80INS1_25CollectiveMainloopFwdSm80ILi8ELi1ELb0EN4cute5tupleIJNS5_1CILi128EEENS7_ILi64EEENS7_ILi192EEEEEELi192ENS_10bfloat16_tEfNS_4arch4Sm80ELb0ELb1ELb1ELb1ELb0ELb0ELb1ELb0EEENS1_21CollectiveEpilogueFwdINS6_IJS8_SA_S9_EEENS6_IJNS7_ILi1EEESI_SI_EEESC_SE_Li256ELb1ELb1ELb0ELb0EEENS1_19SingleTileSchedulerILb1ELb0ELb1ELi128EEEEEEEEEvNT_6ParamsE,@function
        .size           _ZN7cutlass13device_kernelIN5flash19enable_sm80_to_sm89INS1_16FlashAttnFwdSm80INS1_25CollectiveMainloopFwdSm80ILi8ELi1ELb0EN4cute5tupleIJNS5_1CILi128EEENS7_ILi64EEENS7_ILi192EEEEEELi192ENS_10bfloat16_tEfNS_4arch4Sm80ELb0ELb1ELb1ELb1ELb0ELb0ELb1ELb0EEENS1_21CollectiveEpilogueFwdINS6_IJS8_SA_S9_EEENS6_IJNS7_ILi1EEESI_SI_EEESC_SE_Li256ELb1ELb1ELb0ELb0EEENS1_19SingleTileSchedulerILb1ELb0ELb1ELi128EEEEEEEEEvNT_6ParamsE,(.L_x_40 - _ZN7cutlass13device_kernelIN5flash19enable_sm80_to_sm89INS1_16FlashAttnFwdSm80INS1_25CollectiveMainloopFwdSm80ILi8ELi1ELb0EN4cute5tupleIJNS5_1CILi128EEENS7_ILi64EEENS7_ILi192EEEEEELi192ENS_10bfloat16_tEfNS_4arch4Sm80ELb0ELb1ELb1ELb1ELb0ELb0ELb1ELb0EEENS1_21CollectiveEpilogueFwdINS6_IJS8_SA_S9_EEENS6_IJNS7_ILi1EEESI_SI_EEESC_SE_Li256ELb1ELb1ELb0ELb0EEENS1_19SingleTileSchedulerILb1ELb0ELb1ELi128EEEEEEEEEvNT_6ParamsE)
        .other          _ZN7cutlass13device_kernelIN5flash19enable_sm80_to_sm89INS1_16FlashAttnFwdSm80INS1_25CollectiveMainloopFwdSm80ILi8ELi1ELb0EN4cute5tupleIJNS5_1CILi128EEENS7_ILi64EEENS7_ILi192EEEEEELi192ENS_10bfloat16_tEfNS_4arch4Sm80ELb0ELb1ELb1ELb1ELb0ELb0ELb1ELb0EEENS1_21CollectiveEpilogueFwdINS6_IJS8_SA_S9_EEENS6_IJNS7_ILi1EEESI_SI_EEESC_SE_Li256ELb1ELb1ELb0ELb0EEENS1_19SingleTileSchedulerILb1ELb0ELb1ELi128EEEEEEEEEvNT_6ParamsE,@"STO_CUDA_ENTRY STV_DEFAULT"
_ZN7cutlass13device_kernelIN5flash19enable_sm80_to_sm89INS1_16FlashAttnFwdSm80INS1_25CollectiveMainloopFwdSm80ILi8ELi1ELb0EN4cute5tupleIJNS5_1CILi128EEENS7_ILi64EEENS7_ILi192EEEEEELi192ENS_10bfloat16_tEfNS_4arch4Sm80ELb0ELb1ELb1ELb1ELb0ELb0ELb1ELb0EEENS1_21CollectiveEpilogueFwdINS6_IJS8_SA_S9_EEENS6_IJNS7_ILi1EEESI_SI_EEESC_SE_Li256ELb1ELb1ELb0ELb0EEENS1_19SingleTileSchedulerILb1ELb0ELb1ELi128EEEEEEEEEvNT_6ParamsE:
[----:B------:R-:W-:Y:S01]  /*0000*/  LDC R1, c[0x0][0x28] ;  /* 0x00000a00ff017b82 */ /* 0x000fe20000000800 */
[----:B------:R-:W-:Y:S05]  /*0010*/  EXIT ;  /* 0x000000000000794d */ /* 0x000fea0003800000 */
.L_x_4:
        /* <DEDUP_REMOVED lines=14> */
.L_x_40:


//--------------------- .text._ZN7cutlass13device_kernelIN5flash19enable_sm80_to_sm89INS1_16FlashAttnFwdSm80INS1_25CollectiveMainloopFwdSm80ILi8ELi1ELb0EN4cute5tupleIJNS5_1CILi128EEENS7_ILi64EEENS7_ILi192EEEEEELi192ENS_10bfloat16_tEfNS_4arch4Sm80ELb0ELb1ELb1ELb1ELb0ELb1ELb1ELb0EEENS1_21CollectiveEpilogueFwdINS6_IJS8_SA_S9_EEENS6_IJNS7_ILi1EEESI_SI_EEESC_SE_Li256ELb1ELb1ELb0ELb0EEENS1_19SingleTileSchedulerILb1ELb0ELb1ELi128EEEEEEEEEvNT_6ParamsE --------------------------
	.section	.text._ZN7cutlass13device_kernelIN5flash19enable_sm80_to_sm89INS1_16FlashAttnFwdSm80INS1_25CollectiveMainloopFwdSm80ILi8ELi1ELb0EN4cute5tupleIJNS5_1CILi128EEENS7_ILi64EEENS7_ILi192EEEEEELi192ENS_10bfloat16_tEfNS_4arch4Sm80ELb0ELb1ELb1ELb1ELb0ELb1ELb1ELb0EEENS1_21CollectiveEpilogueFwdINS6_IJS8_SA_S9_EEENS6_IJNS7_ILi1EEESI_SI_EEESC_SE_Li256ELb1ELb1ELb0ELb0EEENS1_19SingleTileSchedulerILb1ELb0ELb1ELi128EEEEEEEEEvNT_6ParamsE,"ax",@progbits
	.align	128
.text._ZN7cutlass13device_kernelIN5flash19enable_sm80_to_sm89INS1_16FlashAttnFwdSm80INS1_25CollectiveMainloopFwdSm80ILi8ELi1ELb0EN4cute5tupleIJNS5_1CILi128EEENS7_ILi64EEENS7_ILi192EEEEEELi192ENS_10bfloat16_tEfNS_4arch4Sm80ELb0ELb1ELb1ELb1ELb0ELb1ELb1ELb0EEENS1_21CollectiveEpilogueFwdINS6_IJS8_SA_S9_EEENS6_IJNS7_ILi1EEESI_SI_EEESC_SE_Li256ELb1ELb1ELb0ELb0EEENS1_19SingleTileSchedulerILb1ELb0ELb1ELi128EEEEEEEEEvNT_6ParamsE:
        .type           _ZN7cutlass13device_kernelIN5flash19enable_sm80_to_sm89INS1_16FlashAttnFwdSm80INS1_25CollectiveMainloopFwdSm80ILi8ELi1ELb0EN4cute5tupleIJNS5_1CILi128EEENS7_ILi64EEENS7_ILi192EEEEEELi192ENS_10bfloat16_tEfNS_4arch4Sm80ELb0ELb1ELb1ELb1ELb0ELb1ELb1ELb0EEENS1_21CollectiveEpilogueFwdINS6_IJS8_SA_S9_EEENS6_IJNS7_ILi1EEESI_SI_EEESC_SE_Li256ELb1ELb1ELb0ELb0EEENS1_19SingleTileSchedulerILb1ELb0ELb1ELi128EEEEEEEEEvNT_6ParamsE,@function
        .size           _ZN7cutlass13device_kernelIN5flash19enable_sm80_to_sm89INS1_16FlashAttnFwdSm80INS1_25CollectiveMainloopFwdSm80ILi8ELi1ELb0EN4cute5tupleIJNS5_1CILi128EEENS7_ILi64EEENS7_ILi192EEEEEELi192ENS_10bfloat16_tEfNS_4arch4Sm80ELb0ELb1ELb1ELb1ELb0ELb1ELb1ELb0EEENS1_21CollectiveEpilogueFwdINS6_IJS8_SA_S9_EEENS6_IJNS7_ILi1EEESI_SI_EEESC_SE_Li256ELb1ELb1ELb0ELb0EEENS1_19SingleTileSchedulerILb1ELb0ELb1ELi128EEEEEEEEEvNT_6ParamsE,(.L_x_41 - _ZN7cutlass13device_kernelIN5flash19enable_sm80_to_sm89INS1_16FlashAttnFwdSm80INS1_25CollectiveMainloopFwdSm80ILi8ELi1ELb0EN4cute5tupleIJNS5_1CILi128EEENS7_ILi64EEENS7_ILi192EEEEEELi192ENS_10bfloat16_tEfNS_4arch4Sm80ELb0ELb1ELb1ELb1ELb0ELb1ELb1ELb0EEENS1_21CollectiveEpilogueFwdINS6_IJS8_SA_S9_EEENS6_IJNS7_ILi1EEESI_SI_EEESC_SE_Li256ELb1ELb1ELb0ELb0EEENS1_19SingleTileSchedulerILb1ELb0ELb1ELi128EEEEEEEEEvNT_6ParamsE)
        .other          _ZN7cutlass13device_kernelIN5flash19enable_sm80_to_sm89INS1_16FlashAttnFwdSm80INS1_25CollectiveMainloopFwdSm80ILi8ELi1ELb0EN4cute5tupleIJNS5_1CILi128EEENS7_ILi64EEENS7_ILi192EEEEEELi192ENS_10bfloat16_tEfNS_4arch4Sm80ELb0ELb1ELb1ELb1ELb0ELb1ELb1ELb0EEENS1_21CollectiveEpilogueFwdINS6_IJS8_SA_S9_EEENS6_IJNS7_ILi1EEESI_SI_EEESC_SE_Li256ELb1ELb1ELb0ELb0EEENS1_19SingleTileSchedulerILb1ELb0ELb1ELi128EEEEEEEEEvNT_6ParamsE,@"STO_CUDA_ENTRY STV_DEFAULT"
_ZN7cutlass13device_kernelIN5flash19enable_sm80_to_sm89INS1_16FlashAttnFwdSm80INS1_25CollectiveMainloopFwdSm80ILi8ELi1ELb0EN4cute5tupleIJNS5_1CILi128EEENS7_ILi64EEENS7_ILi192EEEEEELi192ENS_10bfloat16_tEfNS_4arch4Sm80ELb0ELb1ELb1ELb1ELb0ELb1ELb1ELb0EEENS1_21CollectiveEpilogueFwdINS6_IJS8_SA_S9_EEENS6_IJNS7_ILi1EEESI_SI_EEESC_SE_Li256ELb1ELb1ELb0ELb0EEENS1_19SingleTileSchedulerILb1ELb0ELb1ELi128EEEEEEEEEvNT_6ParamsE:
[----:B------:R-:W-:Y:S01]  /*0000*/  LDC R1, c[0x0][0x28] ;  /* 0x00000a00ff017b82 */ /* 0x000fe20000000800 */
[----:B------:R-:W-:Y:S05]  /*0010*/  EXIT ;  /* 0x000000000000794d */ /* 0x000fea0003800000 */
.L_x_5:
        /* <DEDUP_REMOVED lines=14> */
.L_x_41:


//--------------------- .text._ZN7cutlass13device_kernelIN5flash19enable_sm80_to_sm89INS1_16FlashAttnFwdSm80INS1_25CollectiveMainloopFwdSm80ILi8ELi1ELb1EN4cute5tupleIJNS5_1CILi128EEENS7_ILi96EEENS7_ILi192EEEEEELi192ENS_10bfloat16_tEfNS_4arch4Sm80ELb1ELb0ELb1ELb0ELb0ELb0ELb1ELb0EEENS1_21CollectiveEpilogueFwdINS6_IJS8_SA_S9_EEENS6_IJNS7_ILi1EEESI_SI_EEESC_SE_Li256ELb0ELb1ELb0ELb0EEENS1_30DynamicPersistentTileSchedulerILi256ELi256ELb0ELb1ELb0EEEEEEEEEvNT_6ParamsE --------------------------
	.section	.text._ZN7cutlass13device_kernelIN5flash19enable_sm80_to_sm89INS1_16FlashAttnFwdSm80INS1_25CollectiveMainloopFwdSm80ILi8ELi1ELb1EN4cute5tupleIJNS5_1CILi128EEENS7_ILi96EEENS7_ILi192EEEEEELi192ENS_10bfloat16_tEfNS_4arch4Sm80ELb1ELb0ELb1ELb0ELb0ELb0ELb1ELb0EEENS1_21CollectiveEpilogueFwdINS6_IJS8_SA_S9_EEENS6_IJNS7_ILi1EEESI_SI_EEESC_SE_Li256ELb0ELb1ELb0ELb0EEENS1_30DynamicPersistentTileSchedulerILi256ELi256ELb0ELb1ELb0EEEEEEEEEvNT_6ParamsE,"ax",@progbits
	.align	128
.text._ZN7cutlass13device_kernelIN5flash19enable_sm80_to_sm89INS1_16FlashAttnFwdSm80INS1_25CollectiveMainloopFwdSm80ILi8ELi1ELb1EN4cute5tupleIJNS5_1CILi128EEENS7_ILi96EEENS7_ILi192EEEEEELi192ENS_10bfloat16_tEfNS_4arch4Sm80ELb1ELb0ELb1ELb0ELb0ELb0ELb1ELb0EEENS1_21CollectiveEpilogueFwdINS6_IJS8_SA_S9_EEENS6_IJNS7_ILi1EEESI_SI_EEESC_SE_Li256ELb0ELb1ELb0ELb0EEENS1_30DynamicPersistentTileSchedulerILi256ELi256ELb0ELb1ELb0EEEEEEEEEvNT_6ParamsE:
        .type           _ZN7cutlass13device_kernelIN5flash19enable_sm80_to_sm89INS1_16FlashAttnFwdSm80INS1_25CollectiveMainloopFwdSm80ILi8ELi1ELb1EN4cute5tupleIJNS5_1CILi128EEENS7_ILi96EEENS7_ILi192EEEEEELi192ENS_10bfloat16_tEfNS_4arch4Sm80ELb1ELb0ELb1ELb0ELb0ELb0ELb1ELb0EEENS1_21CollectiveEpilogueFwdINS6_IJS8_SA_S9_EEENS6_IJNS7_ILi1EEESI_SI_EEESC_SE_Li256ELb0ELb1ELb0ELb0EEENS1_30DynamicPersistentTileSchedulerILi256ELi256ELb0ELb1ELb0EEEEEEEEEvNT_6ParamsE,@function
        .size           _ZN7cutlass13device_kernelIN5flash19enable_sm80_to_sm89INS1_16FlashAttnFwdSm80INS1_25CollectiveMainloopFwdSm80ILi8ELi1ELb1EN4cute5tupleIJNS5_1CILi128EEENS7_ILi96EEENS7_ILi192EEEEEELi192ENS_10bfloat16_tEfNS_4arch4Sm80ELb1ELb0ELb1ELb0ELb0ELb0ELb1ELb0EEENS1_21CollectiveEpilogueFwdINS6_IJS8_SA_S9_EEENS6_IJNS7_ILi1EEESI_SI_EEESC_SE_Li256ELb0ELb1ELb0ELb0EEENS1_30DynamicPersistentTileSchedulerILi256ELi256ELb0ELb1ELb0EEEEEEEEEvNT_6ParamsE,(.L_x_42 - _ZN7cutlass13device_kernelIN5flash19enable_sm80_to_sm89INS1_16FlashAttnFwdSm80INS1_25CollectiveMainloopFwdSm80ILi8ELi1ELb1EN4cute5tupleIJNS5_1CILi128EEENS7_ILi96EEENS7_ILi192EEEEEELi192ENS_10bfloat16_tEfNS_4arch4Sm80ELb1ELb0ELb1ELb0ELb0ELb0ELb1ELb0EEENS1_21CollectiveEpilogueFwdINS6_IJS8_SA_S9_EEENS6_IJNS7_ILi1EEESI_SI_EEESC_SE_Li256ELb0ELb1ELb0ELb0EEENS1_30DynamicPersistentTileSchedulerILi256ELi256ELb0ELb1ELb0EEEEEEEEEvNT_6ParamsE)
        .other          _ZN7cutlass13device_kernelIN5flash19enable_sm80_to_sm89INS1_16FlashAttnFwdSm80INS1_25CollectiveMainloopFwdSm80ILi8ELi1ELb1EN4cute5tupleIJNS5_1CILi128EEENS7_ILi96EEENS7_ILi192EEEEEELi192ENS_10bfloat16_tEfNS_4arch4Sm80ELb1ELb0ELb1ELb0ELb0ELb0ELb1ELb0EEENS1_21CollectiveEpilogueFwdINS6_IJS8_SA_S9_EEENS6_IJNS7_ILi1EEESI_SI_EEESC_SE_Li256ELb0ELb1ELb0ELb0EEENS1_30DynamicPersistentTileSchedulerILi256ELi256ELb0ELb1ELb0EEEEEEEEEvNT_6ParamsE,@"STO_CUDA_ENTRY STV_DEFAULT"
_ZN7cutlass13device_kernelIN5flash19enable_sm80_to_sm89INS1_16FlashAttnFwdSm80INS1_25CollectiveMainloopFwdSm80ILi8ELi1ELb1EN4cute5tupleIJNS5_1CILi128EEENS7_ILi96EEENS7_ILi192EEEEEELi192ENS_10bfloat16_tEfNS_4arch4Sm80ELb1ELb0ELb1ELb0ELb0ELb0ELb1ELb0EEENS1_21CollectiveEpilogueFwdINS6_IJS8_SA_S9_EEENS6_IJNS7_ILi1EEESI_SI_EEESC_SE_Li256ELb0ELb1ELb0ELb0EEENS1_30DynamicPersistentTileSchedulerILi256ELi256ELb0ELb1ELb0EEEEEEEEEvNT_6ParamsE:
[----:B------:R-:W-:Y:S01]  /*0000*/  LDC R1, c[0x0][0x28] ;  /* 0x00000a00ff017b82 */ /* 0x000fe20000000800 */
[----:B------:R-:W-:Y:S05]  /*0010*/  EXIT ;  /* 0x000000000000794d */ /* 0x000fea0003800000 */
.L_x_6:
        /* <DEDUP_REMOVED lines=14> */
.L_x_42:


//--------------------- .text._ZN7cutlass13device_kernelIN5flash19enable_sm80_to_sm89INS1_16FlashAttnFwdSm80INS1_25CollectiveMainloopFwdSm80ILi8ELi1ELb1EN4cute5tupleIJNS5_1CILi128EEENS7_ILi96EEENS7_ILi192EEEEEELi192ENS_10bfloat16_tEfNS_4arch4Sm80ELb1ELb0ELb1ELb1ELb0ELb0ELb1ELb0EEENS1_21CollectiveEpilogueFwdINS6_IJS8_SA_S9_EEENS6_IJNS7_ILi1EEESI_SI_EEESC_SE_Li256ELb1ELb1ELb0ELb0EEENS1_19SingleTileSchedulerILb1ELb0ELb1ELi128EEEEEEEEEvNT_6ParamsE --------------------------
	.section	.text._ZN7cutlass13device_kernelIN5flash19enable_sm80_to_sm89INS1_16FlashAttnFwdSm80INS1_25CollectiveMainloopFwdSm80ILi8ELi1ELb1EN4cute5tupleIJNS5_1CILi128EEENS7_ILi96EEENS7_ILi192EEEEEELi192ENS_10bfloat16_tEfNS_4arch4Sm80ELb1ELb0ELb1ELb1ELb0ELb0ELb1ELb0EEENS1_21CollectiveEpilogueFwdINS6_IJS8_SA_S9_EEENS6_IJNS7_ILi1EEESI_SI_EEESC_SE_Li256ELb1ELb1ELb0ELb0EEENS1_19SingleTileSchedulerILb1ELb0ELb1ELi128EEEEEEEEEvNT_6ParamsE,"ax",@progbits
	.align	128
.text._ZN7cutlass13device_kernelIN5flash19enable_sm80_to_sm89INS1_16FlashAttnFwdSm80INS1_25CollectiveMainloopFwdSm80ILi8ELi1ELb1EN4cute5tupleIJNS5_1CILi128EEENS7_ILi96EEENS7_ILi192EEEEEELi192ENS_10bfloat16_tEfNS_4arch4Sm80ELb1ELb0ELb1ELb1ELb0ELb0ELb1ELb0EEENS1_21CollectiveEpilogueFwdINS6_IJS8_SA_S9_EEENS6_IJNS7_ILi1EEESI_SI_EEESC_SE_Li256ELb1ELb1ELb0ELb0EEENS1_19SingleTileSchedulerILb1ELb0ELb1ELi128EEEEEEEEEvNT_6ParamsE:
        .type           _ZN7cutlass13device_kernelIN5flash19enable_sm80_to_sm89INS1_16FlashAttnFwdSm80INS1_25CollectiveMainloopFwdSm80ILi8ELi1ELb1EN4cute5tupleIJNS5_1CILi128EEENS7_ILi96EEENS7_ILi192EEEEEELi192ENS_10bfloat16_tEfNS_4arch4Sm80ELb1ELb0ELb1ELb1ELb0ELb0ELb1ELb0EEENS1_21CollectiveEpilogueFwdINS6_IJS8_SA_S9_EEENS6_IJNS7_ILi1EEESI_SI_EEESC_SE_Li256ELb1ELb1ELb0ELb0EEENS1_19SingleTileSchedulerILb1ELb0ELb1ELi128EEEEEEEEEvNT_6ParamsE,@function
        .size           _ZN7cutlass13device_kernelIN5flash19enable_sm80_to_sm89INS1_16FlashAttnFwdSm80INS1_25CollectiveMainloopFwdSm80ILi8ELi1ELb1EN4cute5tupleIJNS5_1CILi128EEENS7_ILi96EEENS7_ILi192EEEEEELi192ENS_10bfloat16_tEfNS_4arch4Sm80ELb1ELb0ELb1ELb1ELb0ELb0ELb1ELb0EEENS1_21CollectiveEpilogueFwdINS6_IJS8_SA_S9_EEENS6_IJNS7_ILi1EEESI_SI_EEESC_SE_Li256ELb1ELb1ELb0ELb0EEENS1_19SingleTileSchedulerILb1ELb0ELb1ELi128EEEEEEEEEvNT_6ParamsE,(.L_x_43 - _ZN7cutlass13device_kernelIN5flash19enable_sm80_to_sm89INS1_16FlashAttnFwdSm80INS1_25CollectiveMainloopFwdSm80ILi8ELi1ELb1EN4cute5tupleIJNS5_1CILi128EEENS7_ILi96EEENS7_ILi192EEEEEELi192ENS_10bfloat16_tEfNS_4arch4Sm80ELb1ELb0ELb1ELb1ELb0ELb0ELb1ELb0EEENS1_21CollectiveEpilogueFwdINS6_IJS8_SA_S9_EEENS6_IJNS7_ILi1EEESI_SI_EEESC_SE_Li256ELb1ELb1ELb0ELb0EEENS1_19SingleTileSchedulerILb1ELb0ELb1ELi128EEEEEEEEEvNT_6ParamsE)
        .other          _ZN7cutlass13device_kernelIN5flash19enable_sm80_to_sm89INS1_16FlashAttnFwdSm80INS1_25CollectiveMainloopFwdSm80ILi8ELi1ELb1EN4cute5tupleIJNS5_1CILi128EEENS7_ILi96EEENS7_ILi192EEEEEELi192ENS_10bfloat16_tEfNS_4arch4Sm80ELb1ELb0ELb1ELb1ELb0ELb0ELb1ELb0EEENS1_21CollectiveEpilogueFwdINS6_IJS8_SA_S9_EEENS6_IJNS7_ILi1EEESI_SI_EEESC_SE_Li256ELb1ELb1ELb0ELb0EEENS1_19SingleTileSchedulerILb1ELb0ELb1ELi128EEEEEEEEEvNT_6ParamsE,@"STO_CUDA_ENTRY STV_DEFAULT"
_ZN7cutlass13device_kernelIN5flash19enable_sm80_to_sm89INS1_16FlashAttnFwdSm80INS1_25CollectiveMainloopFwdSm80ILi8ELi1ELb1EN4cute5tupleIJNS5_1CILi128EEENS7_ILi96EEENS7_ILi192EEEEEELi192ENS_10bfloat16_tEfNS_4arch4Sm80ELb1ELb0ELb1ELb1ELb0ELb0ELb1ELb0EEENS1_21CollectiveEpilogueFwdINS6_IJS8_SA_S9_EEENS6_IJNS7_ILi1EEESI_SI_EEESC_SE_Li256ELb1ELb1ELb0ELb0EEENS1_19SingleTileSchedulerILb1ELb0ELb1ELi128EEEEEEEEEvNT_6ParamsE:
[----:B------:R-:W-:Y:S01]  /*0000*/  LDC R1, c[0x0][0x28] ;  /* 0x00000a00ff017b82 */ /* 0x000fe20000000800 */
[----:B------:R-:W-:Y:S05]  /*0010*/  EXIT ;  /* 0x000000000000794d */ /* 0x000fea0003800000 */
.L_x_7:
        /* <DEDUP_REMOVED lines=14> */
.L_x_43:


//--------------------- .text._ZN7cutlass13device_kernelIN5flash19enable_sm80_to_sm89INS1_16FlashAttnFwdSm80INS1_25CollectiveMainloopFwdSm80ILi8ELi1ELb0EN4cute5tupleIJNS5_1CILi128EEENS7_ILi64EEENS7_ILi192EEEEEELi192ENS_10bfloat16_tEfNS_4arch4Sm80ELb1ELb0ELb1ELb1ELb0ELb1ELb1ELb0EEENS1_21CollectiveEpilogueFwdINS6_IJS8_SA_S9_EEENS6_IJNS7_ILi1EEESI_SI_EEESC_SE_Li256ELb1ELb1ELb0ELb0EEENS1_19SingleTileSchedulerILb1ELb0ELb1ELi128EEEEEEEEEvNT_6ParamsE --------------------------
	.section	.text._ZN7cutlass13device_kernelIN5flash19enable_sm80_to_sm89INS1_16FlashAttnFwdSm80INS1_25CollectiveMainloopFwdSm80ILi8ELi1ELb0EN4cute5tupleIJNS5_1CILi128EEENS7_ILi64EEENS7_ILi192EEEEEELi192ENS_10bfloat16_tEfNS_4arch4Sm80ELb1ELb0ELb1ELb1ELb0ELb1ELb1ELb0EEENS1_21CollectiveEpilogueFwdINS6_IJS8_SA_S9_EEENS6_IJNS7_ILi1EEESI_SI_EEESC_SE_Li256ELb1ELb1ELb0ELb0EEENS1_19SingleTileSchedulerILb1ELb0ELb1ELi128EEEEEEEEEvNT_6ParamsE,"ax",@progbits
	.align	128
.text._ZN7cutlass13device_kernelIN5flash19enable_sm80_to_sm89INS1_16FlashAttnFwdSm80INS1_25CollectiveMainloopFwdSm80ILi8ELi1ELb0EN4cute5tupleIJNS5_1CILi128EEENS7_ILi64EEENS7_ILi192EEEEEELi192ENS_10bfloat16_tEfNS_4arch4Sm80ELb1ELb0ELb1ELb1ELb0ELb1ELb1ELb0EEENS1_21CollectiveEpilogueFwdINS6_IJS8_SA_S9_EEENS6_IJNS7_ILi1EEESI_SI_EEESC_SE_Li256ELb1ELb1ELb0ELb0EEENS1_19SingleTileSchedulerILb1ELb0ELb1ELi128EEEEEEEEEvNT_6ParamsE:
        .type           _ZN7cutlass13device_kernelIN5flash19enable_sm80_to_sm89INS1_16FlashAttnFwdSm80INS1_25CollectiveMainloopFwdSm80ILi8ELi1ELb0EN4cute5tupleIJNS5_1CILi128EEENS7_ILi64EEENS7_ILi192EEEEEELi192ENS_10bfloat16_tEfNS_4arch4Sm80ELb1ELb0ELb1ELb1ELb0ELb1ELb1ELb0EEENS1_21CollectiveEpilogueFwdINS6_IJS8_SA_S9_EEENS6_IJNS7_ILi1EEESI_SI_EEESC_SE_Li256ELb1ELb1ELb0ELb0EEENS1_19SingleTileSchedulerILb1ELb0ELb1ELi128EEEEEEEEEvNT_6ParamsE,@function
        .size           _ZN7cutlass13device_kernelIN5flash19enable_sm80_to_sm89INS1_16FlashAttnFwdSm80INS1_25CollectiveMainloopFwdSm80ILi8ELi1ELb0EN4cute5tupleIJNS5_1CILi128EEENS7_ILi64EEENS7_ILi192EEEEEELi192ENS_10bfloat16_tEfNS_4arch4Sm80ELb1ELb0ELb1ELb1ELb0ELb1ELb1ELb0EEENS1_21CollectiveEpilogueFwdINS6_IJS8_SA_S9_EEENS6_IJNS7_ILi1EEESI_SI_EEESC_SE_Li256ELb1ELb1ELb0ELb0EEENS1_19SingleTileSchedulerILb1ELb0ELb1ELi128EEEEEEEEEvNT_6ParamsE,(.L_x_44 - _ZN7cutlass13device_kernelIN5flash19enable_sm80_to_sm89INS1_16FlashAttnFwdSm80INS1_25CollectiveMainloopFwdSm80ILi8ELi1ELb0EN4cute5tupleIJNS5_1CILi128EEENS7_ILi64EEENS7_ILi192EEEEEELi192ENS_10bfloat16_tEfNS_4arch4Sm80ELb1ELb0ELb1ELb1ELb0ELb1ELb1ELb0EEENS1_21CollectiveEpilogueFwdINS6_IJS8_SA_S9_EEENS6_IJNS7_ILi1EEESI_SI_EEESC_SE_Li256ELb1ELb1ELb0ELb0EEENS1_19SingleTileSchedulerILb1ELb0ELb1ELi128EEEEEEEEEvNT_6ParamsE)
        .other          _ZN7cutlass13device_kernelIN5flash19enable_sm80_to_sm89INS1_16FlashAttnFwdSm80INS1_25CollectiveMainloopFwdSm80ILi8ELi1ELb0EN4cute5tupleIJNS5_1CILi128EEENS7_ILi64EEENS7_ILi192EEEEEELi192ENS_10bfloat16_tEfNS_4arch4Sm80ELb1ELb0ELb1ELb1ELb0ELb1ELb1ELb0EEENS1_21CollectiveEpilogueFwdINS6_IJS8_SA_S9_EEENS6_IJNS7_ILi1EEESI_SI_EEESC_SE_Li256ELb1ELb1ELb0ELb0EEENS1_19SingleTileSchedulerILb1ELb0ELb1ELi128EEEEEEEEEvNT_6ParamsE,@"STO_CUDA_ENTRY STV_DEFAULT"
_ZN7cutlass13device_kernelIN5flash19enable_sm80_to_sm89INS1_16FlashAttnFwdSm80INS1_25CollectiveMainloopFwdSm80ILi8ELi1ELb0EN4cute5tupleIJNS5_1CILi128EEENS7_ILi64EEENS7_ILi192EEEEEELi192ENS_10bfloat16_tEfNS_4arch4Sm80ELb1ELb0ELb1ELb1ELb0ELb1ELb1ELb0EEENS1_21CollectiveEpilogueFwdINS6_IJS8_SA_S9_EEENS6_IJNS7_ILi1EEESI_SI_EEESC_SE_Li256ELb1ELb1ELb0ELb0EEENS1_19SingleTileSchedulerILb1ELb0ELb1ELi128EEEEEEEEEvNT_6ParamsE:
[----:B------:R-:W-:Y:S01]  /*0000*/  LDC R1, c[0x0][0x28] ;  /* 0x00000a00ff017b82 */ /* 0x000fe20000000800 */
[----:B------:R-:W-:Y:S05]  /*0010*/  EXIT ;  /* 0x000000000000794d */ /* 0x000fea0003800000 */
.L_x_8:
        /* <DEDUP_REMOVED lines=14> */
.L_x_44:


//--------------------- .text._ZN7cutlass13device_kernelIN5flash19enable_sm80_to_sm89INS1_16FlashAttnFwdSm80INS1_25CollectiveMainloopFwdSm80ILi8ELi2ELb1EN4cute5tupleIJNS5_1CILi128EEENS7_ILi96EEENS7_ILi192EEEEEELi192ENS_10bfloat16_tEfNS_4arch4Sm80ELb0ELb0ELb1ELb0ELb0ELb0ELb1ELb0EEENS1_21CollectiveEpilogueFwdINS6_IJS8_SA_S9_EEENS6_IJNS7_ILi1EEESI_SI_EEESC_SE_Li256ELb0ELb1ELb0ELb0EEENS1_19SingleTileSchedulerILb0ELb0ELb1ELi128EEEEEEEEEvNT_6ParamsE --------------------------
	.section	.text._ZN7cutlass13device_kernelIN5flash19enable_sm80_to_sm89INS1_16FlashAttnFwdSm80INS1_25CollectiveMainloopFwdSm80ILi8ELi2ELb1EN4cute5tupleIJNS5_1CILi128EEENS7_ILi96EEENS7_ILi192EEEEEELi192ENS_10bfloat16_tEfNS_4arch4Sm80ELb0ELb0ELb1ELb0ELb0ELb0ELb1ELb0EEENS1_21CollectiveEpilogueFwdINS6_IJS8_SA_S9_EEENS6_IJNS7_ILi1EEESI_SI_EEESC_SE_Li256ELb0ELb1ELb0ELb0EEENS1_19SingleTileSchedulerILb0ELb0ELb1ELi128EEEEEEEEEvNT_6ParamsE,"ax",@progbits
	.align	128
.text._ZN7cutlass13device_kernelIN5flash19enable_sm80_to_sm89INS1_16FlashAttnFwdSm80INS1_25CollectiveMainloopFwdSm80ILi8ELi2ELb1EN4cute5tupleIJNS5_1CILi128EEENS7_ILi96EEENS7_ILi192EEEEEELi192ENS_10bfloat16_tEfNS_4arch4Sm80ELb0ELb0ELb1ELb0ELb0ELb0ELb1ELb0EEENS1_21CollectiveEpilogueFwdINS6_IJS8_SA_S9_EEENS6_IJNS7_ILi1EEESI_SI_EEESC_SE_Li256ELb0ELb1ELb0ELb0EEENS1_19SingleTileSchedulerILb0ELb0ELb1ELi128EEEEEEEEEvNT_6ParamsE:
        .type           _ZN7cutlass13device_kernelIN5flash19enable_sm80_to_sm89INS1_16FlashAttnFwdSm80INS1_25CollectiveMainloopFwdSm80ILi8ELi2ELb1EN4cute5tupleIJNS5_1CILi128EEENS7_ILi96EEENS7_ILi192EEEEEELi192ENS_10bfloat16_tEfNS_4arch4Sm80ELb0ELb0ELb1ELb0ELb0ELb0ELb1ELb0EEENS1_21CollectiveEpilogueFwdINS6_IJS8_SA_S9_EEENS6_IJNS7_ILi1EEESI_SI_EEESC_SE_Li256ELb0ELb1ELb0ELb0EEENS1_19SingleTileSchedulerILb0ELb0ELb1ELi128EEEEEEEEEvNT_6ParamsE,@function
        .size           _ZN7cutlass13device_kernelIN5flash19enable_sm80_to_sm89INS1_16FlashAttnFwdSm80INS1_25CollectiveMainloopFwdSm80ILi8ELi2ELb1EN4cute5tupleIJNS5_1CILi128EEENS7_ILi96EEENS7_ILi192EEEEEELi192ENS_10bfloat16_tEfNS_4arch4Sm80ELb0ELb0ELb1ELb0ELb0ELb0ELb1ELb0EEENS1_21CollectiveEpilogueFwdINS6_IJS8_SA_S9_EEENS6_IJNS7_ILi1EEESI_SI_EEESC_SE_Li256ELb0ELb1ELb0ELb0EEENS1_19SingleTileSchedulerILb0ELb0ELb1ELi128EEEEEEEEEvNT_6ParamsE,(.L_x_45 - _ZN7cutlass13device_kernelIN5flash19enable_sm80_to_sm89INS1_16FlashAttnFwdSm80INS1_25CollectiveMainloopFwdSm80ILi8ELi2ELb1EN4cute5tupleIJNS5_1CILi128EEENS7_ILi96EEENS7_ILi192EEEEEELi192ENS_10bfloat16_tEfNS_4arch4Sm80ELb0ELb0ELb1ELb0ELb0ELb0ELb1ELb0EEENS1_21CollectiveEpilogueFwdINS6_IJS8_SA_S9_EEENS6_IJNS7_ILi1EEESI_SI_EEESC_SE_Li256ELb0ELb1ELb0ELb0EEENS1_19SingleTileSchedulerILb0ELb0ELb1ELi128EEEEEEEEEvNT_6ParamsE)
        .other          _ZN7cutlass13device_kernelIN5flash19enable_sm80_to_sm89INS1_16FlashAttnFwdSm80INS1_25CollectiveMainloopFwdSm80ILi8ELi2ELb1EN4cute5tupleIJNS5_1CILi128EEENS7_ILi96EEENS7_ILi192EEEEEELi192ENS_10bfloat16_tEfNS_4arch4Sm80ELb0ELb0ELb1ELb0ELb0ELb0ELb1ELb0EEENS1_21CollectiveEpilogueFwdINS6_IJS8_SA_S9_EEENS6_IJNS7_ILi1EEESI_SI_EEESC_SE_Li256ELb0ELb1ELb0ELb0EEENS1_19SingleTileSchedulerILb0ELb0ELb1ELi128EEEEEEEEEvNT_6ParamsE,@"STO_CUDA_ENTRY STV_DEFAULT"
_ZN7cutlass13device_kernelIN5flash19enable_sm80_to_sm89INS1_16FlashAttnFwdSm80INS1_25CollectiveMainloopFwdSm80ILi8ELi2ELb1EN4cute5tupleIJNS5_1CILi128EEENS7_ILi96EEENS7_ILi192EEEEEELi192ENS_10bfloat16_tEfNS_4arch4Sm80ELb0ELb0ELb1ELb0ELb0ELb0ELb1ELb0EEENS1_21CollectiveEpilogueFwdINS6_IJS8_SA_S9_EEENS6_IJNS7_ILi1EEESI_SI_EEESC_SE_Li256ELb0ELb1ELb0ELb0EEENS1_19SingleTileSchedulerILb0ELb0ELb1ELi128EEEEEEEEEvNT_6ParamsE:
[----:B------:R-:W-:Y:S01]  /*0000*/  LDC R1, c[0x0][0x28] ;  /* 0x00000a00ff017b82 */ /* 0x000fe20000000800 */
[----:B------:R-:W-:Y:S05]  /*0010*/  EXIT ;  /* 0x000000000000794d */ /* 0x000fea0003800000 */
.L_x_9:
        /* <DEDUP_REMOVED lines=14> */
.L_x_45:


//--------------------- .text._ZN7cutlass13device_kernelIN5flash19enable_sm80_to_sm89INS1_16FlashAttnFwdSm80INS1_25CollectiveMainloopFwdSm80ILi8ELi2ELb1EN4cute5tupleIJNS5_1CILi128EEENS7_ILi96EEENS7_ILi192EEEEEELi192ENS_10bfloat16_tEfNS_4arch4Sm80ELb0ELb0ELb1ELb1ELb0ELb0ELb1ELb0EEENS1_21CollectiveEpilogueFwdINS6_IJS8_SA_S9_EEENS6_IJNS7_ILi1EEESI_SI_EEESC_SE_Li256ELb1ELb1ELb0ELb0EEENS1_19SingleTileSchedulerILb1ELb0ELb1ELi128EEEEEEEEEvNT_6ParamsE --------------------------
	.section	.text._ZN7cutlass13device_kernelIN5flash19enable_sm80_to_sm89INS1_16FlashAttnFwdSm80INS1_25CollectiveMainloopFwdSm80ILi8ELi2ELb1EN4cute5tupleIJNS5_1CILi128EEENS7_ILi96EEENS7_ILi192EEEEEELi192ENS_10bfloat16_tEfNS_4arch4Sm80ELb0ELb0ELb1ELb1ELb0ELb0ELb1ELb0EEENS1_21CollectiveEpilogueFwdINS6_IJS8_SA_S9_EEENS6_IJNS7_ILi1EEESI_SI_EEESC_SE_Li256ELb1ELb1ELb0ELb0EEENS1_19SingleTileSchedulerILb1ELb0ELb1ELi128EEEEEEEEEvNT_6ParamsE,"ax",@progbits
	.align	128
.text._ZN7cutlass13device_kernelIN5flash19enable_sm80_to_sm89INS1_16FlashAttnFwdSm80INS1_25CollectiveMainloopFwdSm80ILi8ELi2ELb1EN4cute5tupleIJNS5_1CILi128EEENS7_ILi96EEENS7_ILi192EEEEEELi192ENS_10bfloat16_tEfNS_4arch4Sm80ELb0ELb0ELb1ELb1ELb0ELb0ELb1ELb0EEENS1_21CollectiveEpilogueFwdINS6_IJS8_SA_S9_EEENS6_IJNS7_ILi1EEESI_SI_EEESC_SE_Li256ELb1ELb1ELb0ELb0EEENS1_19SingleTileSchedulerILb1ELb0ELb1ELi128EEEEEEEEEvNT_6ParamsE:
        .type           _ZN7cutlass13device_kernelIN5flash19enable_sm80_to_sm89INS1_16FlashAttnFwdSm80INS1_25CollectiveMainloopFwdSm80ILi8ELi2ELb1EN4cute5tupleIJNS5_1CILi128EEENS7_ILi96EEENS7_ILi192EEEEEELi192ENS_10bfloat16_tEfNS_4arch4Sm80ELb0ELb0ELb1ELb1ELb0ELb0ELb1ELb0EEENS1_21CollectiveEpilogueFwdINS6_IJS8_SA_S9_EEENS6_IJNS7_ILi1EEESI_SI_EEESC_SE_Li256ELb1ELb1ELb0ELb0EEENS1_19SingleTileSchedulerILb1ELb0ELb1ELi128EEEEEEEEEvNT_6ParamsE,@function
        .size           _ZN7cutlass13device_kernelIN5flash19enable_sm80_to_sm89INS1_16FlashAttnFwdSm80INS1_25CollectiveMainloopFwdSm80ILi8ELi2ELb1EN4cute5tupleIJNS5_1CILi128EEENS7_ILi96EEENS7_ILi192EEEEEELi192ENS_10bfloat16_tEfNS_4arch4Sm80ELb0ELb0ELb1ELb1ELb0ELb0ELb1ELb0EEENS1_21CollectiveEpilogueFwdINS6_IJS8_SA_S9_EEENS6_IJNS7_ILi1EEESI_SI_EEESC_SE_Li256ELb1ELb1ELb0ELb0EEENS1_19SingleTileSchedulerILb1ELb0ELb1ELi128EEEEEEEEEvNT_6ParamsE,(.L_x_46 - _ZN7cutlass13device_kernelIN5flash19enable_sm80_to_sm89INS1_16FlashAttnFwdSm80INS1_25CollectiveMainloopFwdSm80ILi8ELi2ELb1EN4cute5tupleIJNS5_1CILi128EEENS7_ILi96EEENS7_ILi192EEEEEELi192ENS_10bfloat16_tEfNS_4arch4Sm80ELb0ELb0ELb1ELb1ELb0ELb0ELb1ELb0EEENS1_21CollectiveEpilogueFwdINS6_IJS8_SA_S9_EEENS6_IJNS7_ILi1EEESI_SI_EEESC_SE_Li256ELb1ELb1ELb0ELb0EEENS1_19SingleTileSchedulerILb1ELb0ELb1ELi128EEEEEEEEEvNT_6ParamsE)
        .other          _ZN7cutlass13device_kernelIN5flash19enable_sm80_to_sm89INS1_16FlashAttnFwdSm80INS1_25CollectiveMainloopFwdSm80ILi8ELi2ELb1EN4cute5tupleIJNS5_1CILi128EEENS7_ILi96EEENS7_ILi192EEEEEELi192ENS_10bfloat16_tEfNS_4arch4Sm80ELb0ELb0ELb1ELb1ELb0ELb0ELb1ELb0EEENS1_21CollectiveEpilogueFwdINS6_IJS8_SA_S9_EEENS6_IJNS7_ILi1EEESI_SI_EEESC_SE_Li256ELb1ELb1ELb0ELb0EEENS1_19SingleTileSchedulerILb1ELb0ELb1ELi128EEEEEEEEEvNT_6ParamsE,@"STO_CUDA_ENTRY STV_DEFAULT"
_ZN7cutlass13device_kernelIN5flash19enable_sm80_to_sm89INS1_16FlashAttnFwdSm80INS1_25CollectiveMainloopFwdSm80ILi8ELi2ELb1EN4cute5tupleIJNS5_1CILi128EEENS7_ILi96EEENS7_ILi192EEEEEELi192ENS_10bfloat16_tEfNS_4arch4Sm80ELb0ELb0ELb1ELb1ELb0ELb0ELb1ELb0EEENS1_21CollectiveEpilogueFwdINS6_IJS8_SA_S9_EEENS6_IJNS7_ILi1EEESI_SI_EEESC_SE_Li256ELb1ELb1ELb0ELb0EEENS1_19SingleTileSchedulerILb1ELb0ELb1ELi128EEEEEEEEEvNT_6ParamsE:
[----:B------:R-:W-:Y:S01]  /*0000*/  LDC R1, c[0x0][0x28] ;  /* 0x00000a00ff017b82 */ /* 0x000fe20000000800 */
[----:B------:R-:W-:Y:S05]  /*0010*/  EXIT ;  /* 0x000000000000794d */ /* 0x000fea0003800000 */
.L_x_10:
        /* <DEDUP_REMOVED lines=14> */
.L_x_46:


//--------------------- .text._ZN7cutlass13device_kernelIN5flash19enable_sm80_to_sm89INS1_16FlashAttnFwdSm80INS1_25CollectiveMainloopFwdSm80ILi8ELi2ELb0EN4cute5tupleIJNS5_1CILi128EEENS7_ILi64EEENS7_ILi192EEEEEELi192ENS_10bfloat16_tEfNS_4arch4Sm80ELb0ELb0ELb1ELb1ELb0ELb1ELb1ELb0EEENS1_21CollectiveEpilogueFwdINS6_IJS8_SA_S9_EEENS6_IJNS7_ILi1EEESI_SI_EEESC_SE_Li256ELb1ELb1ELb0ELb0EEENS1_19SingleTileSchedulerILb1ELb0ELb1ELi128EEEEEEEEEvNT_6ParamsE --------------------------
	.section	.text._ZN7cutlass13device_kernelIN5flash19enable_sm80_to_sm89INS1_16FlashAttnFwdSm80INS1_25CollectiveMainloopFwdSm80ILi8ELi2ELb0EN4cute5tupleIJNS5_1CILi128EEENS7_ILi64EEENS7_ILi192EEEEEELi192ENS_10bfloat16_tEfNS_4arch4Sm80ELb0ELb0ELb1ELb1ELb0ELb1ELb1ELb0EEENS1_21CollectiveEpilogueFwdINS6_IJS8_SA_S9_EEENS6_IJNS7_ILi1EEESI_SI_EEESC_SE_Li256ELb1ELb1ELb0ELb0EEENS1_19SingleTileSchedulerILb1ELb0ELb1ELi128EEEEEEEEEvNT_6ParamsE,"ax",@progbits
	.align	128
.text._ZN7cutlass13device_kernelIN5flash19enable_sm80_to_sm89INS1_16FlashAttnFwdSm80INS1_25CollectiveMainloopFwdSm80ILi8ELi2ELb0EN4cute5tupleIJNS5_1CILi128EEENS7_ILi64EEENS7_ILi192EEEEEELi192ENS_10bfloat16_tEfNS_4arch4Sm80ELb0ELb0ELb1ELb1ELb0ELb1ELb1ELb0EEENS1_21CollectiveEpilogueFwdINS6_IJS8_SA_S9_EEENS6_IJNS7_ILi1EEESI_SI_EEESC_SE_Li256ELb1ELb1ELb0ELb0EEENS1_19SingleTileSchedulerILb1ELb0ELb1ELi128EEEEEEEEEvNT_6ParamsE:
        .type           _ZN7cutlass13device_kernelIN5flash19enable_sm80_to_sm89INS1_16FlashAttnFwdSm80INS1_25CollectiveMainloopFwdSm80ILi8ELi2ELb0EN4cute5tupleIJNS5_1CILi128EEENS7_ILi64EEENS7_ILi192EEEEEELi192ENS_10bfloat16_tEfNS_4arch4Sm80ELb0ELb0ELb1ELb1ELb0ELb1ELb1ELb0EEENS1_21CollectiveEpilogueFwdINS6_IJS8_SA_S9_EEENS6_IJNS7_ILi1EEESI_SI_EEESC_SE_Li256ELb1ELb1ELb0ELb0EEENS1_19SingleTileSchedulerILb1ELb0ELb1ELi128EEEEEEEEEvNT_6ParamsE,@function
        .size           _ZN7cutlass13device_kernelIN5flash19enable_sm80_to_sm89INS1_16FlashAttnFwdSm80INS1_25CollectiveMainloopFwdSm80ILi8ELi2ELb0EN4cute5tupleIJNS5_1CILi128EEENS7_ILi64EEENS7_ILi192EEEEEELi192ENS_10bfloat16_tEfNS_4arch4Sm80ELb0ELb0ELb1ELb1ELb0ELb1ELb1ELb0EEENS1_21CollectiveEpilogueFwdINS6_IJS8_SA_S9_EEENS6_IJNS7_ILi1EEESI_SI_EEESC_SE_Li256ELb1ELb1ELb0ELb0EEENS1_19SingleTileSchedulerILb1ELb0ELb1ELi128EEEEEEEEEvNT_6ParamsE,(.L_x_47 - _ZN7cutlass13device_kernelIN5flash19enable_sm80_to_sm89INS1_16FlashAttnFwdSm80INS1_25CollectiveMainloopFwdSm80ILi8ELi2ELb0EN4cute5tupleIJNS5_1CILi128EEENS7_ILi64EEENS7_ILi192EEEEEELi192ENS_10bfloat16_tEfNS_4arch4Sm80ELb0ELb0ELb1ELb1ELb0ELb1ELb1ELb0EEENS1_21CollectiveEpilogueFwdINS6_IJS8_SA_S9_EEENS6_IJNS7_ILi1EEESI_SI_EEESC_SE_Li256ELb1ELb1ELb0ELb0EEENS1_19SingleTileSchedulerILb1ELb0ELb1ELi128EEEEEEEEEvNT_6ParamsE)
        .other          _ZN7cutlass13device_kernelIN5flash19enable_sm80_to_sm89INS1_16FlashAttnFwdSm80INS1_25CollectiveMainloopFwdSm80ILi8ELi2ELb0EN4cute5tupleIJNS5_1CILi128EEENS7_ILi64EEENS7_ILi192EEEEEELi192ENS_10bfloat16_tEfNS_4arch4Sm80ELb0ELb0ELb1ELb1ELb0ELb1ELb1ELb0EEENS1_21CollectiveEpilogueFwdINS6_IJS8_SA_S9_EEENS6_IJNS7_ILi1EEESI_SI_EEESC_SE_Li256ELb1ELb1ELb0ELb0EEENS1_19SingleTileSchedulerILb1ELb0ELb1ELi128EEEEEEEEEvNT_6ParamsE,@"STO_CUDA_ENTRY STV_DEFAULT"
_ZN7cutlass13device_kernelIN5flash19enable_sm80_to_sm89INS1_16FlashAttnFwdSm80INS1_25CollectiveMainloopFwdSm80ILi8ELi2ELb0EN4cute5tupleIJNS5_1CILi128EEENS7_ILi64EEENS7_ILi192EEEEEELi192ENS_10bfloat16_tEfNS_4arch4Sm80ELb0ELb0ELb1ELb1ELb0ELb1ELb1ELb0EEENS1_21CollectiveEpilogueFwdINS6_IJS8_SA_S9_EEENS6_IJNS7_ILi1EEESI_SI_EEESC_SE_Li256ELb1ELb1ELb0ELb0EEENS1_19SingleTileSchedulerILb1ELb0ELb1ELi128EEEEEEEEEvNT_6ParamsE:
[----:B------:R-:W-:Y:S01]  /*0000*/  LDC R1, c[0x0][0x28] ;  /* 0x00000a00ff017b82 */ /* 0x000fe20000000800 */
[----:B------:R-:W-:Y:S05]  /*0010*/  EXIT ;  /* 0x000000000000794d */ /* 0x000fea0003800000 */
.L_x_11:
        /* <DEDUP_REMOVED lines=14> */
.L_x_47:


//--------------------- .text._ZN7cutlass13device_kernelIN5flash19enable_sm80_to_sm89INS1_16FlashAttnFwdSm80INS1_25CollectiveMainloopFwdSm80ILi8ELi2ELb0EN4cute5tupleIJNS5_1CILi128EEENS7_ILi64EEENS7_ILi192EEEEEELi192ENS_10bfloat16_tEfNS_4arch4Sm80ELb0ELb1ELb1ELb0ELb0ELb0ELb1ELb0EEENS1_21CollectiveEpilogueFwdINS6_IJS8_SA_S9_EEENS6_IJNS7_ILi1EEESI_SI_EEESC_SE_Li256ELb0ELb1ELb0ELb0EEENS1_19SingleTileSchedulerILb0ELb0ELb1ELi128EEEEEEEEEvNT_6ParamsE --------------------------
	.section	.text._ZN7cutlass13device_kernelIN5flash19enable_sm80_to_sm89INS1_16FlashAttnFwdSm80INS1_25CollectiveMainloopFwdSm80ILi8ELi2ELb0EN4cute5tupleIJNS5_1CILi128EEENS7_ILi64EEENS7_ILi192EEEEEELi192ENS_10bfloat16_tEfNS_4arch4Sm80ELb0ELb1ELb1ELb0ELb0ELb0ELb1ELb0EEENS1_21CollectiveEpilogueFwdINS6_IJS8_SA_S9_EEENS6_IJNS7_ILi1EEESI_SI_EEESC_SE_Li256ELb0ELb1ELb0ELb0EEENS1_19SingleTileSchedulerILb0ELb0ELb1ELi128EEEEEEEEEvNT_6ParamsE,"ax",@progbits
	.align	128
.text._ZN7cutlass13device_kernelIN5flash19enable_sm80_to_sm89INS1_16FlashAttnFwdSm80INS1_25CollectiveMainloopFwdSm80ILi8ELi2ELb0EN4cute5tupleIJNS5_1CILi128EEENS7_ILi64EEENS7_ILi192EEEEEELi192ENS_10bfloat16_tEfNS_4arch4Sm80ELb0ELb1ELb1ELb0ELb0ELb0ELb1ELb0EEENS1_21CollectiveEpilogueFwdINS6_IJS8_SA_S9_EEENS6_IJNS7_ILi1EEESI_SI_EEESC_SE_Li256ELb0ELb1ELb0ELb0EEENS1_19SingleTileSchedulerILb0ELb0ELb1ELi128EEEEEEEEEvNT_6ParamsE:
        .type           _ZN7cutlass13device_kernelIN5flash19enable_sm80_to_sm89INS1_16FlashAttnFwdSm80INS1_25CollectiveMainloopFwdSm80ILi8ELi2ELb0EN4cute5tupleIJNS5_1CILi128EEENS7_ILi64EEENS7_ILi192EEEEEELi192ENS_10bfloat16_tEfNS_4arch4Sm80ELb0ELb1ELb1ELb0ELb0ELb0ELb1ELb0EEENS1_21CollectiveEpilogueFwdINS6_IJS8_SA_S9_EEENS6_IJNS7_ILi1EEESI_SI_EEESC_SE_Li256ELb0ELb1ELb0ELb0EEENS1_19SingleTileSchedulerILb0ELb0ELb1ELi128EEEEEEEEEvNT_6ParamsE,@function
        .size           _ZN7cutlass13device_kernelIN5flash19enable_sm80_to_sm89INS1_16FlashAttnFwdSm80INS1_25CollectiveMainloopFwdSm80ILi8ELi2ELb0EN4cute5tupleIJNS5_1CILi128EEENS7_ILi64EEENS7_ILi192EEEEEELi192ENS_10bfloat16_tEfNS_4arch4Sm80ELb0ELb1ELb1ELb0ELb0ELb0ELb1ELb0EEENS1_21CollectiveEpilogueFwdINS6_IJS8_SA_S9_EEENS6_IJNS7_ILi1EEESI_SI_EEESC_SE_Li256ELb0ELb1ELb0ELb0EEENS1_19SingleTileSchedulerILb0ELb0ELb1ELi128EEEEEEEEEvNT_6ParamsE,(.L_x_48 - _ZN7cutlass13device_kernelIN5flash19enable_sm80_to_sm89INS1_16FlashAttnFwdSm80INS1_25CollectiveMainloopFwdSm80ILi8ELi2ELb0EN4cute5tupleIJNS5_1CILi128EEENS7_ILi64EEENS7_ILi192EEEEEELi192ENS_10bfloat16_tEfNS_4arch4Sm80ELb0ELb1ELb1ELb0ELb0ELb0ELb1ELb0EEENS1_21CollectiveEpilogueFwdINS6_IJS8_SA_S9_EEENS6_IJNS7_ILi1EEESI_SI_EEESC_SE_Li256ELb0ELb1ELb0ELb0EEENS1_19SingleTileSchedulerILb0ELb0ELb1ELi128EEEEEEEEEvNT_6ParamsE)
        .other          _ZN7cutlass13device_kernelIN5flash19enable_sm80_to_sm89INS1_16FlashAttnFwdSm80INS1_25CollectiveMainloopFwdSm80ILi8ELi2ELb0EN4cute5tupleIJNS5_1CILi128EEENS7_ILi64EEENS7_ILi192EEEEEELi192ENS_10bfloat16_tEfNS_4arch4Sm80ELb0ELb1ELb1ELb0ELb0ELb0ELb1ELb0EEENS1_21CollectiveEpilogueFwdINS6_IJS8_SA_S9_EEENS6_IJNS7_ILi1EEESI_SI_EEESC_SE_Li256ELb0ELb1ELb0ELb0EEENS1_19SingleTileSchedulerILb0ELb0ELb1ELi128EEEEEEEEEvNT_6ParamsE,@"STO_CUDA_ENTRY STV_DEFAULT"
_ZN7cutlass13device_kernelIN5flash19enable_sm80_to_sm89INS1_16FlashAttnFwdSm80INS1_25CollectiveMainloopFwdSm80ILi8ELi2ELb0EN4cute5tupleIJNS5_1CILi128EEENS7_ILi64EEENS7_ILi192EEEEEELi192ENS_10bfloat16_tEfNS_4arch4Sm80ELb0ELb1ELb1ELb0ELb0ELb0ELb1ELb0EEENS1_21CollectiveEpilogueFwdINS6_IJS8_SA_S9_EEENS6_IJNS7_ILi1EEESI_SI_EEESC_SE_Li256ELb0ELb1ELb0ELb0EEENS1_19SingleTileSchedulerILb0ELb0ELb1ELi128EEEEEEEEEvNT_6ParamsE:
[----:B------:R-:W-:Y:S01]  /*0000*/  LDC R1, c[0x0][0x28] ;  /* 0x00000a00ff017b82 */ /* 0x000fe20000000800 */
[----:B------:R-:W-:Y:S05]  /*0010*/  EXIT ;  /* 0x000000000000794d */ /* 0x000fea0003800000 */
.L_x_12:
        /* <DEDUP_REMOVED lines=14> */
.L_x_48:


//--------------------- .text._ZN7cutlass13device_kernelIN5flash19enable_sm80_to_sm89INS1_16FlashAttnFwdSm80INS1_25CollectiveMainloopFwdSm80ILi8ELi2ELb0EN4cute5tupleIJNS5_1CILi128EEENS7_ILi64EEENS7_ILi192EEEEEELi192ENS_10bfloat16_tEfNS_4arch4Sm80ELb0ELb1ELb1ELb1ELb0ELb0ELb1ELb0EEENS1_21CollectiveEpilogueFwdINS6_IJS8_SA_S9_EEENS6_IJNS7_ILi1EEESI_SI_EEESC_SE_Li256ELb1ELb1ELb0ELb0EEENS1_19SingleTileSchedulerILb1ELb0ELb1ELi128EEEEEEEEEvNT_6ParamsE --------------------------
	.section	.text._ZN7cutlass13device_kernelIN5flash19enable_sm80_to_sm89INS1_16FlashAttnFwdSm80INS1_25CollectiveMainloopFwdSm80ILi8ELi2ELb0EN4cute5tupleIJNS5_1CILi128EEENS7_ILi64EEENS7_ILi192EEEEEELi192ENS_10bfloat16_tEfNS_4arch4Sm80ELb0ELb1ELb1ELb1ELb0ELb0ELb1ELb0EEENS1_21CollectiveEpilogueFwdINS6_IJS8_SA_S9_EEENS6_IJNS7_ILi1EEESI_SI_EEESC_SE_Li256ELb1ELb1ELb0ELb0EEENS1_19SingleTileSchedulerILb1ELb0ELb1ELi128EEEEEEEEEvNT_6ParamsE,"ax",@progbits
	.align	128
.text._ZN7cutlass13device_kernelIN5flash19enable_sm80_to_sm89INS1_16FlashAttnFwdSm80INS1_25CollectiveMainloopFwdSm80ILi8ELi2ELb0EN4cute5tupleIJNS5_1CILi128EEENS7_ILi64EEENS7_ILi192EEEEEELi192ENS_10bfloat16_tEfNS_4arch4Sm80ELb0ELb1ELb1ELb1ELb0ELb0ELb1ELb0EEENS1_21CollectiveEpilogueFwdINS6_IJS8_SA_S9_EEENS6_IJNS7_ILi1EEESI_SI_EEESC_SE_Li256ELb1ELb1ELb0ELb0EEENS1_19SingleTileSchedulerILb1ELb0ELb1ELi128EEEEEEEEEvNT_6ParamsE:
        .type           _ZN7cutlass13device_kernelIN5flash19enable_sm80_to_sm89INS1_16FlashAttnFwdSm80INS1_25CollectiveMainloopFwdSm80ILi8ELi2ELb0EN4cute5tupleIJNS5_1CILi128EEENS7_ILi64EEENS7_ILi192EEEEEELi192ENS_10bfloat16_tEfNS_4arch4Sm80ELb0ELb1ELb1ELb1ELb0ELb0ELb1ELb0EEENS1_21CollectiveEpilogueFwdINS6_IJS8_SA_S9_EEENS6_IJNS7_ILi1EEESI_SI_EEESC_SE_Li256ELb1ELb1ELb0ELb0EEENS1_19SingleTileSchedulerILb1ELb0ELb1ELi128EEEEEEEEEvNT_6ParamsE,@function
        .size           _ZN7cutlass13device_kernelIN5flash19enable_sm80_to_sm89INS1_16FlashAttnFwdSm80INS1_25CollectiveMainloopFwdSm80ILi8ELi2ELb0EN4cute5tupleIJNS5_1CILi128EEENS7_ILi64EEENS7_ILi192EEEEEELi192ENS_10bfloat16_tEfNS_4arch4Sm80ELb0ELb1ELb1ELb1ELb0ELb0ELb1ELb0EEENS1_21CollectiveEpilogueFwdINS6_IJS8_SA_S9_EEENS6_IJNS7_ILi1EEESI_SI_EEESC_SE_Li256ELb1ELb1ELb0ELb0EEENS1_19SingleTileSchedulerILb1ELb0ELb1ELi128EEEEEEEEEvNT_6ParamsE,(.L_x_49 - _ZN7cutlass13device_kernelIN5flash19enable_sm80_to_sm89INS1_16FlashAttnFwdSm80INS1_25CollectiveMainloopFwdSm80ILi8ELi2ELb0EN4cute5tupleIJNS5_1CILi128EEENS7_ILi64EEENS7_ILi192EEEEEELi192ENS_10bfloat16_tEfNS_4arch4Sm80ELb0ELb1ELb1ELb1ELb0ELb0ELb1ELb0EEENS1_21CollectiveEpilogueFwdINS6_IJS8_SA_S9_EEENS6_IJNS7_ILi1EEESI_SI_EEESC_SE_Li256ELb1ELb1ELb0ELb0EEENS1_19SingleTileSchedulerILb1ELb0ELb1ELi128EEEEEEEEEvNT_6ParamsE)
        .other          _ZN7cutlass13device_kernelIN5flash19enable_sm80_to_sm89INS1_16FlashAttnFwdSm80INS1_25CollectiveMainloopFwdSm80ILi8ELi2ELb0EN4cute5tupleIJNS5_1CILi128EEENS7_ILi64EEENS7_ILi192EEEEEELi192ENS_10bfloat16_tEfNS_4arch4Sm80ELb0ELb1ELb1ELb1ELb0ELb0ELb1ELb0EEENS1_21CollectiveEpilogueFwdINS6_IJS8_SA_S9_EEENS6_IJNS7_ILi1EEESI_SI_EEESC_SE_Li256ELb1ELb1ELb0ELb0EEENS1_19SingleTileSchedulerILb1ELb0ELb1ELi128EEEEEEEEEvNT_6ParamsE,@"STO_CUDA_ENTRY STV_DEFAULT"
_ZN7cutlass13device_kernelIN5flash19enable_sm80_to_sm89INS1_16FlashAttnFwdSm80INS1_25CollectiveMainloopFwdSm80ILi8ELi2ELb0EN4cute5tupleIJNS5_1CILi128EEENS7_ILi64EEENS7_ILi192EEEEEELi192ENS_10bfloat16_tEfNS_4arch4Sm80ELb0ELb1ELb1ELb1ELb0ELb0ELb1ELb0EEENS1_21CollectiveEpilogueFwdINS6_IJS8_SA_S9_EEENS6_IJNS7_ILi1EEESI_SI_EEESC_SE_Li256ELb1ELb1ELb0ELb0EEENS1_19SingleTileSchedulerILb1ELb0ELb1ELi128EEEEEEEEEvNT_6ParamsE:
[----:B------:R-:W-:Y:S01]  /*0000*/  LDC R1, c[0x0][0x28] ;  /* 0x00000a00ff017b82 */ /* 0x000fe20000000800 */
[----:B------:R-:W-:Y:S05]  /*0010*/  EXIT ;  /* 0x000000000000794d */ /* 0x000fea0003800000 */
.L_x_13:
        /* <DEDUP_REMOVED lines=14> */
.L_x_49:


//--------------------- .text._ZN7cutlass13device_kernelIN5flash19enable_sm80_to_sm89INS1_16FlashAttnFwdSm80INS1_25CollectiveMainloopFwdSm80ILi8ELi2ELb0EN4cute5tupleIJNS5_1CILi128EEENS7_ILi64EEENS7_ILi192EEEEEELi192ENS_10bfloat16_tEfNS_4arch4Sm80ELb0ELb1ELb1ELb1ELb0ELb1ELb1ELb0EEENS1_21CollectiveEpilogueFwdINS6_IJS8_SA_S9_EEENS6_IJNS7_ILi1EEESI_SI_EEESC_SE_Li256ELb1ELb1ELb0ELb0EEENS1_19SingleTileSchedulerILb1ELb0ELb1ELi128EEEEEEEEEvNT_6ParamsE --------------------------
	.section	.text._ZN7cutlass13device_kernelIN5flash19enable_sm80_to_sm89INS1_16FlashAttnFwdSm80INS1_25CollectiveMainloopFwdSm80ILi8ELi2ELb0EN4cute5tupleIJNS5_1CILi128EEENS7_ILi64EEENS7_ILi192EEEEEELi192ENS_10bfloat16_tEfNS_4arch4Sm80ELb0ELb1ELb1ELb1ELb0ELb1ELb1ELb0EEENS1_21CollectiveEpilogueFwdINS6_IJS8_SA_S9_EEENS6_IJNS7_ILi1EEESI_SI_EEESC_SE_Li256ELb1ELb1ELb0ELb0EEENS1_19SingleTileSchedulerILb1ELb0ELb1ELi128EEEEEEEEEvNT_6ParamsE,"ax",@progbits
	.align	128
.text._ZN7cutlass13device_kernelIN5flash19enable_sm80_to_sm89INS1_16FlashAttnFwdSm80INS1_25CollectiveMainloopFwdSm80ILi8ELi2ELb0EN4cute5tupleIJNS5_1CILi128EEENS7_ILi64EEENS7_ILi192EEEEEELi192ENS_10bfloat16_tEfNS_4arch4Sm80ELb0ELb1ELb1ELb1ELb0ELb1ELb1ELb0EEENS1_21CollectiveEpilogueFwdINS6_IJS8_SA_S9_EEENS6_IJNS7_ILi1EEESI_SI_EEESC_SE_Li256ELb1ELb1ELb0ELb0EEENS1_19SingleTileSchedulerILb1ELb0ELb1ELi128EEEEEEEEEvNT_6ParamsE:
        .type           _ZN7cutlass13device_kernelIN5flash19enable_sm80_to_sm89INS1_16FlashAttnFwdSm80INS1_25CollectiveMainloopFwdSm80ILi8ELi2ELb0EN4cute5tupleIJNS5_1CILi128EEENS7_ILi64EEENS7_ILi192EEEEEELi192ENS_10bfloat16_tEfNS_4arch4Sm80ELb0ELb1ELb1ELb1ELb0ELb1ELb1ELb0EEENS1_21CollectiveEpilogueFwdINS6_IJS8_SA_S9_EEENS6_IJNS7_ILi1EEESI_SI_EEESC_SE_Li256ELb1ELb1ELb0ELb0EEENS1_19SingleTileSchedulerILb1ELb0ELb1ELi128EEEEEEEEEvNT_6ParamsE,@function
        .size           _ZN7cutlass13device_kernelIN5flash19enable_sm80_to_sm89INS1_16FlashAttnFwdSm80INS1_25CollectiveMainloopFwdSm80ILi8ELi2ELb0EN4cute5tupleIJNS5_1CILi128EEENS7_ILi64EEENS7_ILi192EEEEEELi192ENS_10bfloat16_tEfNS_4arch4Sm80ELb0ELb1ELb1ELb1ELb0ELb1ELb1ELb0EEENS1_21CollectiveEpilogueFwdINS6_IJS8_SA_S9_EEENS6_IJNS7_ILi1EEESI_SI_EEESC_SE_Li256ELb1ELb1ELb0ELb0EEENS1_19SingleTileSchedulerILb1ELb0ELb1ELi128EEEEEEEEEvNT_6ParamsE,(.L_x_50 - _ZN7cutlass13device_kernelIN5flash19enable_sm80_to_sm89INS1_16FlashAttnFwdSm80INS1_25CollectiveMainloopFwdSm80ILi8ELi2ELb0EN4cute5tupleIJNS5_1CILi128EEENS7_ILi64EEENS7_ILi192EEEEEELi192ENS_10bfloat16_tEfNS_4arch4Sm80ELb0ELb1ELb1ELb1ELb0ELb1ELb1ELb0EEENS1_21CollectiveEpilogueFwdINS6_IJS8_SA_S9_EEENS6_IJNS7_ILi1EEESI_SI_EEESC_SE_Li256ELb1ELb1ELb0ELb0EEENS1_19SingleTileSchedulerILb1ELb0ELb1ELi128EEEEEEEEEvNT_6ParamsE)
        .other          _ZN7cutlass13device_kernelIN5flash19enable_sm80_to_sm89INS1_16FlashAttnFwdSm80INS1_25CollectiveMainloopFwdSm80ILi8ELi2ELb0EN4cute5tupleIJNS5_1CILi128EEENS7_ILi64EEENS7_ILi192EEEEEELi192ENS_10bfloat16_tEfNS_4arch4Sm80ELb0ELb1ELb1ELb1ELb0ELb1ELb1ELb0EEENS1_21CollectiveEpilogueFwdINS6_IJS8_SA_S9_EEENS6_IJNS7_ILi1EEESI_SI_EEESC_SE_Li256ELb1ELb1ELb0ELb0EEENS1_19SingleTileSchedulerILb1ELb0ELb1ELi128EEEEEEEEEvNT_6ParamsE,@"STO_CUDA_ENTRY STV_DEFAULT"
_ZN7cutlass13device_kernelIN5flash19enable_sm80_to_sm89INS1_16FlashAttnFwdSm80INS1_25CollectiveMainloopFwdSm80ILi8ELi2ELb0EN4cute5tupleIJNS5_1CILi128EEENS7_ILi64EEENS7_ILi192EEEEEELi192ENS_10bfloat16_tEfNS_4arch4Sm80ELb0ELb1ELb1ELb1ELb0ELb1ELb1ELb0EEENS1_21CollectiveEpilogueFwdINS6_IJS8_SA_S9_EEENS6_IJNS7_ILi1EEESI_SI_EEESC_SE_Li256ELb1ELb1ELb0ELb0EEENS1_19SingleTileSchedulerILb1ELb0ELb1ELi128EEEEEEEEEvNT_6ParamsE:
[----:B------:R-:W-:Y:S01]  /*0000*/  LDC R1, c[0x0][0x28] ;  /* 0x00000a00ff017b82 */ /* 0x000fe20000000800 */
[----:B------:R-:W-:Y:S05]  /*0010*/  EXIT ;  /* 0x000000000000794d */ /* 0x000fea0003800000 */
.L_x_14:
        /* <DEDUP_REMOVED lines=14> */
.L_x_50:


//--------------------- .text._ZN7cutlass13device_kernelIN5flash19enable_sm80_to_sm89INS1_16FlashAttnFwdSm80INS1_25CollectiveMainloopFwdSm80ILi8ELi2ELb1EN4cute5tupleIJNS5_1CILi128EEENS7_ILi96EEENS7_ILi192EEEEEELi192ENS_10bfloat16_tEfNS_4arch4Sm80ELb1ELb0ELb1ELb0ELb0ELb0ELb1ELb0EEENS1_21CollectiveEpilogueFwdINS6_IJS8_SA_S9_EEENS6_IJNS7_ILi1EEESI_SI_EEESC_SE_Li256ELb0ELb1ELb0ELb0EEENS1_30DynamicPersistentTileSchedulerILi256ELi256ELb0ELb1ELb0EEEEEEEEEvNT_6ParamsE --------------------------
	.section	.text._ZN7cutlass13device_kernelIN5flash19enable_sm80_to_sm89INS1_16FlashAttnFwdSm80INS1_25CollectiveMainloopFwdSm80ILi8ELi2ELb1EN4cute5tupleIJNS5_1CILi128EEENS7_ILi96EEENS7_ILi192EEEEEELi192ENS_10bfloat16_tEfNS_4arch4Sm80ELb1ELb0ELb1ELb0ELb0ELb0ELb1ELb0EEENS1_21CollectiveEpilogueFwdINS6_IJS8_SA_S9_EEENS6_IJNS7_ILi1EEESI_SI_EEESC_SE_Li256ELb0ELb1ELb0ELb0EEENS1_30DynamicPersistentTileSchedulerILi256ELi256ELb0ELb1ELb0EEEEEEEEEvNT_6ParamsE,"ax",@progbits
	.align	128
.text._ZN7cutlass13device_kernelIN5flash19enable_sm80_to_sm89INS1_16FlashAttnFwdSm80INS1_25CollectiveMainloopFwdSm80ILi8ELi2ELb1EN4cute5tupleIJNS5_1CILi128EEENS7_ILi96EEENS7_ILi192EEEEEELi192ENS_10bfloat16_tEfNS_4arch4Sm80ELb1ELb0ELb1ELb0ELb0ELb0ELb1ELb0EEENS1_21CollectiveEpilogueFwdINS6_IJS8_SA_S9_EEENS6_IJNS7_ILi1EEESI_SI_EEESC_SE_Li256ELb0ELb1ELb0ELb0EEENS1_30DynamicPersistentTileSchedulerILi256ELi256ELb0ELb1ELb0EEEEEEEEEvNT_6ParamsE:
        .type           _ZN7cutlass13device_kernelIN5flash19enable_sm80_to_sm89INS1_16FlashAttnFwdSm80INS1_25CollectiveMainloopFwdSm80ILi8ELi2ELb1EN4cute5tupleIJNS5_1CILi128EEENS7_ILi96EEENS7_ILi192EEEEEELi192ENS_10bfloat16_tEfNS_4arch4Sm80ELb1ELb0ELb1ELb0ELb0ELb0ELb1ELb0EEENS1_21CollectiveEpilogueFwdINS6_IJS8_SA_S9_EEENS6_IJNS7_ILi1EEESI_SI_EEESC_SE_Li256ELb0ELb1ELb0ELb0EEENS1_30DynamicPersistentTileSchedulerILi256ELi256ELb0ELb1ELb0EEEEEEEEEvNT_6ParamsE,@function
        .size           _ZN7cutlass13device_kernelIN5flash19enable_sm80_to_sm89INS1_16FlashAttnFwdSm80INS1_25CollectiveMainloopFwdSm80ILi8ELi2ELb1EN4cute5tupleIJNS5_1CILi128EEENS7_ILi96EEENS7_ILi192EEEEEELi192ENS_10bfloat16_tEfNS_4arch4Sm80ELb1ELb0ELb1ELb0ELb0ELb0ELb1ELb0EEENS1_21CollectiveEpilogueFwdINS6_IJS8_SA_S9_EEENS6_IJNS7_ILi1EEESI_SI_EEESC_SE_Li256ELb0ELb1ELb0ELb0EEENS1_30DynamicPersistentTileSchedulerILi256ELi256ELb0ELb1ELb0EEEEEEEEEvNT_6ParamsE,(.L_x_51 - _ZN7cutlass13device_kernelIN5flash19enable_sm80_to_sm89INS1_16FlashAttnFwdSm80INS1_25CollectiveMainloopFwdSm80ILi8ELi2ELb1EN4cute5tupleIJNS5_1CILi128EEENS7_ILi96EEENS7_ILi192EEEEEELi192ENS_10bfloat16_tEfNS_4arch4Sm80ELb1ELb0ELb1ELb0ELb0ELb0ELb1ELb0EEENS1_21CollectiveEpilogueFwdINS6_IJS8_SA_S9_EEENS6_IJNS7_ILi1EEESI_SI_EEESC_SE_Li256ELb0ELb1ELb0ELb0EEENS1_30DynamicPersistentTileSchedulerILi256ELi256ELb0ELb1ELb0EEEEEEEEEvNT_6ParamsE)
        .other          _ZN7cutlass13device_kernelIN5flash19enable_sm80_to_sm89INS1_16FlashAttnFwdSm80INS1_25CollectiveMainloopFwdSm80ILi8ELi2ELb1EN4cute5tupleIJNS5_1CILi128EEENS7_ILi96EEENS7_ILi192EEEEEELi192ENS_10bfloat16_tEfNS_4arch4Sm80ELb1ELb0ELb1ELb0ELb0ELb0ELb1ELb0EEENS1_21CollectiveEpilogueFwdINS6_IJS8_SA_S9_EEENS6_IJNS7_ILi1EEESI_SI_EEESC_SE_Li256ELb0ELb1ELb0ELb0EEENS1_30DynamicPersistentTileSchedulerILi256ELi256ELb0ELb1ELb0EEEEEEEEEvNT_6ParamsE,@"STO_CUDA_ENTRY STV_DEFAULT"
_ZN7cutlass13device_kernelIN5flash19enable_sm80_to_sm89INS1_16FlashAttnFwdSm80INS1_25CollectiveMainloopFwdSm80ILi8ELi2ELb1EN4cute5tupleIJNS5_1CILi128EEENS7_ILi96EEENS7_ILi192EEEEEELi192ENS_10bfloat16_tEfNS_4arch4Sm80ELb1ELb0ELb1ELb0ELb0ELb0ELb1ELb0EEENS1_21CollectiveEpilogueFwdINS6_IJS8_SA_S9_EEENS6_IJNS7_ILi1EEESI_SI_EEESC_SE_Li256ELb0ELb1ELb0ELb0EEENS1_30DynamicPersistentTileSchedulerILi256ELi256ELb0ELb1ELb0EEEEEEEEEvNT_6ParamsE:
[----:B------:R-:W-:Y:S01]  /*0000*/  LDC R1, c[0x0][0x28] ;  /* 0x00000a00ff017b82 */ /* 0x000fe20000000800 */
[----:B------:R-:W-:Y:S05]  /*0010*/  EXIT ;  /* 0x000000000000794d */ /* 0x000fea0003800000 */
.L_x_15:
        /* <DEDUP_REMOVED lines=14> */
.L_x_51:


//--------------------- .text._ZN7cutlass13device_kernelIN5flash19enable_sm80_to_sm89INS1_16FlashAttnFwdSm80INS1_25CollectiveMainloopFwdSm80ILi8ELi2ELb1EN4cute5tupleIJNS5_1CILi128EEENS7_ILi96EEENS7_ILi192EEEEEELi192ENS_10bfloat16_tEfNS_4arch4Sm80ELb1ELb0ELb1ELb1ELb0ELb0ELb1ELb0EEENS1_21CollectiveEpilogueFwdINS6_IJS8_SA_S9_EEENS6_IJNS7_ILi1EEESI_SI_EEESC_SE_Li256ELb1ELb1ELb0ELb0EEENS1_19SingleTileSchedulerILb1ELb0ELb1ELi128EEEEEEEEEvNT_6ParamsE --------------------------
	.section	.text._ZN7cutlass13device_kernelIN5flash19enable_sm80_to_sm89INS1_16FlashAttnFwdSm80INS1_25CollectiveMainloopFwdSm80ILi8ELi2ELb1EN4cute5tupleIJNS5_1CILi128EEENS7_ILi96EEENS7_ILi192EEEEEELi192ENS_10bfloat16_tEfNS_4arch4Sm80ELb1ELb0ELb1ELb1ELb0ELb0ELb1ELb0EEENS1_21CollectiveEpilogueFwdINS6_IJS8_SA_S9_EEENS6_IJNS7_ILi1EEESI_SI_EEESC_SE_Li256ELb1ELb1ELb0ELb0EEENS1_19SingleTileSchedulerILb1ELb0ELb1ELi128EEEEEEEEEvNT_6ParamsE,"ax",@progbits
	.align	128
.text._ZN7cutlass13device_kernelIN5flash19enable_sm80_to_sm89INS1_16FlashAttnFwdSm80INS1_25CollectiveMainloopFwdSm80ILi8ELi2ELb1EN4cute5tupleIJNS5_1CILi128EEENS7_ILi96EEENS7_ILi192EEEEEELi192ENS_10bfloat16_tEfNS_4arch4Sm80ELb1ELb0ELb1ELb1ELb0ELb0ELb1ELb0EEENS1_21CollectiveEpilogueFwdINS6_IJS8_SA_S9_EEENS6_IJNS7_ILi1EEESI_SI_EEESC_SE_Li256ELb1ELb1ELb0ELb0EEENS1_19SingleTileSchedulerILb1ELb0ELb1ELi128EEEEEEEEEvNT_6ParamsE:
        .type           _ZN7cutlass13device_kernelIN5flash19enable_sm80_to_sm89INS1_16FlashAttnFwdSm80INS1_25CollectiveMainloopFwdSm80ILi8ELi2ELb1EN4cute5tupleIJNS5_1CILi128EEENS7_ILi96EEENS7_ILi192EEEEEELi192ENS_10bfloat16_tEfNS_4arch4Sm80ELb1ELb0ELb1ELb1ELb0ELb0ELb1ELb0EEENS1_21CollectiveEpilogueFwdINS6_IJS8_SA_S9_EEENS6_IJNS7_ILi1EEESI_SI_EEESC_SE_Li256ELb1ELb1ELb0ELb0EEENS1_19SingleTileSchedulerILb1ELb0ELb1ELi128EEEEEEEEEvNT_6ParamsE,@function
        .size           _ZN7cutlass13device_kernelIN5flash19enable_sm80_to_sm89INS1_16FlashAttnFwdSm80INS1_25CollectiveMainloopFwdSm80ILi8ELi2ELb1EN4cute5tupleIJNS5_1CILi128EEENS7_ILi96EEENS7_ILi192EEEEEELi192ENS_10bfloat16_tEfNS_4arch4Sm80ELb1ELb0ELb1ELb1ELb0ELb0ELb1ELb0EEENS1_21CollectiveEpilogueFwdINS6_IJS8_SA_S9_EEENS6_IJNS7_ILi1EEESI_SI_EEESC_SE_Li256ELb1ELb1ELb0ELb0EEENS1_19SingleTileSchedulerILb1ELb0ELb1ELi128EEEEEEEEEvNT_6ParamsE,(.L_x_52 - _ZN7cutlass13device_kernelIN5flash19enable_sm80_to_sm89INS1_16FlashAttnFwdSm80INS1_25CollectiveMainloopFwdSm80ILi8ELi2ELb1EN4cute5tupleIJNS5_1CILi128EEENS7_ILi96EEENS7_ILi192EEEEEELi192ENS_10bfloat16_tEfNS_4arch4Sm80ELb1ELb0ELb1ELb1ELb0ELb0ELb1ELb0EEENS1_21CollectiveEpilogueFwdINS6_IJS8_SA_S9_EEENS6_IJNS7_ILi1EEESI_SI_EEESC_SE_Li256ELb1ELb1ELb0ELb0EEENS1_19SingleTileSchedulerILb1ELb0ELb1ELi128EEEEEEEEEvNT_6ParamsE)
        .other          _ZN7cutlass13device_kernelIN5flash19enable_sm80_to_sm89INS1_16FlashAttnFwdSm80INS1_25CollectiveMainloopFwdSm80ILi8ELi2ELb1EN4cute5tupleIJNS5_1CILi128EEENS7_ILi96EEENS7_ILi192EEEEEELi192ENS_10bfloat16_tEfNS_4arch4Sm80ELb1ELb0ELb1ELb1ELb0ELb0ELb1ELb0EEENS1_21CollectiveEpilogueFwdINS6_IJS8_SA_S9_EEENS6_IJNS7_ILi1EEESI_SI_EEESC_SE_Li256ELb1ELb1ELb0ELb0EEENS1_19SingleTileSchedulerILb1ELb0ELb1ELi128EEEEEEEEEvNT_6ParamsE,@"STO_CUDA_ENTRY STV_DEFAULT"
_ZN7cutlass13device_kernelIN5flash19enable_sm80_to_sm89INS1_16FlashAttnFwdSm80INS1_25CollectiveMainloopFwdSm80ILi8ELi2ELb1EN4cute5tupleIJNS5_1CILi128EEENS7_ILi96EEENS7_ILi192EEEEEELi192ENS_10bfloat16_tEfNS_4arch4Sm80ELb1ELb0ELb1ELb1ELb0ELb0ELb1ELb0EEENS1_21CollectiveEpilogueFwdINS6_IJS8_SA_S9_EEENS6_IJNS7_ILi1EEESI_SI_EEESC_SE_Li256ELb1ELb1ELb0ELb0EEENS1_19SingleTileSchedulerILb1ELb0ELb1ELi128EEEEEEEEEvNT_6ParamsE:
[----:B------:R-:W-:Y:S01]  /*0000*/  LDC R1, c[0x0][0x28] ;  /* 0x00000a00ff017b82 */ /* 0x000fe20000000800 */
[----:B------:R-:W-:Y:S05]  /*0010*/  EXIT ;  /* 0x000000000000794d */ /* 0x000fea0003800000 */
.L_x_16:
        /* <DEDUP_REMOVED lines=14> */
.L_x_52:


//--------------------- .text._ZN7cutlass13device_kernelIN5flash19enable_sm80_to_sm89INS1_16FlashAttnFwdSm80INS1_25CollectiveMainloopFwdSm80ILi8ELi2ELb0EN4cute5tupleIJNS5_1CILi128EEENS7_ILi64EEENS7_ILi192EEEEEELi192ENS_10bfloat16_tEfNS_4arch4Sm80ELb1ELb0ELb1ELb1ELb0ELb1ELb1ELb0EEENS1_21CollectiveEpilogueFwdINS6_IJS8_SA_S9_EEENS6_IJNS7_ILi1EEESI_SI_EEESC_SE_Li256ELb1ELb1ELb0ELb0EEENS1_19SingleTileSchedulerILb1ELb0ELb1ELi128EEEEEEEEEvNT_6ParamsE --------------------------
	.section	.text._ZN7cutlass13device_kernelIN5flash19enable_sm80_to_sm89INS1_16FlashAttnFwdSm80INS1_25CollectiveMainloopFwdSm80ILi8ELi2ELb0EN4cute5tupleIJNS5_1CILi128EEENS7_ILi64EEENS7_ILi192EEEEEELi192ENS_10bfloat16_tEfNS_4arch4Sm80ELb1ELb0ELb1ELb1ELb0ELb1ELb1ELb0EEENS1_21CollectiveEpilogueFwdINS6_IJS8_SA_S9_EEENS6_IJNS7_ILi1EEESI_SI_EEESC_SE_Li256ELb1ELb1ELb0ELb0EEENS1_19SingleTileSchedulerILb1ELb0ELb1ELi128EEEEEEEEEvNT_6ParamsE,"ax",@progbits
	.align	128
.text._ZN7cutlass13device_kernelIN5flash19enable_sm80_to_sm89INS1_16FlashAttnFwdSm80INS1_25CollectiveMainloopFwdSm80ILi8ELi2ELb0EN4cute5tupleIJNS5_1CILi128EEENS7_ILi64EEENS7_ILi192EEEEEELi192ENS_10bfloat16_tEfNS_4arch4Sm80ELb1ELb0ELb1ELb1ELb0ELb1ELb1ELb0EEENS1_21CollectiveEpilogueFwdINS6_IJS8_SA_S9_EEENS6_IJNS7_ILi1EEESI_SI_EEESC_SE_Li256ELb1ELb1ELb0ELb0EEENS1_19SingleTileSchedulerILb1ELb0ELb1ELi128EEEEEEEEEvNT_6ParamsE:
        .type           _ZN7cutlass13device_kernelIN5flash19enable_sm80_to_sm89INS1_16FlashAttnFwdSm80INS1_25CollectiveMainloopFwdSm80ILi8ELi2ELb0EN4cute5tupleIJNS5_1CILi128EEENS7_ILi64EEENS7_ILi192EEEEEELi192ENS_10bfloat16_tEfNS_4arch4Sm80ELb1ELb0ELb1ELb1ELb0ELb1ELb1ELb0EEENS1_21CollectiveEpilogueFwdINS6_IJS8_SA_S9_EEENS6_IJNS7_ILi1EEESI_SI_EEESC_SE_Li256ELb1ELb1ELb0ELb0EEENS1_19SingleTileSchedulerILb1ELb0ELb1ELi128EEEEEEEEEvNT_6ParamsE,@function
        .size           _ZN7cutlass13device_kernelIN5flash19enable_sm80_to_sm89INS1_16FlashAttnFwdSm80INS1_25CollectiveMainloopFwdSm80ILi8ELi2ELb0EN4cute5tupleIJNS5_1CILi128EEENS7_ILi64EEENS7_ILi192EEEEEELi192ENS_10bfloat16_tEfNS_4arch4Sm80ELb1ELb0ELb1ELb1ELb0ELb1ELb1ELb0EEENS1_21CollectiveEpilogueFwdINS6_IJS8_SA_S9_EEENS6_IJNS7_ILi1EEESI_SI_EEESC_SE_Li256ELb1ELb1ELb0ELb0EEENS1_19SingleTileSchedulerILb1ELb0ELb1ELi128EEEEEEEEEvNT_6ParamsE,(.L_x_53 - _ZN7cutlass13device_kernelIN5flash19enable_sm80_to_sm89INS1_16FlashAttnFwdSm80INS1_25CollectiveMainloopFwdSm80ILi8ELi2ELb0EN4cute5tupleIJNS5_1CILi128EEENS7_ILi64EEENS7_ILi192EEEEEELi192ENS_10bfloat16_tEfNS_4arch4Sm80ELb1ELb0ELb1ELb1ELb0ELb1ELb1ELb0EEENS1_21CollectiveEpilogueFwdINS6_IJS8_SA_S9_EEENS6_IJNS7_ILi1EEESI_SI_EEESC_SE_Li256ELb1ELb1ELb0ELb0EEENS1_19SingleTileSchedulerILb1ELb0ELb1ELi128EEEEEEEEEvNT_6ParamsE)
        .other          _ZN7cutlass13device_kernelIN5flash19enable_sm80_to_sm89INS1_16FlashAttnFwdSm80INS1_25CollectiveMainloopFwdSm80ILi8ELi2ELb0EN4cute5tupleIJNS5_1CILi128EEENS7_ILi64EEENS7_ILi192EEEEEELi192ENS_10bfloat16_tEfNS_4arch4Sm80ELb1ELb0ELb1ELb1ELb0ELb1ELb1ELb0EEENS1_21CollectiveEpilogueFwdINS6_IJS8_SA_S9_EEENS6_IJNS7_ILi1EEESI_SI_EEESC_SE_Li256ELb1ELb1ELb0ELb0EEENS1_19SingleTileSchedulerILb1ELb0ELb1ELi128EEEEEEEEEvNT_6ParamsE,@"STO_CUDA_ENTRY STV_DEFAULT"
_ZN7cutlass13device_kernelIN5flash19enable_sm80_to_sm89INS1_16FlashAttnFwdSm80INS1_25CollectiveMainloopFwdSm80ILi8ELi2ELb0EN4cute5tupleIJNS5_1CILi128EEENS7_ILi64EEENS7_ILi192EEEEEELi192ENS_10bfloat16_tEfNS_4arch4Sm80ELb1ELb0ELb1ELb1ELb0ELb1ELb1ELb0EEENS1_21CollectiveEpilogueFwdINS6_IJS8_SA_S9_EEENS6_IJNS7_ILi1EEESI_SI_EEESC_SE_Li256ELb1ELb1ELb0ELb0EEENS1_19SingleTileSchedulerILb1ELb0ELb1ELi128EEEEEEEEEvNT_6ParamsE:
[----:B------:R-:W-:Y:S01]  /*0000*/  LDC R1, c[0x0][0x28] ;  /* 0x00000a00ff017b82 */ /* 0x000fe20000000800 */
[----:B------:R-:W-:Y:S05]  /*0010*/  EXIT ;  /* 0x000000000000794d */ /* 0x000fea0003800000 */
.L_x_17:
        /* <DEDUP_REMOVED lines=14> */
.L_x_53:


//--------------------- .text._ZN7cutlass13device_kernelIN5flash19enable_sm80_to_sm89INS1_16FlashAttnFwdSm80INS1_25CollectiveMainloopFwdSm80ILi8ELi1ELb1EN4cute5tupleIJNS5_1CILi128EEENS7_ILi96EEENS7_ILi192EEEEEELi192ENS_10bfloat16_tEfNS_4arch4Sm80ELb0ELb0ELb0ELb0ELb0ELb0ELb1ELb0EEENS1_21CollectiveEpilogueFwdINS6_IJS8_SA_S9_EEENS6_IJNS7_ILi1EEESI_SI_EEESC_SE_Li256ELb0ELb1ELb0ELb0EEENS1_19SingleTileSchedulerILb0ELb0ELb1ELi128EEEEEEEEEvNT_6ParamsE --------------------------
	.section	.text._ZN7cutlass13device_kernelIN5flash19enable_sm80_to_sm89INS1_16FlashAttnFwdSm80INS1_25CollectiveMainloopFwdSm80ILi8ELi1ELb1EN4cute5tupleIJNS5_1CILi128EEENS7_ILi96EEENS7_ILi192EEEEEELi192ENS_10bfloat16_tEfNS_4arch4Sm80ELb0ELb0ELb0ELb0ELb0ELb0ELb1ELb0EEENS1_21CollectiveEpilogueFwdINS6_IJS8_SA_S9_EEENS6_IJNS7_ILi1EEESI_SI_EEESC_SE_Li256ELb0ELb1ELb0ELb0EEENS1_19SingleTileSchedulerILb0ELb0ELb1ELi128EEEEEEEEEvNT_6ParamsE,"ax",@progbits
	.align	128
.text._ZN7cutlass13device_kernelIN5flash19enable_sm80_to_sm89INS1_16FlashAttnFwdSm80INS1_25CollectiveMainloopFwdSm80ILi8ELi1ELb1EN4cute5tupleIJNS5_1CILi128EEENS7_ILi96EEENS7_ILi192EEEEEELi192ENS_10bfloat16_tEfNS_4arch4Sm80ELb0ELb0ELb0ELb0ELb0ELb0ELb1ELb0EEENS1_21CollectiveEpilogueFwdINS6_IJS8_SA_S9_EEENS6_IJNS7_ILi1EEESI_SI_EEESC_SE_Li256ELb0ELb1ELb0ELb0EEENS1_19SingleTileSchedulerILb0ELb0ELb1ELi128EEEEEEEEEvNT_6ParamsE:
        .type           _ZN7cutlass13device_kernelIN5flash19enable_sm80_to_sm89INS1_16FlashAttnFwdSm80INS1_25CollectiveMainloopFwdSm80ILi8ELi1ELb1EN4cute5tupleIJNS5_1CILi128EEENS7_ILi96EEENS7_ILi192EEEEEELi192ENS_10bfloat16_tEfNS_4arch4Sm80ELb0ELb0ELb0ELb0ELb0ELb0ELb1ELb0EEENS1_21CollectiveEpilogueFwdINS6_IJS8_SA_S9_EEENS6_IJNS7_ILi1EEESI_SI_EEESC_SE_Li256ELb0ELb1ELb0ELb0EEENS1_19SingleTileSchedulerILb0ELb0ELb1ELi128EEEEEEEEEvNT_6ParamsE,@function
        .size           _ZN7cutlass13device_kernelIN5flash19enable_sm80_to_sm89INS1_16FlashAttnFwdSm80INS1_25CollectiveMainloopFwdSm80ILi8ELi1ELb1EN4cute5tupleIJNS5_1CILi128EEENS7_ILi96EEENS7_ILi192EEEEEELi192ENS_10bfloat16_tEfNS_4arch4Sm80ELb0ELb0ELb0ELb0ELb0ELb0ELb1ELb0EEENS1_21CollectiveEpilogueFwdINS6_IJS8_SA_S9_EEENS6_IJNS7_ILi1EEESI_SI_EEESC_SE_Li256ELb0ELb1ELb0ELb0EEENS1_19SingleTileSchedulerILb0ELb0ELb1ELi128EEEEEEEEEvNT_6ParamsE,(.L_x_54 - _ZN7cutlass13device_kernelIN5flash19enable_sm80_to_sm89INS1_16FlashAttnFwdSm80INS1_25CollectiveMainloopFwdSm80ILi8ELi1ELb1EN4cute5tupleIJNS5_1CILi128EEENS7_ILi96EEENS7_ILi192EEEEEELi192ENS_10bfloat16_tEfNS_4arch4Sm80ELb0ELb0ELb0ELb0ELb0ELb0ELb1ELb0EEENS1_21CollectiveEpilogueFwdINS6_IJS8_SA_S9_EEENS6_IJNS7_ILi1EEESI_SI_EEESC_SE_Li256ELb0ELb1ELb0ELb0EEENS1_19SingleTileSchedulerILb0ELb0ELb1ELi128EEEEEEEEEvNT_6ParamsE)
        .other          _ZN7cutlass13device_kernelIN5flash19enable_sm80_to_sm89INS1_16FlashAttnFwdSm80INS1_25CollectiveMainloopFwdSm80ILi8ELi1ELb1EN4cute5tupleIJNS5_1CILi128EEENS7_ILi96EEENS7_ILi192EEEEEELi192ENS_10bfloat16_tEfNS_4arch4Sm80ELb0ELb0ELb0ELb0ELb0ELb0ELb1ELb0EEENS1_21CollectiveEpilogueFwdINS6_IJS8_SA_S9_EEENS6_IJNS7_ILi1EEESI_SI_EEESC_SE_Li256ELb0ELb1ELb0ELb0EEENS1_19SingleTileSchedulerILb0ELb0ELb1ELi128EEEEEEEEEvNT_6ParamsE,@"STO_CUDA_ENTRY STV_DEFAULT"
_ZN7cutlass13device_kernelIN5flash19enable_sm80_to_sm89INS1_16FlashAttnFwdSm80INS1_25CollectiveMainloopFwdSm80ILi8ELi1ELb1EN4cute5tupleIJNS5_1CILi128EEENS7_ILi96EEENS7_ILi192EEEEEELi192ENS_10bfloat16_tEfNS_4arch4Sm80ELb0ELb0ELb0ELb0ELb0ELb0ELb1ELb0EEENS1_21CollectiveEpilogueFwdINS6_IJS8_SA_S9_EEENS6_IJNS7_ILi1EEESI_SI_EEESC_SE_Li256ELb0ELb1ELb0ELb0EEENS1_19SingleTileSchedulerILb0ELb0ELb1ELi128EEEEEEEEEvNT_6ParamsE:
[----:B------:R-:W-:Y:S01]  /*0000*/  LDC R1, c[0x0][0x28] ;  /* 0x00000a00ff017b82 */ /* 0x000fe20000000800 */
[----:B------:R-:W-:Y:S05]  /*0010*/  EXIT ;  /* 0x000000000000794d */ /* 0x000fea0003800000 */
.L_x_18:
        /* <DEDUP_REMOVED lines=14> */
.L_x_54:


//--------------------- .text._ZN7cutlass13device_kernelIN5flash19enable_sm80_to_sm89INS1_16FlashAttnFwdSm80INS1_25CollectiveMainloopFwdSm80ILi8ELi1ELb1EN4cute5tupleIJNS5_1CILi128EEENS7_ILi96EEENS7_ILi192EEEEEELi192ENS_10bfloat16_tEfNS_4arch4Sm80ELb0ELb0ELb0ELb1ELb0ELb0ELb1ELb0EEENS1_21CollectiveEpilogueFwdINS6_IJS8_SA_S9_EEENS6_IJNS7_ILi1EEESI_SI_EEESC_SE_Li256ELb1ELb1ELb0ELb0EEENS1_19SingleTileSchedulerILb1ELb0ELb1ELi128EEEEEEEEEvNT_6ParamsE --------------------------
	.section	.text._ZN7cutlass13device_kernelIN5flash19enable_sm80_to_sm89INS1_16FlashAttnFwdSm80INS1_25CollectiveMainloopFwdSm80ILi8ELi1ELb1EN4cute5tupleIJNS5_1CILi128EEENS7_ILi96EEENS7_ILi192EEEEEELi192ENS_10bfloat16_tEfNS_4arch4Sm80ELb0ELb0ELb0ELb1ELb0ELb0ELb1ELb0EEENS1_21CollectiveEpilogueFwdINS6_IJS8_SA_S9_EEENS6_IJNS7_ILi1EEESI_SI_EEESC_SE_Li256ELb1ELb1ELb0ELb0EEENS1_19SingleTileSchedulerILb1ELb0ELb1ELi128EEEEEEEEEvNT_6ParamsE,"ax",@progbits
	.align	128
.text._ZN7cutlass13device_kernelIN5flash19enable_sm80_to_sm89INS1_16FlashAttnFwdSm80INS1_25CollectiveMainloopFwdSm80ILi8ELi1ELb1EN4cute5tupleIJNS5_1CILi128EEENS7_ILi96EEENS7_ILi192EEEEEELi192ENS_10bfloat16_tEfNS_4arch4Sm80ELb0ELb0ELb0ELb1ELb0ELb0ELb1ELb0EEENS1_21CollectiveEpilogueFwdINS6_IJS8_SA_S9_EEENS6_IJNS7_ILi1EEESI_SI_EEESC_SE_Li256ELb1ELb1ELb0ELb0EEENS1_19SingleTileSchedulerILb1ELb0ELb1ELi128EEEEEEEEEvNT_6ParamsE:
        .type           _ZN7cutlass13device_kernelIN5flash19enable_sm80_to_sm89INS1_16FlashAttnFwdSm80INS1_25CollectiveMainloopFwdSm80ILi8ELi1ELb1EN4cute5tupleIJNS5_1CILi128EEENS7_ILi96EEENS7_ILi192EEEEEELi192ENS_10bfloat16_tEfNS_4arch4Sm80ELb0ELb0ELb0ELb1ELb0ELb0ELb1ELb0EEENS1_21CollectiveEpilogueFwdINS6_IJS8_SA_S9_EEENS6_IJNS7_ILi1EEESI_SI_EEESC_SE_Li256ELb1ELb1ELb0ELb0EEENS1_19SingleTileSchedulerILb1ELb0ELb1ELi128EEEEEEEEEvNT_6ParamsE,@function
        .size           _ZN7cutlass13device_kernelIN5flash19enable_sm80_to_sm89INS1_16FlashAttnFwdSm80INS1_25CollectiveMainloopFwdSm80ILi8ELi1ELb1EN4cute5tupleIJNS5_1CILi128EEENS7_ILi96EEENS7_ILi192EEEEEELi192ENS_10bfloat16_tEfNS_4arch4Sm80ELb0ELb0ELb0ELb1ELb0ELb0ELb1ELb0EEENS1_21CollectiveEpilogueFwdINS6_IJS8_SA_S9_EEENS6_IJNS7_ILi1EEESI_SI_EEESC_SE_Li256ELb1ELb1ELb0ELb0EEENS1_19SingleTileSchedulerILb1ELb0ELb1ELi128EEEEEEEEEvNT_6ParamsE,(.L_x_55 - _ZN7cutlass13device_kernelIN5flash19enable_sm80_to_sm89INS1_16FlashAttnFwdSm80INS1_25CollectiveMainloopFwdSm80ILi8ELi1ELb1EN4cute5tupleIJNS5_1CILi128EEENS7_ILi96EEENS7_ILi192EEEEEELi192ENS_10bfloat16_tEfNS_4arch4Sm80ELb0ELb0ELb0ELb1ELb0ELb0ELb1ELb0EEENS1_21CollectiveEpilogueFwdINS6_IJS8_SA_S9_EEENS6_IJNS7_ILi1EEESI_SI_EEESC_SE_Li256ELb1ELb1ELb0ELb0EEENS1_19SingleTileSchedulerILb1ELb0ELb1ELi128EEEEEEEEEvNT_6ParamsE)
        .other          _ZN7cutlass13device_kernelIN5flash19enable_sm80_to_sm89INS1_16FlashAttnFwdSm80INS1_25CollectiveMainloopFwdSm80ILi8ELi1ELb1EN4cute5tupleIJNS5_1CILi128EEENS7_ILi96EEENS7_ILi192EEEEEELi192ENS_10bfloat16_tEfNS_4arch4Sm80ELb0ELb0ELb0ELb1ELb0ELb0ELb1ELb0EEENS1_21CollectiveEpilogueFwdINS6_IJS8_SA_S9_EEENS6_IJNS7_ILi1EEESI_SI_EEESC_SE_Li256ELb1ELb1ELb0ELb0EEENS1_19SingleTileSchedulerILb1ELb0ELb1ELi128EEEEEEEEEvNT_6ParamsE,@"STO_CUDA_ENTRY STV_DEFAULT"
_ZN7cutlass13device_kernelIN5flash19enable_sm80_to_sm89INS1_16FlashAttnFwdSm80INS1_25CollectiveMainloopFwdSm80ILi8ELi1ELb1EN4cute5tupleIJNS5_1CILi128EEENS7_ILi96EEENS7_ILi192EEEEEELi192ENS_10bfloat16_tEfNS_4arch4Sm80ELb0ELb0ELb0ELb1ELb0ELb0ELb1ELb0EEENS1_21CollectiveEpilogueFwdINS6_IJS8_SA_S9_EEENS6_IJNS7_ILi1EEESI_SI_EEESC_SE_Li256ELb1ELb1ELb0ELb0EEENS1_19SingleTileSchedulerILb1ELb0ELb1ELi128EEEEEEEEEvNT_6ParamsE:
[----:B------:R-:W-:Y:S01]  /*0000*/  LDC R1, c[0x0][0x28] ;  /* 0x00000a00ff017b82 */ /* 0x000fe20000000800 */
[----:B------:R-:W-:Y:S05]  /*0010*/  EXIT ;  /* 0x000000000000794d */ /* 0x000fea0003800000 */
.L_x_19:
        /* <DEDUP_REMOVED lines=14> */
.L_x_55:


//--------------------- .text._ZN7cutlass13device_kernelIN5flash19enable_sm80_to_sm89INS1_16FlashAttnFwdSm80INS1_25CollectiveMainloopFwdSm80ILi8ELi1ELb0EN4cute5tupleIJNS5_1CILi128EEENS7_ILi64EEENS7_ILi192EEEEEELi192ENS_10bfloat16_tEfNS_4arch4Sm80ELb0ELb0ELb0ELb1ELb0ELb1ELb1ELb0EEENS1_21CollectiveEpilogueFwdINS6_IJS8_SA_S9_EEENS6_IJNS7_ILi1EEESI_SI_EEESC_SE_Li256ELb1ELb1ELb0ELb0EEENS1_19SingleTileSchedulerILb1ELb0ELb1ELi128EEEEEEEEEvNT_6ParamsE --------------------------
	.section	.text._ZN7cutlass13device_kernelIN5flash19enable_sm80_to_sm89INS1_16FlashAttnFwdSm80INS1_25CollectiveMainloopFwdSm80ILi8ELi1ELb0EN4cute5tupleIJNS5_1CILi128EEENS7_ILi64EEENS7_ILi192EEEEEELi192ENS_10bfloat16_tEfNS_4arch4Sm80ELb0ELb0ELb0ELb1ELb0ELb1ELb1ELb0EEENS1_21CollectiveEpilogueFwdINS6_IJS8_SA_S9_EEENS6_IJNS7_ILi1EEESI_SI_EEESC_SE_Li256ELb1ELb1ELb0ELb0EEENS1_19SingleTileSchedulerILb1ELb0ELb1ELi128EEEEEEEEEvNT_6ParamsE,"ax",@progbits
	.align	128
.text._ZN7cutlass13device_kernelIN5flash19enable_sm80_to_sm89INS1_16FlashAttnFwdSm80INS1_25CollectiveMainloopFwdSm80ILi8ELi1ELb0EN4cute5tupleIJNS5_1CILi128EEENS7_ILi64EEENS7_ILi192EEEEEELi192ENS_10bfloat16_tEfNS_4arch4Sm80ELb0ELb0ELb0ELb1ELb0ELb1ELb1ELb0EEENS1_21CollectiveEpilogueFwdINS6_IJS8_SA_S9_EEENS6_IJNS7_ILi1EEESI_SI_EEESC_SE_Li256ELb1ELb1ELb0ELb0EEENS1_19SingleTileSchedulerILb1ELb0ELb1ELi128EEEEEEEEEvNT_6ParamsE:
        .type           _ZN7cutlass13device_kernelIN5flash19enable_sm80_to_sm89INS1_16FlashAttnFwdSm80INS1_25CollectiveMainloopFwdSm80ILi8ELi1ELb0EN4cute5tupleIJNS5_1CILi128EEENS7_ILi64EEENS7_ILi192EEEEEELi192ENS_10bfloat16_tEfNS_4arch4Sm80ELb0ELb0ELb0ELb1ELb0ELb1ELb1ELb0EEENS1_21CollectiveEpilogueFwdINS6_IJS8_SA_S9_EEENS6_IJNS7_ILi1EEESI_SI_EEESC_SE_Li256ELb1ELb1ELb0ELb0EEENS1_19SingleTileSchedulerILb1ELb0ELb1ELi128EEEEEEEEEvNT_6ParamsE,@function
        .size           _ZN7cutlass13device_kernelIN5flash19enable_sm80_to_sm89INS1_16FlashAttnFwdSm80INS1_25CollectiveMainloopFwdSm80ILi8ELi1ELb0EN4cute5tupleIJNS5_1CILi128EEENS7_ILi64EEENS7_ILi192EEEEEELi192ENS_10bfloat16_tEfNS_4arch4Sm80ELb0ELb0ELb0ELb1ELb0ELb1ELb1ELb0EEENS1_21CollectiveEpilogueFwdINS6_IJS8_SA_S9_EEENS6_IJNS7_ILi1EEESI_SI_EEESC_SE_Li256ELb1ELb1ELb0ELb0EEENS1_19SingleTileSchedulerILb1ELb0ELb1ELi128EEEEEEEEEvNT_6ParamsE,(.L_x_56 - _ZN7cutlass13device_kernelIN5flash19enable_sm80_to_sm89INS1_16FlashAttnFwdSm80INS1_25CollectiveMainloopFwdSm80ILi8ELi1ELb0EN4cute5tupleIJNS5_1CILi128EEENS7_ILi64EEENS7_ILi192EEEEEELi192ENS_10bfloat16_tEfNS_4arch4Sm80ELb0ELb0ELb0ELb1ELb0ELb1ELb1ELb0EEENS1_21CollectiveEpilogueFwdINS6_IJS8_SA_S9_EEENS6_IJNS7_ILi1EEESI_SI_EEESC_SE_Li256ELb1ELb1ELb0ELb0EEENS1_19SingleTileSchedulerILb1ELb0ELb1ELi128EEEEEEEEEvNT_6ParamsE)
        .other          _ZN7cutlass13device_kernelIN5flash19enable_sm80_to_sm89INS1_16FlashAttnFwdSm80INS1_25CollectiveMainloopFwdSm80ILi8ELi1ELb0EN4cute5tupleIJNS5_1CILi128EEENS7_ILi64EEENS7_ILi192EEEEEELi192ENS_10bfloat16_tEfNS_4arch4Sm80ELb0ELb0ELb0ELb1ELb0ELb1ELb1ELb0EEENS1_21CollectiveEpilogueFwdINS6_IJS8_SA_S9_EEENS6_IJNS7_ILi1EEESI_SI_EEESC_SE_Li256ELb1ELb1ELb0ELb0EEENS1_19SingleTileSchedulerILb1ELb0ELb1ELi128EEEEEEEEEvNT_6ParamsE,@"STO_CUDA_ENTRY STV_DEFAULT"
_ZN7cutlass13device_kernelIN5flash19enable_sm80_to_sm89INS1_16FlashAttnFwdSm80INS1_25CollectiveMainloopFwdSm80ILi8ELi1ELb0EN4cute5tupleIJNS5_1CILi128EEENS7_ILi64EEENS7_ILi192EEEEEELi192ENS_10bfloat16_tEfNS_4arch4Sm80ELb0ELb0ELb0ELb1ELb0ELb1ELb1ELb0EEENS1_21CollectiveEpilogueFwdINS6_IJS8_SA_S9_EEENS6_IJNS7_ILi1EEESI_SI_EEESC_SE_Li256ELb1ELb1ELb0ELb0EEENS1_19SingleTileSchedulerILb1ELb0ELb1ELi128EEEEEEEEEvNT_6ParamsE:
[----:B------:R-:W-:Y:S01]  /*0000*/  LDC R1, c[0x0][0x28] ;  /* 0x00000a00ff017b82 */ /* 0x000fe20000000800 */
[----:B------:R-:W-:Y:S05]  /*0010*/  EXIT ;  /* 0x000000000000794d */ /* 0x000fea0003800000 */
.L_x_20:
        /* <DEDUP_REMOVED lines=14> */
.L_x_56:


//--------------------- .text._ZN7cutlass13device_kernelIN5flash19enable_sm80_to_sm89INS1_16FlashAttnFwdSm80INS1_25CollectiveMainloopFwdSm80ILi8ELi1ELb0EN4cute5tupleIJNS5_1CILi128EEENS7_ILi64EEENS7_ILi192EEEEEELi192ENS_10bfloat16_tEfNS_4arch4Sm80ELb0ELb1ELb0ELb0ELb0ELb0ELb1ELb0EEENS1_21CollectiveEpilogueFwdINS6_IJS8_SA_S9_EEENS6_IJNS7_ILi1EEESI_SI_EEESC_SE_Li256ELb0ELb1ELb0ELb0EEENS1_19SingleTileSchedulerILb0ELb0ELb1ELi128EEEEEEEEEvNT_6ParamsE --------------------------
	.section	.text._ZN7cutlass13device_kernelIN5flash19enable_sm80_to_sm89INS1_16FlashAttnFwdSm80INS1_25CollectiveMainloopFwdSm80ILi8ELi1ELb0EN4cute5tupleIJNS5_1CILi128EEENS7_ILi64EEENS7_ILi192EEEEEELi192ENS_10bfloat16_tEfNS_4arch4Sm80ELb0ELb1ELb0ELb0ELb0ELb0ELb1ELb0EEENS1_21CollectiveEpilogueFwdINS6_IJS8_SA_S9_EEENS6_IJNS7_ILi1EEESI_SI_EEESC_SE_Li256ELb0ELb1ELb0ELb0EEENS1_19SingleTileSchedulerILb0ELb0ELb1ELi128EEEEEEEEEvNT_6ParamsE,"ax",@progbits
	.align	128
.text._ZN7cutlass13device_kernelIN5flash19enable_sm80_to_sm89INS1_16FlashAttnFwdSm80INS1_25CollectiveMainloopFwdSm80ILi8ELi1ELb0EN4cute5tupleIJNS5_1CILi128EEENS7_ILi64EEENS7_ILi192EEEEEELi192ENS_10bfloat16_tEfNS_4arch4Sm80ELb0ELb1ELb0ELb0ELb0ELb0ELb1ELb0EEENS1_21CollectiveEpilogueFwdINS6_IJS8_SA_S9_EEENS6_IJNS7_ILi1EEESI_SI_EEESC_SE_Li256ELb0ELb1ELb0ELb0EEENS1_19SingleTileSchedulerILb0ELb0ELb1ELi128EEEEEEEEEvNT_6ParamsE:
        .type           _ZN7cutlass13device_kernelIN5flash19enable_sm80_to_sm89INS1_16FlashAttnFwdSm80INS1_25CollectiveMainloopFwdSm80ILi8ELi1ELb0EN4cute5tupleIJNS5_1CILi128EEENS7_ILi64EEENS7_ILi192EEEEEELi192ENS_10bfloat16_tEfNS_4arch4Sm80ELb0ELb1ELb0ELb0ELb0ELb0ELb1ELb0EEENS1_21CollectiveEpilogueFwdINS6_IJS8_SA_S9_EEENS6_IJNS7_ILi1EEESI_SI_EEESC_SE_Li256ELb0ELb1ELb0ELb0EEENS1_19SingleTileSchedulerILb0ELb0ELb1ELi128EEEEEEEEEvNT_6ParamsE,@function
        .size           _ZN7cutlass13device_kernelIN5flash19enable_sm80_to_sm89INS1_16FlashAttnFwdSm80INS1_25CollectiveMainloopFwdSm80ILi8ELi1ELb0EN4cute5tupleIJNS5_1CILi128EEENS7_ILi64EEENS7_ILi192EEEEEELi192ENS_10bfloat16_tEfNS_4arch4Sm80ELb0ELb1ELb0ELb0ELb0ELb0ELb1ELb0EEENS1_21CollectiveEpilogueFwdINS6_IJS8_SA_S9_EEENS6_IJNS7_ILi1EEESI_SI_EEESC_SE_Li256ELb0ELb1ELb0ELb0EEENS1_19SingleTileSchedulerILb0ELb0ELb1ELi128EEEEEEEEEvNT_6ParamsE,(.L_x_57 - _ZN7cutlass13device_kernelIN5flash19enable_sm80_to_sm89INS1_16FlashAttnFwdSm80INS1_25CollectiveMainloopFwdSm80ILi8ELi1ELb0EN4cute5tupleIJNS5_1CILi128EEENS7_ILi64EEENS7_ILi192EEEEEELi192ENS_10bfloat16_tEfNS_4arch4Sm80ELb0ELb1ELb0ELb0ELb0ELb0ELb1ELb0EEENS1_21CollectiveEpilogueFwdINS6_IJS8_SA_S9_EEENS6_IJNS7_ILi1EEESI_SI_EEESC_SE_Li256ELb0ELb1ELb0ELb0EEENS1_19SingleTileSchedulerILb0ELb0ELb1ELi128EEEEEEEEEvNT_6ParamsE)
        .other          _ZN7cutlass13device_kernelIN5flash19enable_sm80_to_sm89INS1_16FlashAttnFwdSm80INS1_25CollectiveMainloopFwdSm80ILi8ELi1ELb0EN4cute5tupleIJNS5_1CILi128EEENS7_ILi64EEENS7_ILi192EEEEEELi192ENS_10bfloat16_tEfNS_4arch4Sm80ELb0ELb1ELb0ELb0ELb0ELb0ELb1ELb0EEENS1_21CollectiveEpilogueFwdINS6_IJS8_SA_S9_EEENS6_IJNS7_ILi1EEESI_SI_EEESC_SE_Li256ELb0ELb1ELb0ELb0EEENS1_19SingleTileSchedulerILb0ELb0ELb1ELi128EEEEEEEEEvNT_6ParamsE,@"STO_CUDA_ENTRY STV_DEFAULT"
_ZN7cutlass13device_kernelIN5flash19enable_sm80_to_sm89INS1_16FlashAttnFwdSm80INS1_25CollectiveMainloopFwdSm80ILi8ELi1ELb0EN4cute5tupleIJNS5_1CILi128EEENS7_ILi64EEENS7_ILi192EEEEEELi192ENS_10bfloat16_tEfNS_4arch4Sm80ELb0ELb1ELb0ELb0ELb0ELb0ELb1ELb0EEENS1_21CollectiveEpilogueFwdINS6_IJS8_SA_S9_EEENS6_IJNS7_ILi1EEESI_SI_EEESC_SE_Li256ELb0ELb1ELb0ELb0EEENS1_19SingleTileSchedulerILb0ELb0ELb1ELi128EEEEEEEEEvNT_6ParamsE:
[----:B------:R-:W-:Y:S01]  /*0000*/  LDC R1, c[0x0][0x28] ;  /* 0x00000a00ff017b82 */ /* 0x000fe20000000800 */
[----:B------:R-:W-:Y:S05]  /*0010*/  EXIT ;  /* 0x000000000000794d */ /* 0x000fea0003800000 */
.L_x_21:
        /* <DEDUP_REMOVED lines=14> */
.L_x_57:


//--------------------- .text._ZN7cutlass13device_kernelIN5flash19enable_sm80_to_sm89INS1_16FlashAttnFwdSm80INS1_25CollectiveMainloopFwdSm80ILi8ELi1ELb0EN4cute5tupleIJNS5_1CILi128EEENS7_ILi64EEENS7_ILi192EEEEEELi192ENS_10bfloat16_tEfNS_4arch4Sm80ELb0ELb1ELb0ELb1ELb0ELb0ELb1ELb0EEENS1_21CollectiveEpilogueFwdINS6_IJS8_SA_S9_EEENS6_IJNS7_ILi1EEESI_SI_EEESC_SE_Li256ELb1ELb1ELb0ELb0EEENS1_19SingleTileSchedulerILb1ELb0ELb1ELi128EEEEEEEEEvNT_6ParamsE --------------------------
	.section	.text._ZN7cutlass13device_kernelIN5flash19enable_sm80_to_sm89INS1_16FlashAttnFwdSm80INS1_25CollectiveMainloopFwdSm80ILi8ELi1ELb0EN4cute5tupleIJNS5_1CILi128EEENS7_ILi64EEENS7_ILi192EEEEEELi192ENS_10bfloat16_tEfNS_4arch4Sm80ELb0ELb1ELb0ELb1ELb0ELb0ELb1ELb0EEENS1_21CollectiveEpilogueFwdINS6_IJS8_SA_S9_EEENS6_IJNS7_ILi1EEESI_SI_EEESC_SE_Li256ELb1ELb1ELb0ELb0EEENS1_19SingleTileSchedulerILb1ELb0ELb1ELi128EEEEEEEEEvNT_6ParamsE,"ax",@progbits
	.align	128
.text._ZN7cutlass13device_kernelIN5flash19enable_sm80_to_sm89INS1_16FlashAttnFwdSm80INS1_25CollectiveMainloopFwdSm80ILi8ELi1ELb0EN4cute5tupleIJNS5_1CILi128EEENS7_ILi64EEENS7_ILi192EEEEEELi192ENS_10bfloat16_tEfNS_4arch4Sm80ELb0ELb1ELb0ELb1ELb0ELb0ELb1ELb0EEENS1_21CollectiveEpilogueFwdINS6_IJS8_SA_S9_EEENS6_IJNS7_ILi1EEESI_SI_EEESC_SE_Li256ELb1ELb1ELb0ELb0EEENS1_19SingleTileSchedulerILb1ELb0ELb1ELi128EEEEEEEEEvNT_6ParamsE:
        .type           _ZN7cutlass13device_kernelIN5flash19enable_sm80_to_sm89INS1_16FlashAttnFwdSm80INS1_25CollectiveMainloopFwdSm80ILi8ELi1ELb0EN4cute5tupleIJNS5_1CILi128EEENS7_ILi64EEENS7_ILi192EEEEEELi192ENS_10bfloat16_tEfNS_4arch4Sm80ELb0ELb1ELb0ELb1ELb0ELb0ELb1ELb0EEENS1_21CollectiveEpilogueFwdINS6_IJS8_SA_S9_EEENS6_IJNS7_ILi1EEESI_SI_EEESC_SE_Li256ELb1ELb1ELb0ELb0EEENS1_19SingleTileSchedulerILb1ELb0ELb1ELi128EEEEEEEEEvNT_6ParamsE,@function
        .size           _ZN7cutlass13device_kernelIN5flash19enable_sm80_to_sm89INS1_16FlashAttnFwdSm80INS1_25CollectiveMainloopFwdSm80ILi8ELi1ELb0EN4cute5tupleIJNS5_1CILi128EEENS7_ILi64EEENS7_ILi192EEEEEELi192ENS_10bfloat16_tEfNS_4arch4Sm80ELb0ELb1ELb0ELb1ELb0ELb0ELb1ELb0EEENS1_21CollectiveEpilogueFwdINS6_IJS8_SA_S9_EEENS6_IJNS7_ILi1EEESI_SI_EEESC_SE_Li256ELb1ELb1ELb0ELb0EEENS1_19SingleTileSchedulerILb1ELb0ELb1ELi128EEEEEEEEEvNT_6ParamsE,(.L_x_58 - _ZN7cutlass13device_kernelIN5flash19enable_sm80_to_sm89INS1_16FlashAttnFwdSm80INS1_25CollectiveMainloopFwdSm80ILi8ELi1ELb0EN4cute5tupleIJNS5_1CILi128EEENS7_ILi64EEENS7_ILi192EEEEEELi192ENS_10bfloat16_tEfNS_4arch4Sm80ELb0ELb1ELb0ELb1ELb0ELb0ELb1ELb0EEENS1_21CollectiveEpilogueFwdINS6_IJS8_SA_S9_EEENS6_IJNS7_ILi1EEESI_SI_EEESC_SE_Li256ELb1ELb1ELb0ELb0EEENS1_19SingleTileSchedulerILb1ELb0ELb1ELi128EEEEEEEEEvNT_6ParamsE)
        .other          _ZN7cutlass13device_kernelIN5flash19enable_sm80_to_sm89INS1_16FlashAttnFwdSm80INS1_25CollectiveMainloopFwdSm80ILi8ELi1ELb0EN4cute5tupleIJNS5_1CILi128EEENS7_ILi64EEENS7_ILi192EEEEEELi192ENS_10bfloat16_tEfNS_4arch4Sm80ELb0ELb1ELb0ELb1ELb0ELb0ELb1ELb0EEENS1_21CollectiveEpilogueFwdINS6_IJS8_SA_S9_EEENS6_IJNS7_ILi1EEESI_SI_EEESC_SE_Li256ELb1ELb1ELb0ELb0EEENS1_19SingleTileSchedulerILb1ELb0ELb1ELi128EEEEEEEEEvNT_6ParamsE,@"STO_CUDA_ENTRY STV_DEFAULT"
_ZN7cutlass13device_kernelIN5flash19enable_sm80_to_sm89INS1_16FlashAttnFwdSm80INS1_25CollectiveMainloopFwdSm80ILi8ELi1ELb0EN4cute5tupleIJNS5_1CILi128EEENS7_ILi64EEENS7_ILi192EEEEEELi192ENS_10bfloat16_tEfNS_4arch4Sm80ELb0ELb1ELb0ELb1ELb0ELb0ELb1ELb0EEENS1_21CollectiveEpilogueFwdINS6_IJS8_SA_S9_EEENS6_IJNS7_ILi1EEESI_SI_EEESC_SE_Li256ELb1ELb1ELb0ELb0EEENS1_19SingleTileSchedulerILb1ELb0ELb1ELi128EEEEEEEEEvNT_6ParamsE:
[----:B------:R-:W-:Y:S01]  /*0000*/  LDC R1, c[0x0][0x28] ;  /* 0x00000a00ff017b82 */ /* 0x000fe20000000800 */
[----:B------:R-:W-:Y:S05]  /*0010*/  EXIT ;  /* 0x000000000000794d */ /* 0x000fea0003800000 */
.L_x_22:
        /* <DEDUP_REMOVED lines=14> */
.L_x_58:


//--------------------- .text._ZN7cutlass13device_kernelIN5flash19enable_sm80_to_sm89INS1_16FlashAttnFwdSm80INS1_25CollectiveMainloopFwdSm80ILi8ELi1ELb0EN4cute5tupleIJNS5_1CILi128EEENS7_ILi64EEENS7_ILi192EEEEEELi192ENS_10bfloat16_tEfNS_4arch4Sm80ELb0ELb1ELb0ELb1ELb0ELb1ELb1ELb0EEENS1_21CollectiveEpilogueFwdINS6_IJS8_SA_S9_EEENS6_IJNS7_ILi1EEESI_SI_EEESC_SE_Li256ELb1ELb1ELb0ELb0EEENS1_19SingleTileSchedulerILb1ELb0ELb1ELi128EEEEEEEEEvNT_6ParamsE --------------------------
	.section	.text._ZN7cutlass13device_kernelIN5flash19enable_sm80_to_sm89INS1_16FlashAttnFwdSm80INS1_25CollectiveMainloopFwdSm80ILi8ELi1ELb0EN4cute5tupleIJNS5_1CILi128EEENS7_ILi64EEENS7_ILi192EEEEEELi192ENS_10bfloat16_tEfNS_4arch4Sm80ELb0ELb1ELb0ELb1ELb0ELb1ELb1ELb0EEENS1_21CollectiveEpilogueFwdINS6_IJS8_SA_S9_EEENS6_IJNS7_ILi1EEESI_SI_EEESC_SE_Li256ELb1ELb1ELb0ELb0EEENS1_19SingleTileSchedulerILb1ELb0ELb1ELi128EEEEEEEEEvNT_6ParamsE,"ax",@progbits
	.align	128
.text._ZN7cutlass13device_kernelIN5flash19enable_sm80_to_sm89INS1_16FlashAttnFwdSm80INS1_25CollectiveMainloopFwdSm80ILi8ELi1ELb0EN4cute5tupleIJNS5_1CILi128EEENS7_ILi64EEENS7_ILi192EEEEEELi192ENS_10bfloat16_tEfNS_4arch4Sm80ELb0ELb1ELb0ELb1ELb0ELb1ELb1ELb0EEENS1_21CollectiveEpilogueFwdINS6_IJS8_SA_S9_EEENS6_IJNS7_ILi1EEESI_SI_EEESC_SE_Li256ELb1ELb1ELb0ELb0EEENS1_19SingleTileSchedulerILb1ELb0ELb1ELi128EEEEEEEEEvNT_6ParamsE:
        .type           _ZN7cutlass13device_kernelIN5flash19enable_sm80_to_sm89INS1_16FlashAttnFwdSm80INS1_25CollectiveMainloopFwdSm80ILi8ELi1ELb0EN4cute5tupleIJNS5_1CILi128EEENS7_ILi64EEENS7_ILi192EEEEEELi192ENS_10bfloat16_tEfNS_4arch4Sm80ELb0ELb1ELb0ELb1ELb0ELb1ELb1ELb0EEENS1_21CollectiveEpilogueFwdINS6_IJS8_SA_S9_EEENS6_IJNS7_ILi1EEESI_SI_EEESC_SE_Li256ELb1ELb1ELb0ELb0EEENS1_19SingleTileSchedulerILb1ELb0ELb1ELi128EEEEEEEEEvNT_6ParamsE,@function
        .size           _ZN7cutlass13device_kernelIN5flash19enable_sm80_to_sm89INS1_16FlashAttnFwdSm80INS1_25CollectiveMainloopFwdSm80ILi8ELi1ELb0EN4cute5tupleIJNS5_1CILi128EEENS7_ILi64EEENS7_ILi192EEEEEELi192ENS_10bfloat16_tEfNS_4arch4Sm80ELb0ELb1ELb0ELb1ELb0ELb1ELb1ELb0EEENS1_21CollectiveEpilogueFwdINS6_IJS8_SA_S9_EEENS6_IJNS7_ILi1EEESI_SI_EEESC_SE_Li256ELb1ELb1ELb0ELb0EEENS1_19SingleTileSchedulerILb1ELb0ELb1ELi128EEEEEEEEEvNT_6ParamsE,(.L_x_59 - _ZN7cutlass13device_kernelIN5flash19enable_sm80_to_sm89INS1_16FlashAttnFwdSm80INS1_25CollectiveMainloopFwdSm80ILi8ELi1ELb0EN4cute5tupleIJNS5_1CILi128EEENS7_ILi64EEENS7_ILi192EEEEEELi192ENS_10bfloat16_tEfNS_4arch4Sm80ELb0ELb1ELb0ELb1ELb0ELb1ELb1ELb0EEENS1_21CollectiveEpilogueFwdINS6_IJS8_SA_S9_EEENS6_IJNS7_ILi1EEESI_SI_EEESC_SE_Li256ELb1ELb1ELb0ELb0EEENS1_19SingleTileSchedulerILb1ELb0ELb1ELi128EEEEEEEEEvNT_6ParamsE)
        .other          _ZN7cutlass13device_kernelIN5flash19enable_sm80_to_sm89INS1_16FlashAttnFwdSm80INS1_25CollectiveMainloopFwdSm80ILi8ELi1ELb0EN4cute5tupleIJNS5_1CILi128EEENS7_ILi64EEENS7_ILi192EEEEEELi192ENS_10bfloat16_tEfNS_4arch4Sm80ELb0ELb1ELb0ELb1ELb0ELb1ELb1ELb0EEENS1_21CollectiveEpilogueFwdINS6_IJS8_SA_S9_EEENS6_IJNS7_ILi1EEESI_SI_EEESC_SE_Li256ELb1ELb1ELb0ELb0EEENS1_19SingleTileSchedulerILb1ELb0ELb1ELi128EEEEEEEEEvNT_6ParamsE,@"STO_CUDA_ENTRY STV_DEFAULT"
_ZN7cutlass13device_kernelIN5flash19enable_sm80_to_sm89INS1_16FlashAttnFwdSm80INS1_25CollectiveMainloopFwdSm80ILi8ELi1ELb0EN4cute5tupleIJNS5_1CILi128EEENS7_ILi64EEENS7_ILi192EEEEEELi192ENS_10bfloat16_tEfNS_4arch4Sm80ELb0ELb1ELb0ELb1ELb0ELb1ELb1ELb0EEENS1_21CollectiveEpilogueFwdINS6_IJS8_SA_S9_EEENS6_IJNS7_ILi1EEESI_SI_EEESC_SE_Li256ELb1ELb1ELb0ELb0EEENS1_19SingleTileSchedulerILb1ELb0ELb1ELi128EEEEEEEEEvNT_6ParamsE:
[----:B------:R-:W-:Y:S01]  /*0000*/  LDC R1, c[0x0][0x28] ;  /* 0x00000a00ff017b82 */ /* 0x000fe20000000800 */
[----:B------:R-:W-:Y:S05]  /*0010*/  EXIT ;  /* 0x000000000000794d */ /* 0x000fea0003800000 */
.L_x_23:
        /* <DEDUP_REMOVED lines=14> */
.L_x_59:


//--------------------- .text._ZN7cutlass13device_kernelIN5flash19enable_sm80_to_sm89INS1_16FlashAttnFwdSm80INS1_25CollectiveMainloopFwdSm80ILi8ELi1ELb1EN4cute5tupleIJNS5_1CILi128EEENS7_ILi96EEENS7_ILi192EEEEEELi192ENS_10bfloat16_tEfNS_4arch4Sm80ELb1ELb0ELb0ELb0ELb0ELb0ELb1ELb0EEENS1_21CollectiveEpilogueFwdINS6_IJS8_SA_S9_EEENS6_IJNS7_ILi1EEESI_SI_EEESC_SE_Li256ELb0ELb1ELb0ELb0EEENS1_30DynamicPersistentTileSchedulerILi256ELi256ELb0ELb1ELb0EEEEEEEEEvNT_6ParamsE --------------------------
	.section	.text._ZN7cutlass13device_kernelIN5flash19enable_sm80_to_sm89INS1_16FlashAttnFwdSm80INS1_25CollectiveMainloopFwdSm80ILi8ELi1ELb1EN4cute5tupleIJNS5_1CILi128EEENS7_ILi96EEENS7_ILi192EEEEEELi192ENS_10bfloat16_tEfNS_4arch4Sm80ELb1ELb0ELb0ELb0ELb0ELb0ELb1ELb0EEENS1_21CollectiveEpilogueFwdINS6_IJS8_SA_S9_EEENS6_IJNS7_ILi1EEESI_SI_EEESC_SE_Li256ELb0ELb1ELb0ELb0EEENS1_30DynamicPersistentTileSchedulerILi256ELi256ELb0ELb1ELb0EEEEEEEEEvNT_6ParamsE,"ax",@progbits
	.align	128
.text._ZN7cutlass13device_kernelIN5flash19enable_sm80_to_sm89INS1_16FlashAttnFwdSm80INS1_25CollectiveMainloopFwdSm80ILi8ELi1ELb1EN4cute5tupleIJNS5_1CILi128EEENS7_ILi96EEENS7_ILi192EEEEEELi192ENS_10bfloat16_tEfNS_4arch4Sm80ELb1ELb0ELb0ELb0ELb0ELb0ELb1ELb0EEENS1_21CollectiveEpilogueFwdINS6_IJS8_SA_S9_EEENS6_IJNS7_ILi1EEESI_SI_EEESC_SE_Li256ELb0ELb1ELb0ELb0EEENS1_30DynamicPersistentTileSchedulerILi256ELi256ELb0ELb1ELb0EEEEEEEEEvNT_6ParamsE:
        .type           _ZN7cutlass13device_kernelIN5flash19enable_sm80_to_sm89INS1_16FlashAttnFwdSm80INS1_25CollectiveMainloopFwdSm80ILi8ELi1ELb1EN4cute5tupleIJNS5_1CILi128EEENS7_ILi96EEENS7_ILi192EEEEEELi192ENS_10bfloat16_tEfNS_4arch4Sm80ELb1ELb0ELb0ELb0ELb0ELb0ELb1ELb0EEENS1_21CollectiveEpilogueFwdINS6_IJS8_SA_S9_EEENS6_IJNS7_ILi1EEESI_SI_EEESC_SE_Li256ELb0ELb1ELb0ELb0EEENS1_30DynamicPersistentTileSchedulerILi256ELi256ELb0ELb1ELb0EEEEEEEEEvNT_6ParamsE,@function
        .size           _ZN7cutlass13device_kernelIN5flash19enable_sm80_to_sm89INS1_16FlashAttnFwdSm80INS1_25CollectiveMainloopFwdSm80ILi8ELi1ELb1EN4cute5tupleIJNS5_1CILi128EEENS7_ILi96EEENS7_ILi192EEEEEELi192ENS_10bfloat16_tEfNS_4arch4Sm80ELb1ELb0ELb0ELb0ELb0ELb0ELb1ELb0EEENS1_21CollectiveEpilogueFwdINS6_IJS8_SA_S9_EEENS6_IJNS7_ILi1EEESI_SI_EEESC_SE_Li256ELb0ELb1ELb0ELb0EEENS1_30DynamicPersistentTileSchedulerILi256ELi256ELb0ELb1ELb0EEEEEEEEEvNT_6ParamsE,(.L_x_60 - _ZN7cutlass13device_kernelIN5flash19enable_sm80_to_sm89INS1_16FlashAttnFwdSm80INS1_25CollectiveMainloopFwdSm80ILi8ELi1ELb1EN4cute5tupleIJNS5_1CILi128EEENS7_ILi96EEENS7_ILi192EEEEEELi192ENS_10bfloat16_tEfNS_4arch4Sm80ELb1ELb0ELb0ELb0ELb0ELb0ELb1ELb0EEENS1_21CollectiveEpilogueFwdINS6_IJS8_SA_S9_EEENS6_IJNS7_ILi1EEESI_SI_EEESC_SE_Li256ELb0ELb1ELb0ELb0EEENS1_30DynamicPersistentTileSchedulerILi256ELi256ELb0ELb1ELb0EEEEEEEEEvNT_6ParamsE)
        .other          _ZN7cutlass13device_kernelIN5flash19enable_sm80_to_sm89INS1_16FlashAttnFwdSm80INS1_25CollectiveMainloopFwdSm80ILi8ELi1ELb1EN4cute5tupleIJNS5_1CILi128EEENS7_ILi96EEENS7_ILi192EEEEEELi192ENS_10bfloat16_tEfNS_4arch4Sm80ELb1ELb0ELb0ELb0ELb0ELb0ELb1ELb0EEENS1_21CollectiveEpilogueFwdINS6_IJS8_SA_S9_EEENS6_IJNS7_ILi1EEESI_SI_EEESC_SE_Li256ELb0ELb1ELb0ELb0EEENS1_30DynamicPersistentTileSchedulerILi256ELi256ELb0ELb1ELb0EEEEEEEEEvNT_6ParamsE,@"STO_CUDA_ENTRY STV_DEFAULT"
_ZN7cutlass13device_kernelIN5flash19enable_sm80_to_sm89INS1_16FlashAttnFwdSm80INS1_25CollectiveMainloopFwdSm80ILi8ELi1ELb1EN4cute5tupleIJNS5_1CILi128EEENS7_ILi96EEENS7_ILi192EEEEEELi192ENS_10bfloat16_tEfNS_4arch4Sm80ELb1ELb0ELb0ELb0ELb0ELb0ELb1ELb0EEENS1_21CollectiveEpilogueFwdINS6_IJS8_SA_S9_EEENS6_IJNS7_ILi1EEESI_SI_EEESC_SE_Li256ELb0ELb1ELb0ELb0EEENS1_30DynamicPersistentTileSchedulerILi256ELi256ELb0ELb1ELb0EEEEEEEEEvNT_6ParamsE:
[----:B------:R-:W-:Y:S01]  /*0000*/  LDC R1, c[0x0][0x28] ;  /* 0x00000a00ff017b82 */ /* 0x000fe20000000800 */
[----:B------:R-:W-:Y:S05]  /*0010*/  EXIT ;  /* 0x000000000000794d */ /* 0x000fea0003800000 */
.L_x_24:
        /* <DEDUP_REMOVED lines=14> */
.L_x_60:


//--------------------- .text._ZN7cutlass13device_kernelIN5flash19enable_sm80_to_sm89INS1_16FlashAttnFwdSm80INS1_25CollectiveMainloopFwdSm80ILi8ELi1ELb1EN4cute5tupleIJNS5_1CILi128EEENS7_ILi96EEENS7_ILi192EEEEEELi192ENS_10bfloat16_tEfNS_4arch4Sm80ELb1ELb0ELb0ELb1ELb0ELb0ELb1ELb0EEENS1_21CollectiveEpilogueFwdINS6_IJS8_SA_S9_EEENS6_IJNS7_ILi1EEESI_SI_EEESC_SE_Li256ELb1ELb1ELb0ELb0EEENS1_19SingleTileSchedulerILb1ELb0ELb1ELi128EEEEEEEEEvNT_6ParamsE --------------------------
	.section	.text._ZN7cutlass13device_kernelIN5flash19enable_sm80_to_sm89INS1_16FlashAttnFwdSm80INS1_25CollectiveMainloopFwdSm80ILi8ELi1ELb1EN4cute5tupleIJNS5_1CILi128EEENS7_ILi96EEENS7_ILi192EEEEEELi192ENS_10bfloat16_tEfNS_4arch4Sm80ELb1ELb0ELb0ELb1ELb0ELb0ELb1ELb0EEENS1_21CollectiveEpilogueFwdINS6_IJS8_SA_S9_EEENS6_IJNS7_ILi1EEESI_SI_EEESC_SE_Li256ELb1ELb1ELb0ELb0EEENS1_19SingleTileSchedulerILb1ELb0ELb1ELi128EEEEEEEEEvNT_6ParamsE,"ax",@progbits
	.align	128
.text._ZN7cutlass13device_kernelIN5flash19enable_sm80_to_sm89INS1_16FlashAttnFwdSm80INS1_25CollectiveMainloopFwdSm80ILi8ELi1ELb1EN4cute5tupleIJNS5_1CILi128EEENS7_ILi96EEENS7_ILi192EEEEEELi192ENS_10bfloat16_tEfNS_4arch4Sm80ELb1ELb0ELb0ELb1ELb0ELb0ELb1ELb0EEENS1_21CollectiveEpilogueFwdINS6_IJS8_SA_S9_EEENS6_IJNS7_ILi1EEESI_SI_EEESC_SE_Li256ELb1ELb1ELb0ELb0EEENS1_19SingleTileSchedulerILb1ELb0ELb1ELi128EEEEEEEEEvNT_6ParamsE:
        .type           _ZN7cutlass13device_kernelIN5flash19enable_sm80_to_sm89INS1_16FlashAttnFwdSm80INS1_25CollectiveMainloopFwdSm80ILi8ELi1ELb1EN4cute5tupleIJNS5_1CILi128EEENS7_ILi96EEENS7_ILi192EEEEEELi192ENS_10bfloat16_tEfNS_4arch4Sm80ELb1ELb0ELb0ELb1ELb0ELb0ELb1ELb0EEENS1_21CollectiveEpilogueFwdINS6_IJS8_SA_S9_EEENS6_IJNS7_ILi1EEESI_SI_EEESC_SE_Li256ELb1ELb1ELb0ELb0EEENS1_19SingleTileSchedulerILb1ELb0ELb1ELi128EEEEEEEEEvNT_6ParamsE,@function
        .size           _ZN7cutlass13device_kernelIN5flash19enable_sm80_to_sm89INS1_16FlashAttnFwdSm80INS1_25CollectiveMainloopFwdSm80ILi8ELi1ELb1EN4cute5tupleIJNS5_1CILi128EEENS7_ILi96EEENS7_ILi192EEEEEELi192ENS_10bfloat16_tEfNS_4arch4Sm80ELb1ELb0ELb0ELb1ELb0ELb0ELb1ELb0EEENS1_21CollectiveEpilogueFwdINS6_IJS8_SA_S9_EEENS6_IJNS7_ILi1EEESI_SI_EEESC_SE_Li256ELb1ELb1ELb0ELb0EEENS1_19SingleTileSchedulerILb1ELb0ELb1ELi128EEEEEEEEEvNT_6ParamsE,(.L_x_61 - _ZN7cutlass13device_kernelIN5flash19enable_sm80_to_sm89INS1_16FlashAttnFwdSm80INS1_25CollectiveMainloopFwdSm80ILi8ELi1ELb1EN4cute5tupleIJNS5_1CILi128EEENS7_ILi96EEENS7_ILi192EEEEEELi192ENS_10bfloat16_tEfNS_4arch4Sm80ELb1ELb0ELb0ELb1ELb0ELb0ELb1ELb0EEENS1_21CollectiveEpilogueFwdINS6_IJS8_SA_S9_EEENS6_IJNS7_ILi1EEESI_SI_EEESC_SE_Li256ELb1ELb1ELb0ELb0EEENS1_19SingleTileSchedulerILb1ELb0ELb1ELi128EEEEEEEEEvNT_6ParamsE)
        .other          _ZN7cutlass13device_kernelIN5flash19enable_sm80_to_sm89INS1_16FlashAttnFwdSm80INS1_25CollectiveMainloopFwdSm80ILi8ELi1ELb1EN4cute5tupleIJNS5_1CILi128EEENS7_ILi96EEENS7_ILi192EEEEEELi192ENS_10bfloat16_tEfNS_4arch4Sm80ELb1ELb0ELb0ELb1ELb0ELb0ELb1ELb0EEENS1_21CollectiveEpilogueFwdINS6_IJS8_SA_S9_EEENS6_IJNS7_ILi1EEESI_SI_EEESC_SE_Li256ELb1ELb1ELb0ELb0EEENS1_19SingleTileSchedulerILb1ELb0ELb1ELi128EEEEEEEEEvNT_6ParamsE,@"STO_CUDA_ENTRY STV_DEFAULT"
_ZN7cutlass13device_kernelIN5flash19enable_sm80_to_sm89INS1_16FlashAttnFwdSm80INS1_25CollectiveMainloopFwdSm80ILi8ELi1ELb1EN4cute5tupleIJNS5_1CILi128EEENS7_ILi96EEENS7_ILi192EEEEEELi192ENS_10bfloat16_tEfNS_4arch4Sm80ELb1ELb0ELb0ELb1ELb0ELb0ELb1ELb0EEENS1_21CollectiveEpilogueFwdINS6_IJS8_SA_S9_EEENS6_IJNS7_ILi1EEESI_SI_EEESC_SE_Li256ELb1ELb1ELb0ELb0EEENS1_19SingleTileSchedulerILb1ELb0ELb1ELi128EEEEEEEEEvNT_6ParamsE:
[----:B------:R-:W-:Y:S01]  /*0000*/  LDC R1, c[0x0][0x28] ;  /* 0x00000a00ff017b82 */ /* 0x000fe20000000800 */
[----:B------:R-:W-:Y:S05]  /*0010*/  EXIT ;  /* 0x000000000000794d */ /* 0x000fea0003800000 */
.L_x_25:
        /* <DEDUP_REMOVED lines=14> */
.L_x_61:


//--------------------- .text._ZN7cutlass13device_kernelIN5flash19enable_sm80_to_sm89INS1_16FlashAttnFwdSm80INS1_25CollectiveMainloopFwdSm80ILi8ELi1ELb0EN4cute5tupleIJNS5_1CILi128EEENS7_ILi64EEENS7_ILi192EEEEEELi192ENS_10bfloat16_tEfNS_4arch4Sm80ELb1ELb0ELb0ELb1ELb0ELb1ELb1ELb0EEENS1_21CollectiveEpilogueFwdINS6_IJS8_SA_S9_EEENS6_IJNS7_ILi1EEESI_SI_EEESC_SE_Li256ELb1ELb1ELb0ELb0EEENS1_19SingleTileSchedulerILb1ELb0ELb1ELi128EEEEEEEEEvNT_6ParamsE --------------------------
	.section	.text._ZN7cutlass13device_kernelIN5flash19enable_sm80_to_sm89INS1_16FlashAttnFwdSm80INS1_25CollectiveMainloopFwdSm80ILi8ELi1ELb0EN4cute5tupleIJNS5_1CILi128EEENS7_ILi64EEENS7_ILi192EEEEEELi192ENS_10bfloat16_tEfNS_4arch4Sm80ELb1ELb0ELb0ELb1ELb0ELb1ELb1ELb0EEENS1_21CollectiveEpilogueFwdINS6_IJS8_SA_S9_EEENS6_IJNS7_ILi1EEESI_SI_EEESC_SE_Li256ELb1ELb1ELb0ELb0EEENS1_19SingleTileSchedulerILb1ELb0ELb1ELi128EEEEEEEEEvNT_6ParamsE,"ax",@progbits
	.align	128
.text._ZN7cutlass13device_kernelIN5flash19enable_sm80_to_sm89INS1_16FlashAttnFwdSm80INS1_25CollectiveMainloopFwdSm80ILi8ELi1ELb0EN4cute5tupleIJNS5_1CILi128EEENS7_ILi64EEENS7_ILi192EEEEEELi192ENS_10bfloat16_tEfNS_4arch4Sm80ELb1ELb0ELb0ELb1ELb0ELb1ELb1ELb0EEENS1_21CollectiveEpilogueFwdINS6_IJS8_SA_S9_EEENS6_IJNS7_ILi1EEESI_SI_EEESC_SE_Li256ELb1ELb1ELb0ELb0EEENS1_19SingleTileSchedulerILb1ELb0ELb1ELi128EEEEEEEEEvNT_6ParamsE:
        .type           _ZN7cutlass13device_kernelIN5flash19enable_sm80_to_sm89INS1_16FlashAttnFwdSm80INS1_25CollectiveMainloopFwdSm80ILi8ELi1ELb0EN4cute5tupleIJNS5_1CILi128EEENS7_ILi64EEENS7_ILi192EEEEEELi192ENS_10bfloat16_tEfNS_4arch4Sm80ELb1ELb0ELb0ELb1ELb0ELb1ELb1ELb0EEENS1_21CollectiveEpilogueFwdINS6_IJS8_SA_S9_EEENS6_IJNS7_ILi1EEESI_SI_EEESC_SE_Li256ELb1ELb1ELb0ELb0EEENS1_19SingleTileSchedulerILb1ELb0ELb1ELi128EEEEEEEEEvNT_6ParamsE,@function
        .size           _ZN7cutlass13device_kernelIN5flash19enable_sm80_to_sm89INS1_16FlashAttnFwdSm80INS1_25CollectiveMainloopFwdSm80ILi8ELi1ELb0EN4cute5tupleIJNS5_1CILi128EEENS7_ILi64EEENS7_ILi192EEEEEELi192ENS_10bfloat16_tEfNS_4arch4Sm80ELb1ELb0ELb0ELb1ELb0ELb1ELb1ELb0EEENS1_21CollectiveEpilogueFwdINS6_IJS8_SA_S9_EEENS6_IJNS7_ILi1EEESI_SI_EEESC_SE_Li256ELb1ELb1ELb0ELb0EEENS1_19SingleTileSchedulerILb1ELb0ELb1ELi128EEEEEEEEEvNT_6ParamsE,(.L_x_62 - _ZN7cutlass13device_kernelIN5flash19enable_sm80_to_sm89INS1_16FlashAttnFwdSm80INS1_25CollectiveMainloopFwdSm80ILi8ELi1ELb0EN4cute5tupleIJNS5_1CILi128EEENS7_ILi64EEENS7_ILi192EEEEEELi192ENS_10bfloat16_tEfNS_4arch4Sm80ELb1ELb0ELb0ELb1ELb0ELb1ELb1ELb0EEENS1_21CollectiveEpilogueFwdINS6_IJS8_SA_S9_EEENS6_IJNS7_ILi1EEESI_SI_EEESC_SE_Li256ELb1ELb1ELb0ELb0EEENS1_19SingleTileSchedulerILb1ELb0ELb1ELi128EEEEEEEEEvNT_6ParamsE)
        .other          _ZN7cutlass13device_kernelIN5flash19enable_sm80_to_sm89INS1_16FlashAttnFwdSm80INS1_25CollectiveMainloopFwdSm80ILi8ELi1ELb0EN4cute5tupleIJNS5_1CILi128EEENS7_ILi64EEENS7_ILi192EEEEEELi192ENS_10bfloat16_tEfNS_4arch4Sm80ELb1ELb0ELb0ELb1ELb0ELb1ELb1ELb0EEENS1_21CollectiveEpilogueFwdINS6_IJS8_SA_S9_EEENS6_IJNS7_ILi1EEESI_SI_EEESC_SE_Li256ELb1ELb1ELb0ELb0EEENS1_19SingleTileSchedulerILb1ELb0ELb1ELi128EEEEEEEEEvNT_6ParamsE,@"STO_CUDA_ENTRY STV_DEFAULT"
_ZN7cutlass13device_kernelIN5flash19enable_sm80_to_sm89INS1_16FlashAttnFwdSm80INS1_25CollectiveMainloopFwdSm80ILi8ELi1ELb0EN4cute5tupleIJNS5_1CILi128EEENS7_ILi64EEENS7_ILi192EEEEEELi192ENS_10bfloat16_tEfNS_4arch4Sm80ELb1ELb0ELb0ELb1ELb0ELb1ELb1ELb0EEENS1_21CollectiveEpilogueFwdINS6_IJS8_SA_S9_EEENS6_IJNS7_ILi1EEESI_SI_EEESC_SE_Li256ELb1ELb1ELb0ELb0EEENS1_19SingleTileSchedulerILb1ELb0ELb1ELi128EEEEEEEEEvNT_6ParamsE:
[----:B------:R-:W-:Y:S01]  /*0000*/  LDC R1, c[0x0][0x28] ;  /* 0x00000a00ff017b82 */ /* 0x000fe20000000800 */
[----:B------:R-:W-:Y:S05]  /*0010*/  EXIT ;  /* 0x000000000000794d */ /* 0x000fea0003800000 */
.L_x_26:
        /* <DEDUP_REMOVED lines=14> */
.L_x_62:


//--------------------- .text._ZN7cutlass13device_kernelIN5flash19enable_sm80_to_sm89INS1_16FlashAttnFwdSm80INS1_25CollectiveMainloopFwdSm80ILi8ELi2ELb1EN4cute5tupleIJNS5_1CILi128EEENS7_ILi96EEENS7_ILi192EEEEEELi192ENS_10bfloat16_tEfNS_4arch4Sm80ELb0ELb0ELb0ELb0ELb0ELb0ELb1ELb0EEENS1_21CollectiveEpilogueFwdINS6_IJS8_SA_S9_EEENS6_IJNS7_ILi1EEESI_SI_EEESC_SE_Li256ELb0ELb1ELb0ELb0EEENS1_19SingleTileSchedulerILb0ELb0ELb1ELi128EEEEEEEEEvNT_6ParamsE --------------------------
	.section	.text._ZN7cutlass13device_kernelIN5flash19enable_sm80_to_sm89INS1_16FlashAttnFwdSm80INS1_25CollectiveMainloopFwdSm80ILi8ELi2ELb1EN4cute5tupleIJNS5_1CILi128EEENS7_ILi96EEENS7_ILi192EEEEEELi192ENS_10bfloat16_tEfNS_4arch4Sm80ELb0ELb0ELb0ELb0ELb0ELb0ELb1ELb0EEENS1_21CollectiveEpilogueFwdINS6_IJS8_SA_S9_EEENS6_IJNS7_ILi1EEESI_SI_EEESC_SE_Li256ELb0ELb1ELb0ELb0EEENS1_19SingleTileSchedulerILb0ELb0ELb1ELi128EEEEEEEEEvNT_6ParamsE,"ax",@progbits
	.align	128
.text._ZN7cutlass13device_kernelIN5flash19enable_sm80_to_sm89INS1_16FlashAttnFwdSm80INS1_25CollectiveMainloopFwdSm80ILi8ELi2ELb1EN4cute5tupleIJNS5_1CILi128EEENS7_ILi96EEENS7_ILi192EEEEEELi192ENS_10bfloat16_tEfNS_4arch4Sm80ELb0ELb0ELb0ELb0ELb0ELb0ELb1ELb0EEENS1_21CollectiveEpilogueFwdINS6_IJS8_SA_S9_EEENS6_IJNS7_ILi1EEESI_SI_EEESC_SE_Li256ELb0ELb1ELb0ELb0EEENS1_19SingleTileSchedulerILb0ELb0ELb1ELi128EEEEEEEEEvNT_6ParamsE:
        .type           _ZN7cutlass13device_kernelIN5flash19enable_sm80_to_sm89INS1_16FlashAttnFwdSm80INS1_25CollectiveMainloopFwdSm80ILi8ELi2ELb1EN4cute5tupleIJNS5_1CILi128EEENS7_ILi96EEENS7_ILi192EEEEEELi192ENS_10bfloat16_tEfNS_4arch4Sm80ELb0ELb0ELb0ELb0ELb0ELb0ELb1ELb0EEENS1_21CollectiveEpilogueFwdINS6_IJS8_SA_S9_EEENS6_IJNS7_ILi1EEESI_SI_EEESC_SE_Li256ELb0ELb1ELb0ELb0EEENS1_19SingleTileSchedulerILb0ELb0ELb1ELi128EEEEEEEEEvNT_6ParamsE,@function
        .size           _ZN7cutlass13device_kernelIN5flash19enable_sm80_to_sm89INS1_16FlashAttnFwdSm80INS1_25CollectiveMainloopFwdSm80ILi8ELi2ELb1EN4cute5tupleIJNS5_1CILi128EEENS7_ILi96EEENS7_ILi192EEEEEELi192ENS_10bfloat16_tEfNS_4arch4Sm80ELb0ELb0ELb0ELb0ELb0ELb0ELb1ELb0EEENS1_21CollectiveEpilogueFwdINS6_IJS8_SA_S9_EEENS6_IJNS7_ILi1EEESI_SI_EEESC_SE_Li256ELb0ELb1ELb0ELb0EEENS1_19SingleTileSchedulerILb0ELb0ELb1ELi128EEEEEEEEEvNT_6ParamsE,(.L_x_63 - _ZN7cutlass13device_kernelIN5flash19enable_sm80_to_sm89INS1_16FlashAttnFwdSm80INS1_25CollectiveMainloopFwdSm80ILi8ELi2ELb1EN4cute5tupleIJNS5_1CILi128EEENS7_ILi96EEENS7_ILi192EEEEEELi192ENS_10bfloat16_tEfNS_4arch4Sm80ELb0ELb0ELb0ELb0ELb0ELb0ELb1ELb0EEENS1_21CollectiveEpilogueFwdINS6_IJS8_SA_S9_EEENS6_IJNS7_ILi1EEESI_SI_EEESC_SE_Li256ELb0ELb1ELb0ELb0EEENS1_19SingleTileSchedulerILb0ELb0ELb1ELi128EEEEEEEEEvNT_6ParamsE)
        .other          _ZN7cutlass13device_kernelIN5flash19enable_sm80_to_sm89INS1_16FlashAttnFwdSm80INS1_25CollectiveMainloopFwdSm80ILi8ELi2ELb1EN4cute5tupleIJNS5_1CILi128EEENS7_ILi96EEENS7_ILi192EEEEEELi192ENS_10bfloat16_tEfNS_4arch4Sm80ELb0ELb0ELb0ELb0ELb0ELb0ELb1ELb0EEENS1_21CollectiveEpilogueFwdINS6_IJS8_SA_S9_EEENS6_IJNS7_ILi1EEESI_SI_EEESC_SE_Li256ELb0ELb1ELb0ELb0EEENS1_19SingleTileSchedulerILb0ELb0ELb1ELi128EEEEEEEEEvNT_6ParamsE,@"STO_CUDA_ENTRY STV_DEFAULT"
_ZN7cutlass13device_kernelIN5flash19enable_sm80_to_sm89INS1_16FlashAttnFwdSm80INS1_25CollectiveMainloopFwdSm80ILi8ELi2ELb1EN4cute5tupleIJNS5_1CILi128EEENS7_ILi96EEENS7_ILi192EEEEEELi192ENS_10bfloat16_tEfNS_4arch4Sm80ELb0ELb0ELb0ELb0ELb0ELb0ELb1ELb0EEENS1_21CollectiveEpilogueFwdINS6_IJS8_SA_S9_EEENS6_IJNS7_ILi1EEESI_SI_EEESC_SE_Li256ELb0ELb1ELb0ELb0EEENS1_19SingleTileSchedulerILb0ELb0ELb1ELi128EEEEEEEEEvNT_6ParamsE:
[----:B------:R-:W-:Y:S01]  /*0000*/  LDC R1, c[0x0][0x28] ;  /* 0x00000a00ff017b82 */ /* 0x000fe20000000800 */
[----:B------:R-:W-:Y:S05]  /*0010*/  EXIT ;  /* 0x000000000000794d */ /* 0x000fea0003800000 */
.L_x_27:
        /* <DEDUP_REMOVED lines=14> */
.L_x_63:


//--------------------- .text._ZN7cutlass13device_kernelIN5flash19enable_sm80_to_sm89INS1_16FlashAttnFwdSm80INS1_25CollectiveMainloopFwdSm80ILi8ELi2ELb1EN4cute5tupleIJNS5_1CILi128EEENS7_ILi96EEENS7_ILi192EEEEEELi192ENS_10bfloat16_tEfNS_4arch4Sm80ELb0ELb0ELb0ELb1ELb0ELb0ELb1ELb0EEENS1_21CollectiveEpilogueFwdINS6_IJS8_SA_S9_EEENS6_IJNS7_ILi1EEESI_SI_EEESC_SE_Li256ELb1ELb1ELb0ELb0EEENS1_19SingleTileSchedulerILb1ELb0ELb1ELi128EEEEEEEEEvNT_6ParamsE --------------------------
	.section	.text._ZN7cutlass13device_kernelIN5flash19enable_sm80_to_sm89INS1_16FlashAttnFwdSm80INS1_25CollectiveMainloopFwdSm80ILi8ELi2ELb1EN4cute5tupleIJNS5_1CILi128EEENS7_ILi96EEENS7_ILi192EEEEEELi192ENS_10bfloat16_tEfNS_4arch4Sm80ELb0ELb0ELb0ELb1ELb0ELb0ELb1ELb0EEENS1_21CollectiveEpilogueFwdINS6_IJS8_SA_S9_EEENS6_IJNS7_ILi1EEESI_SI_EEESC_SE_Li256ELb1ELb1ELb0ELb0EEENS1_19SingleTileSchedulerILb1ELb0ELb1ELi128EEEEEEEEEvNT_6ParamsE,"ax",@progbits
	.align	128
.text._ZN7cutlass13device_kernelIN5flash19enable_sm80_to_sm89INS1_16FlashAttnFwdSm80INS1_25CollectiveMainloopFwdSm80ILi8ELi2ELb1EN4cute5tupleIJNS5_1CILi128EEENS7_ILi96EEENS7_ILi192EEEEEELi192ENS_10bfloat16_tEfNS_4arch4Sm80ELb0ELb0ELb0ELb1ELb0ELb0ELb1ELb0EEENS1_21CollectiveEpilogueFwdINS6_IJS8_SA_S9_EEENS6_IJNS7_ILi1EEESI_SI_EEESC_SE_Li256ELb1ELb1ELb0ELb0EEENS1_19SingleTileSchedulerILb1ELb0ELb1ELi128EEEEEEEEEvNT_6ParamsE:
        .type           _ZN7cutlass13device_kernelIN5flash19enable_sm80_to_sm89INS1_16FlashAttnFwdSm80INS1_25CollectiveMainloopFwdSm80ILi8ELi2ELb1EN4cute5tupleIJNS5_1CILi128EEENS7_ILi96EEENS7_ILi192EEEEEELi192ENS_10bfloat16_tEfNS_4arch4Sm80ELb0ELb0ELb0ELb1ELb0ELb0ELb1ELb0EEENS1_21CollectiveEpilogueFwdINS6_IJS8_SA_S9_EEENS6_IJNS7_ILi1EEESI_SI_EEESC_SE_Li256ELb1ELb1ELb0ELb0EEENS1_19SingleTileSchedulerILb1ELb0ELb1ELi128EEEEEEEEEvNT_6ParamsE,@function
        .size           _ZN7cutlass13device_kernelIN5flash19enable_sm80_to_sm89INS1_16FlashAttnFwdSm80INS1_25CollectiveMainloopFwdSm80ILi8ELi2ELb1EN4cute5tupleIJNS5_1CILi128EEENS7_ILi96EEENS7_ILi192EEEEEELi192ENS_10bfloat16_tEfNS_4arch4Sm80ELb0ELb0ELb0ELb1ELb0ELb0ELb1ELb0EEENS1_21CollectiveEpilogueFwdINS6_IJS8_SA_S9_EEENS6_IJNS7_ILi1EEESI_SI_EEESC_SE_Li256ELb1ELb1ELb0ELb0EEENS1_19SingleTileSchedulerILb1ELb0ELb1ELi128EEEEEEEEEvNT_6ParamsE,(.L_x_64 - _ZN7cutlass13device_kernelIN5flash19enable_sm80_to_sm89INS1_16FlashAttnFwdSm80INS1_25CollectiveMainloopFwdSm80ILi8ELi2ELb1EN4cute5tupleIJNS5_1CILi128EEENS7_ILi96EEENS7_ILi192EEEEEELi192ENS_10bfloat16_tEfNS_4arch4Sm80ELb0ELb0ELb0ELb1ELb0ELb0ELb1ELb0EEENS1_21CollectiveEpilogueFwdINS6_IJS8_SA_S9_EEENS6_IJNS7_ILi1EEESI_SI_EEESC_SE_Li256ELb1ELb1ELb0ELb0EEENS1_19SingleTileSchedulerILb1ELb0ELb1ELi128EEEEEEEEEvNT_6ParamsE)
        .other          _ZN7cutlass13device_kernelIN5flash19enable_sm80_to_sm89INS1_16FlashAttnFwdSm80INS1_25CollectiveMainloopFwdSm80ILi8ELi2ELb1EN4cute5tupleIJNS5_1CILi128EEENS7_ILi96EEENS7_ILi192EEEEEELi192ENS_10bfloat16_tEfNS_4arch4Sm80ELb0ELb0ELb0ELb1ELb0ELb0ELb1ELb0EEENS1_21CollectiveEpilogueFwdINS6_IJS8_SA_S9_EEENS6_IJNS7_ILi1EEESI_SI_EEESC_SE_Li256ELb1ELb1ELb0ELb0EEENS1_19SingleTileSchedulerILb1ELb0ELb1ELi128EEEEEEEEEvNT_6ParamsE,@"STO_CUDA_ENTRY STV_DEFAULT"
_ZN7cutlass13device_kernelIN5flash19enable_sm80_to_sm89INS1_16FlashAttnFwdSm80INS1_25CollectiveMainloopFwdSm80ILi8ELi2ELb1EN4cute5tupleIJNS5_1CILi128EEENS7_ILi96EEENS7_ILi192EEEEEELi192ENS_10bfloat16_tEfNS_4arch4Sm80ELb0ELb0ELb0ELb1ELb0ELb0ELb1ELb0EEENS1_21CollectiveEpilogueFwdINS6_IJS8_SA_S9_EEENS6_IJNS7_ILi1EEESI_SI_EEESC_SE_Li256ELb1ELb1ELb0ELb0EEENS1_19SingleTileSchedulerILb1ELb0ELb1ELi128EEEEEEEEEvNT_6ParamsE:
[----:B------:R-:W-:Y:S01]  /*0000*/  LDC R1, c[0x0][0x28] ;  /* 0x00000a00ff017b82 */ /* 0x000fe20000000800 */
[----:B------:R-:W-:Y:S05]  /*0010*/  EXIT ;  /* 0x000000000000794d */ /* 0x000fea0003800000 */
.L_x_28:
        /* <DEDUP_REMOVED lines=14> */
.L_x_64:


//--------------------- .text._ZN7cutlass13device_kernelIN5flash19enable_sm80_to_sm89INS1_16FlashAttnFwdSm80INS1_25CollectiveMainloopFwdSm80ILi8ELi2ELb0EN4cute5tupleIJNS5_1CILi128EEENS7_ILi64EEENS7_ILi192EEEEEELi192ENS_10bfloat16_tEfNS_4arch4Sm80ELb0ELb0ELb0ELb1ELb0ELb1ELb1ELb0EEENS1_21CollectiveEpilogueFwdINS6_IJS8_SA_S9_EEENS6_IJNS7_ILi1EEESI_SI_EEESC_SE_Li256ELb1ELb1ELb0ELb0EEENS1_19SingleTileSchedulerILb1ELb0ELb1ELi128EEEEEEEEEvNT_6ParamsE --------------------------
	.section	.text._ZN7cutlass13device_kernelIN5flash19enable_sm80_to_sm89INS1_16FlashAttnFwdSm80INS1_25CollectiveMainloopFwdSm80ILi8ELi2ELb0EN4cute5tupleIJNS5_1CILi128EEENS7_ILi64EEENS7_ILi192EEEEEELi192ENS_10bfloat16_tEfNS_4arch4Sm80ELb0ELb0ELb0ELb1ELb0ELb1ELb1ELb0EEENS1_21CollectiveEpilogueFwdINS6_IJS8_SA_S9_EEENS6_IJNS7_ILi1EEESI_SI_EEESC_SE_Li256ELb1ELb1ELb0ELb0EEENS1_19SingleTileSchedulerILb1ELb0ELb1ELi128EEEEEEEEEvNT_6ParamsE,"ax",@progbits
	.align	128
.text._ZN7cutlass13device_kernelIN5flash19enable_sm80_to_sm89INS1_16FlashAttnFwdSm80INS1_25CollectiveMainloopFwdSm80ILi8ELi2ELb0EN4cute5tupleIJNS5_1CILi128EEENS7_ILi64EEENS7_ILi192EEEEEELi192ENS_10bfloat16_tEfNS_4arch4Sm80ELb0ELb0ELb0ELb1ELb0ELb1ELb1ELb0EEENS1_21CollectiveEpilogueFwdINS6_IJS8_SA_S9_EEENS6_IJNS7_ILi1EEESI_SI_EEESC_SE_Li256ELb1ELb1ELb0ELb0EEENS1_19SingleTileSchedulerILb1ELb0ELb1ELi128EEEEEEEEEvNT_6ParamsE:
        .type           _ZN7cutlass13device_kernelIN5flash19enable_sm80_to_sm89INS1_16FlashAttnFwdSm80INS1_25CollectiveMainloopFwdSm80ILi8ELi2ELb0EN4cute5tupleIJNS5_1CILi128EEENS7_ILi64EEENS7_ILi192EEEEEELi192ENS_10bfloat16_tEfNS_4arch4Sm80ELb0ELb0ELb0ELb1ELb0ELb1ELb1ELb0EEENS1_21CollectiveEpilogueFwdINS6_IJS8_SA_S9_EEENS6_IJNS7_ILi1EEESI_SI_EEESC_SE_Li256ELb1ELb1ELb0ELb0EEENS1_19SingleTileSchedulerILb1ELb0ELb1ELi128EEEEEEEEEvNT_6ParamsE,@function
        .size           _ZN7cutlass13device_kernelIN5flash19enable_sm80_to_sm89INS1_16FlashAttnFwdSm80INS1_25CollectiveMainloopFwdSm80ILi8ELi2ELb0EN4cute5tupleIJNS5_1CILi128EEENS7_ILi64EEENS7_ILi192EEEEEELi192ENS_10bfloat16_tEfNS_4arch4Sm80ELb0ELb0ELb0ELb1ELb0ELb1ELb1ELb0EEENS1_21CollectiveEpilogueFwdINS6_IJS8_SA_S9_EEENS6_IJNS7_ILi1EEESI_SI_EEESC_SE_Li256ELb1ELb1ELb0ELb0EEENS1_19SingleTileSchedulerILb1ELb0ELb1ELi128EEEEEEEEEvNT_6ParamsE,(.L_x_65 - _ZN7cutlass13device_kernelIN5flash19enable_sm80_to_sm89INS1_16FlashAttnFwdSm80INS1_25CollectiveMainloopFwdSm80ILi8ELi2ELb0EN4cute5tupleIJNS5_1CILi128EEENS7_ILi64EEENS7_ILi192EEEEEELi192ENS_10bfloat16_tEfNS_4arch4Sm80ELb0ELb0ELb0ELb1ELb0ELb1ELb1ELb0EEENS1_21CollectiveEpilogueFwdINS6_IJS8_SA_S9_EEENS6_IJNS7_ILi1EEESI_SI_EEESC_SE_Li256ELb1ELb1ELb0ELb0EEENS1_19SingleTileSchedulerILb1ELb0ELb1ELi128EEEEEEEEEvNT_6ParamsE)
        .other          _ZN7cutlass13device_kernelIN5flash19enable_sm80_to_sm89INS1_16FlashAttnFwdSm80INS1_25CollectiveMainloopFwdSm80ILi8ELi2ELb0EN4cute5tupleIJNS5_1CILi128EEENS7_ILi64EEENS7_ILi192EEEEEELi192ENS_10bfloat16_tEfNS_4arch4Sm80ELb0ELb0ELb0ELb1ELb0ELb1ELb1ELb0EEENS1_21CollectiveEpilogueFwdINS6_IJS8_SA_S9_EEENS6_IJNS7_ILi1EEESI_SI_EEESC_SE_Li256ELb1ELb1ELb0ELb0EEENS1_19SingleTileSchedulerILb1ELb0ELb1ELi128EEEEEEEEEvNT_6ParamsE,@"STO_CUDA_ENTRY STV_DEFAULT"
_ZN7cutlass13device_kernelIN5flash19enable_sm80_to_sm89INS1_16FlashAttnFwdSm80INS1_25CollectiveMainloopFwdSm80ILi8ELi2ELb0EN4cute5tupleIJNS5_1CILi128EEENS7_ILi64EEENS7_ILi192EEEEEELi192ENS_10bfloat16_tEfNS_4arch4Sm80ELb0ELb0ELb0ELb1ELb0ELb1ELb1ELb0EEENS1_21CollectiveEpilogueFwdINS6_IJS8_SA_S9_EEENS6_IJNS7_ILi1EEESI_SI_EEESC_SE_Li256ELb1ELb1ELb0ELb0EEENS1_19SingleTileSchedulerILb1ELb0ELb1ELi128EEEEEEEEEvNT_6ParamsE:
[----:B------:R-:W-:Y:S01]  /*0000*/  LDC R1, c[0x0][0x28] ;  /* 0x00000a00ff017b82 */ /* 0x000fe20000000800 */
[----:B------:R-:W-:Y:S05]  /*0010*/  EXIT ;  /* 0x000000000000794d */ /* 0x000fea0003800000 */
.L_x_29:
        /* <DEDUP_REMOVED lines=14> */
.L_x_65:


//--------------------- .text._ZN7cutlass13device_kernelIN5flash19enable_sm80_to_sm89INS1_16FlashAttnFwdSm80INS1_25CollectiveMainloopFwdSm80ILi8ELi2ELb0EN4cute5tupleIJNS5_1CILi128EEENS7_ILi64EEENS7_ILi192EEEEEELi192ENS_10bfloat16_tEfNS_4arch4Sm80ELb0ELb1ELb0ELb0ELb0ELb0ELb1ELb0EEENS1_21CollectiveEpilogueFwdINS6_IJS8_SA_S9_EEENS6_IJNS7_ILi1EEESI_SI_EEESC_SE_Li256ELb0ELb1ELb0ELb0EEENS1_19SingleTileSchedulerILb0ELb0ELb1ELi128EEEEEEEEEvNT_6ParamsE --------------------------
	.section	.text._ZN7cutlass13device_kernelIN5flash19enable_sm80_to_sm89INS1_16FlashAttnFwdSm80INS1_25CollectiveMainloopFwdSm80ILi8ELi2ELb0EN4cute5tupleIJNS5_1CILi128EEENS7_ILi64EEENS7_ILi192EEEEEELi192ENS_10bfloat16_tEfNS_4arch4Sm80ELb0ELb1ELb0ELb0ELb0ELb0ELb1ELb0EEENS1_21CollectiveEpilogueFwdINS6_IJS8_SA_S9_EEENS6_IJNS7_ILi1EEESI_SI_EEESC_SE_Li256ELb0ELb1ELb0ELb0EEENS1_19SingleTileSchedulerILb0ELb0ELb1ELi128EEEEEEEEEvNT_6ParamsE,"ax",@progbits
	.align	128
.text._ZN7cutlass13device_kernelIN5flash19enable_sm80_to_sm89INS1_16FlashAttnFwdSm80INS1_25CollectiveMainloopFwdSm80ILi8ELi2ELb0EN4cute5tupleIJNS5_1CILi128EEENS7_ILi64EEENS7_ILi192EEEEEELi192ENS_10bfloat16_tEfNS_4arch4Sm80ELb0ELb1ELb0ELb0ELb0ELb0ELb1ELb0EEENS1_21CollectiveEpilogueFwdINS6_IJS8_SA_S9_EEENS6_IJNS7_ILi1EEESI_SI_EEESC_SE_Li256ELb0ELb1ELb0ELb0EEENS1_19SingleTileSchedulerILb0ELb0ELb1ELi128EEEEEEEEEvNT_6ParamsE:
        .type           _ZN7cutlass13device_kernelIN5flash19enable_sm80_to_sm89INS1_16FlashAttnFwdSm80INS1_25CollectiveMainloopFwdSm80ILi8ELi2ELb0EN4cute5tupleIJNS5_1CILi128EEENS7_ILi64EEENS7_ILi192EEEEEELi192ENS_10bfloat16_tEfNS_4arch4Sm80ELb0ELb1ELb0ELb0ELb0ELb0ELb1ELb0EEENS1_21CollectiveEpilogueFwdINS6_IJS8_SA_S9_EEENS6_IJNS7_ILi1EEESI_SI_EEESC_SE_Li256ELb0ELb1ELb0ELb0EEENS1_19SingleTileSchedulerILb0ELb0ELb1ELi128EEEEEEEEEvNT_6ParamsE,@function
        .size           _ZN7cutlass13device_kernelIN5flash19enable_sm80_to_sm89INS1_16FlashAttnFwdSm80INS1_25CollectiveMainloopFwdSm80ILi8ELi2ELb0EN4cute5tupleIJNS5_1CILi128EEENS7_ILi64EEENS7_ILi192EEEEEELi192ENS_10bfloat16_tEfNS_4arch4Sm80ELb0ELb1ELb0ELb0ELb0ELb0ELb1ELb0EEENS1_21CollectiveEpilogueFwdINS6_IJS8_SA_S9_EEENS6_IJNS7_ILi1EEESI_SI_EEESC_SE_Li256ELb0ELb1ELb0ELb0EEENS1_19SingleTileSchedulerILb0ELb0ELb1ELi128EEEEEEEEEvNT_6ParamsE,(.L_x_66 - _ZN7cutlass13device_kernelIN5flash19enable_sm80_to_sm89INS1_16FlashAttnFwdSm80INS1_25CollectiveMainloopFwdSm80ILi8ELi2ELb0EN4cute5tupleIJNS5_1CILi128EEENS7_ILi64EEENS7_ILi192EEEEEELi192ENS_10bfloat16_tEfNS_4arch4Sm80ELb0ELb1ELb0ELb0ELb0ELb0ELb1ELb0EEENS1_21CollectiveEpilogueFwdINS6_IJS8_SA_S9_EEENS6_IJNS7_ILi1EEESI_SI_EEESC_SE_Li256ELb0ELb1ELb0ELb0EEENS1_19SingleTileSchedulerILb0ELb0ELb1ELi128EEEEEEEEEvNT_6ParamsE)
        .other          _ZN7cutlass13device_kernelIN5flash19enable_sm80_to_sm89INS1_16FlashAttnFwdSm80INS1_25CollectiveMainloopFwdSm80ILi8ELi2ELb0EN4cute5tupleIJNS5_1CILi128EEENS7_ILi64EEENS7_ILi192EEEEEELi192ENS_10bfloat16_tEfNS_4arch4Sm80ELb0ELb1ELb0ELb0ELb0ELb0ELb1ELb0EEENS1_21CollectiveEpilogueFwdINS6_IJS8_SA_S9_EEENS6_IJNS7_ILi1EEESI_SI_EEESC_SE_Li256ELb0ELb1ELb0ELb0EEENS1_19SingleTileSchedulerILb0ELb0ELb1ELi128EEEEEEEEEvNT_6ParamsE,@"STO_CUDA_ENTRY STV_DEFAULT"
_ZN7cutlass13device_kernelIN5flash19enable_sm80_to_sm89INS1_16FlashAttnFwdSm80INS1_25CollectiveMainloopFwdSm80ILi8ELi2ELb0EN4cute5tupleIJNS5_1CILi128EEENS7_ILi64EEENS7_ILi192EEEEEELi192ENS_10bfloat16_tEfNS_4arch4Sm80ELb0ELb1ELb0ELb0ELb0ELb0ELb1ELb0EEENS1_21CollectiveEpilogueFwdINS6_IJS8_SA_S9_EEENS6_IJNS7_ILi1EEESI_SI_EEESC_SE_Li256ELb0ELb1ELb0ELb0EEENS1_19SingleTileSchedulerILb0ELb0ELb1ELi128EEEEEEEEEvNT_6ParamsE:
[----:B------:R-:W-:Y:S01]  /*0000*/  LDC R1, c[0x0][0x28] ;  /* 0x00000a00ff017b82 */ /* 0x000fe20000000800 */
[----:B------:R-:W-:Y:S05]  /*0010*/  EXIT ;  /* 0x000000000000794d */ /* 0x000fea0003800000 */
.L_x_30:
        /* <DEDUP_REMOVED lines=14> */
.L_x_66:


//--------------------- .text._ZN7cutlass13device_kernelIN5flash19enable_sm80_to_sm89INS1_16FlashAttnFwdSm80INS1_25CollectiveMainloopFwdSm80ILi8ELi2ELb0EN4cute5tupleIJNS5_1CILi128EEENS7_ILi64EEENS7_ILi192EEEEEELi192ENS_10bfloat16_tEfNS_4arch4Sm80ELb0ELb1ELb0ELb1ELb0ELb0ELb1ELb0EEENS1_21CollectiveEpilogueFwdINS6_IJS8_SA_S9_EEENS6_IJNS7_ILi1EEESI_SI_EEESC_SE_Li256ELb1ELb1ELb0ELb0EEENS1_19SingleTileSchedulerILb1ELb0ELb1ELi128EEEEEEEEEvNT_6ParamsE --------------------------
	.section	.text._ZN7cutlass13device_kernelIN5flash19enable_sm80_to_sm89INS1_16FlashAttnFwdSm80INS1_25CollectiveMainloopFwdSm80ILi8ELi2ELb0EN4cute5tupleIJNS5_1CILi128EEENS7_ILi64EEENS7_ILi192EEEEEELi192ENS_10bfloat16_tEfNS_4arch4Sm80ELb0ELb1ELb0ELb1ELb0ELb0ELb1ELb0EEENS1_21CollectiveEpilogueFwdINS6_IJS8_SA_S9_EEENS6_IJNS7_ILi1EEESI_SI_EEESC_SE_Li256ELb1ELb1ELb0ELb0EEENS1_19SingleTileSchedulerILb1ELb0ELb1ELi128EEEEEEEEEvNT_6ParamsE,"ax",@progbits
	.align	128
.text._ZN7cutlass13device_kernelIN5flash19enable_sm80_to_sm89INS1_16FlashAttnFwdSm80INS1_25CollectiveMainloopFwdSm80ILi8ELi2ELb0EN4cute5tupleIJNS5_1CILi128EEENS7_ILi64EEENS7_ILi192EEEEEELi192ENS_10bfloat16_tEfNS_4arch4Sm80ELb0ELb1ELb0ELb1ELb0ELb0ELb1ELb0EEENS1_21CollectiveEpilogueFwdINS6_IJS8_SA_S9_EEENS6_IJNS7_ILi1EEESI_SI_EEESC_SE_Li256ELb1ELb1ELb0ELb0EEENS1_19SingleTileSchedulerILb1ELb0ELb1ELi128EEEEEEEEEvNT_6ParamsE:
        .type           _ZN7cutlass13device_kernelIN5flash19enable_sm80_to_sm89INS1_16FlashAttnFwdSm80INS1_25CollectiveMainloopFwdSm80ILi8ELi2ELb0EN4cute5tupleIJNS5_1CILi128EEENS7_ILi64EEENS7_ILi192EEEEEELi192ENS_10bfloat16_tEfNS_4arch4Sm80ELb0ELb1ELb0ELb1ELb0ELb0ELb1ELb0EEENS1_21CollectiveEpilogueFwdINS6_IJS8_SA_S9_EEENS6_IJNS7_ILi1EEESI_SI_EEESC_SE_Li256ELb1ELb1ELb0ELb0EEENS1_19SingleTileSchedulerILb1ELb0ELb1ELi128EEEEEEEEEvNT_6ParamsE,@function
        .size           _ZN7cutlass13device_kernelIN5flash19enable_sm80_to_sm89INS1_16FlashAttnFwdSm80INS1_25CollectiveMainloopFwdSm80ILi8ELi2ELb0EN4cute5tupleIJNS5_1CILi128EEENS7_ILi64EEENS7_ILi192EEEEEELi192ENS_10bfloat16_tEfNS_4arch4Sm80ELb0ELb1ELb0ELb1ELb0ELb0ELb1ELb0EEENS1_21CollectiveEpilogueFwdINS6_IJS8_SA_S9_EEENS6_IJNS7_ILi1EEESI_SI_EEESC_SE_Li256ELb1ELb1ELb0ELb0EEENS1_19SingleTileSchedulerILb1ELb0ELb1ELi128EEEEEEEEEvNT_6ParamsE,(.L_x_67 - _ZN7cutlass13device_kernelIN5flash19enable_sm80_to_sm89INS1_16FlashAttnFwdSm80INS1_25CollectiveMainloopFwdSm80ILi8ELi2ELb0EN4cute5tupleIJNS5_1CILi128EEENS7_ILi64EEENS7_ILi192EEEEEELi192ENS_10bfloat16_tEfNS_4arch4Sm80ELb0ELb1ELb0ELb1ELb0ELb0ELb1ELb0EEENS1_21CollectiveEpilogueFwdINS6_IJS8_SA_S9_EEENS6_IJNS7_ILi1EEESI_SI_EEESC_SE_Li256ELb1ELb1ELb0ELb0EEENS1_19SingleTileSchedulerILb1ELb0ELb1ELi128EEEEEEEEEvNT_6ParamsE)
        .other          _ZN7cutlass13device_kernelIN5flash19enable_sm80_to_sm89INS1_16FlashAttnFwdSm80INS1_25CollectiveMainloopFwdSm80ILi8ELi2ELb0EN4cute5tupleIJNS5_1CILi128EEENS7_ILi64EEENS7_ILi192EEEEEELi192ENS_10bfloat16_tEfNS_4arch4Sm80ELb0ELb1ELb0ELb1ELb0ELb0ELb1ELb0EEENS1_21CollectiveEpilogueFwdINS6_IJS8_SA_S9_EEENS6_IJNS7_ILi1EEESI_SI_EEESC_SE_Li256ELb1ELb1ELb0ELb0EEENS1_19SingleTileSchedulerILb1ELb0ELb1ELi128EEEEEEEEEvNT_6ParamsE,@"STO_CUDA_ENTRY STV_DEFAULT"
_ZN7cutlass13device_kernelIN5flash19enable_sm80_to_sm89INS1_16FlashAttnFwdSm80INS1_25CollectiveMainloopFwdSm80ILi8ELi2ELb0EN4cute5tupleIJNS5_1CILi128EEENS7_ILi64EEENS7_ILi192EEEEEELi192ENS_10bfloat16_tEfNS_4arch4Sm80ELb0ELb1ELb0ELb1ELb0ELb0ELb1ELb0EEENS1_21CollectiveEpilogueFwdINS6_IJS8_SA_S9_EEENS6_IJNS7_ILi1EEESI_SI_EEESC_SE_Li256ELb1ELb1ELb0ELb0EEENS1_19SingleTileSchedulerILb1ELb0ELb1ELi128EEEEEEEEEvNT_6ParamsE:
[----:B------:R-:W-:Y:S01]  /*0000*/  LDC R1, c[0x0][0x28] ;  /* 0x00000a00ff017b82 */ /* 0x000fe20000000800 */
[----:B------:R-:W-:Y:S05]  /*0010*/  EXIT ;  /* 0x000000000000794d */ /* 0x000fea0003800000 */
.L_x_31:
        /* <DEDUP_REMOVED lines=14> */
.L_x_67:


//--------------------- .text._ZN7cutlass13device_kernelIN5flash19enable_sm80_to_sm89INS1_16FlashAttnFwdSm80INS1_25CollectiveMainloopFwdSm80ILi8ELi2ELb0EN4cute5tupleIJNS5_1CILi128EEENS7_ILi64EEENS7_ILi192EEEEEELi192ENS_10bfloat16_tEfNS_4arch4Sm80ELb0ELb1ELb0ELb1ELb0ELb1ELb1ELb0EEENS1_21CollectiveEpilogueFwdINS6_IJS8_SA_S9_EEENS6_IJNS7_ILi1EEESI_SI_EEESC_SE_Li256ELb1ELb1ELb0ELb0EEENS1_19SingleTileSchedulerILb1ELb0ELb1ELi128EEEEEEEEEvNT_6ParamsE --------------------------
	.section	.text._ZN7cutlass13device_kernelIN5flash19enable_sm80_to_sm89INS1_16FlashAttnFwdSm80INS1_25CollectiveMainloopFwdSm80ILi8ELi2ELb0EN4cute5tupleIJNS5_1CILi128EEENS7_ILi64EEENS7_ILi192EEEEEELi192ENS_10bfloat16_tEfNS_4arch4Sm80ELb0ELb1ELb0ELb1ELb0ELb1ELb1ELb0EEENS1_21CollectiveEpilogueFwdINS6_IJS8_SA_S9_EEENS6_IJNS7_ILi1EEESI_SI_EEESC_SE_Li256ELb1ELb1ELb0ELb0EEENS1_19SingleTileSchedulerILb1ELb0ELb1ELi128EEEEEEEEEvNT_6ParamsE,"ax",@progbits
	.align	128
.text._ZN7cutlass13device_kernelIN5flash19enable_sm80_to_sm89INS1_16FlashAttnFwdSm80INS1_25CollectiveMainloopFwdSm80ILi8ELi2ELb0EN4cute5tupleIJNS5_1CILi128EEENS7_ILi64EEENS7_ILi192EEEEEELi192ENS_10bfloat16_tEfNS_4arch4Sm80ELb0ELb1ELb0ELb1ELb0ELb1ELb1ELb0EEENS1_21CollectiveEpilogueFwdINS6_IJS8_SA_S9_EEENS6_IJNS7_ILi1EEESI_SI_EEESC_SE_Li256ELb1ELb1ELb0ELb0EEENS1_19SingleTileSchedulerILb1ELb0ELb1ELi128EEEEEEEEEvNT_6ParamsE:
        .type           _ZN7cutlass13device_kernelIN5flash19enable_sm80_to_sm89INS1_16FlashAttnFwdSm80INS1_25CollectiveMainloopFwdSm80ILi8ELi2ELb0EN4cute5tupleIJNS5_1CILi128EEENS7_ILi64EEENS7_ILi192EEEEEELi192ENS_10bfloat16_tEfNS_4arch4Sm80ELb0ELb1ELb0ELb1ELb0ELb1ELb1ELb0EEENS1_21CollectiveEpilogueFwdINS6_IJS8_SA_S9_EEENS6_IJNS7_ILi1EEESI_SI_EEESC_SE_Li256ELb1ELb1ELb0ELb0EEENS1_19SingleTileSchedulerILb1ELb0ELb1ELi128EEEEEEEEEvNT_6ParamsE,@function
        .size           _ZN7cutlass13device_kernelIN5flash19enable_sm80_to_sm89INS1_16FlashAttnFwdSm80INS1_25CollectiveMainloopFwdSm80ILi8ELi2ELb0EN4cute5tupleIJNS5_1CILi128EEENS7_ILi64EEENS7_ILi192EEEEEELi192ENS_10bfloat16_tEfNS_4arch4Sm80ELb0ELb1ELb0ELb1ELb0ELb1ELb1ELb0EEENS1_21CollectiveEpilogueFwdINS6_IJS8_SA_S9_EEENS6_IJNS7_ILi1EEESI_SI_EEESC_SE_Li256ELb1ELb1ELb0ELb0EEENS1_19SingleTileSchedulerILb1ELb0ELb1ELi128EEEEEEEEEvNT_6ParamsE,(.L_x_68 - _ZN7cutlass13device_kernelIN5flash19enable_sm80_to_sm89INS1_16FlashAttnFwdSm80INS1_25CollectiveMainloopFwdSm80ILi8ELi2ELb0EN4cute5tupleIJNS5_1CILi128EEENS7_ILi64EEENS7_ILi192EEEEEELi192ENS_10bfloat16_tEfNS_4arch4Sm80ELb0ELb1ELb0ELb1ELb0ELb1ELb1ELb0EEENS1_21CollectiveEpilogueFwdINS6_IJS8_SA_S9_EEENS6_IJNS7_ILi1EEESI_SI_EEESC_SE_Li256ELb1ELb1ELb0ELb0EEENS1_19SingleTileSchedulerILb1ELb0ELb1ELi128EEEEEEEEEvNT_6ParamsE)
        .other          _ZN7cutlass13device_kernelIN5flash19enable_sm80_to_sm89INS1_16FlashAttnFwdSm80INS1_25CollectiveMainloopFwdSm80ILi8ELi2ELb0EN4cute5tupleIJNS5_1CILi128EEENS7_ILi64EEENS7_ILi192EEEEEELi192ENS_10bfloat16_tEfNS_4arch4Sm80ELb0ELb1ELb0ELb1ELb0ELb1ELb1ELb0EEENS1_21CollectiveEpilogueFwdINS6_IJS8_SA_S9_EEENS6_IJNS7_ILi1EEESI_SI_EEESC_SE_Li256ELb1ELb1ELb0ELb0EEENS1_19SingleTileSchedulerILb1ELb0ELb1ELi128EEEEEEEEEvNT_6ParamsE,@"STO_CUDA_ENTRY STV_DEFAULT"
_ZN7cutlass13device_kernelIN5flash19enable_sm80_to_sm89INS1_16FlashAttnFwdSm80INS1_25CollectiveMainloopFwdSm80ILi8ELi2ELb0EN4cute5tupleIJNS5_1CILi128EEENS7_ILi64EEENS7_ILi192EEEEEELi192ENS_10bfloat16_tEfNS_4arch4Sm80ELb0ELb1ELb0ELb1ELb0ELb1ELb1ELb0EEENS1_21CollectiveEpilogueFwdINS6_IJS8_SA_S9_EEENS6_IJNS7_ILi1EEESI_SI_EEESC_SE_Li256ELb1ELb1ELb0ELb0EEENS1_19SingleTileSchedulerILb1ELb0ELb1ELi128EEEEEEEEEvNT_6ParamsE:
[----:B------:R-:W-:Y:S01]  /*0000*/  LDC R1, c[0x0][0x28] ;  /* 0x00000a00ff017b82 */ /* 0x000fe20000000800 */
[----:B------:R-:W-:Y:S05]  /*0010*/  EXIT ;  /* 0x000000000000794d */ /* 0x000fea0003800000 */
.L_x_32:
        /* <DEDUP_REMOVED lines=14> */
.L_x_68:


//--------------------- .text._ZN7cutlass13device_kernelIN5flash19enable_sm80_to_sm89INS1_16FlashAttnFwdSm80INS1_25CollectiveMainloopFwdSm80ILi8ELi2ELb1EN4cute5tupleIJNS5_1CILi128EEENS7_ILi96EEENS7_ILi192EEEEEELi192ENS_10bfloat16_tEfNS_4arch4Sm80ELb1ELb0ELb0ELb0ELb0ELb0ELb1ELb0EEENS1_21CollectiveEpilogueFwdINS6_IJS8_SA_S9_EEENS6_IJNS7_ILi1EEESI_SI_EEESC_SE_Li256ELb0ELb1ELb0ELb0EEENS1_30DynamicPersistentTileSchedulerILi256ELi256ELb0ELb1ELb0EEEEEEEEEvNT_6ParamsE --------------------------
	.section	.text._ZN7cutlass13device_kernelIN5flash19enable_sm80_to_sm89INS1_16FlashAttnFwdSm80INS1_25CollectiveMainloopFwdSm80ILi8ELi2ELb1EN4cute5tupleIJNS5_1CILi128EEENS7_ILi96EEENS7_ILi192EEEEEELi192ENS_10bfloat16_tEfNS_4arch4Sm80ELb1ELb0ELb0ELb0ELb0ELb0ELb1ELb0EEENS1_21CollectiveEpilogueFwdINS6_IJS8_SA_S9_EEENS6_IJNS7_ILi1EEESI_SI_EEESC_SE_Li256ELb0ELb1ELb0ELb0EEENS1_30DynamicPersistentTileSchedulerILi256ELi256ELb0ELb1ELb0EEEEEEEEEvNT_6ParamsE,"ax",@progbits
	.align	128
.text._ZN7cutlass13device_kernelIN5flash19enable_sm80_to_sm89INS1_16FlashAttnFwdSm80INS1_25CollectiveMainloopFwdSm80ILi8ELi2ELb1EN4cute5tupleIJNS5_1CILi128EEENS7_ILi96EEENS7_ILi192EEEEEELi192ENS_10bfloat16_tEfNS_4arch4Sm80ELb1ELb0ELb0ELb0ELb0ELb0ELb1ELb0EEENS1_21CollectiveEpilogueFwdINS6_IJS8_SA_S9_EEENS6_IJNS7_ILi1EEESI_SI_EEESC_SE_Li256ELb0ELb1ELb0ELb0EEENS1_30DynamicPersistentTileSchedulerILi256ELi256ELb0ELb1ELb0EEEEEEEEEvNT_6ParamsE:
        .type           _ZN7cutlass13device_kernelIN5flash19enable_sm80_to_sm89INS1_16FlashAttnFwdSm80INS1_25CollectiveMainloopFwdSm80ILi8ELi2ELb1EN4cute5tupleIJNS5_1CILi128EEENS7_ILi96EEENS7_ILi192EEEEEELi192ENS_10bfloat16_tEfNS_4arch4Sm80ELb1ELb0ELb0ELb0ELb0ELb0ELb1ELb0EEENS1_21CollectiveEpilogueFwdINS6_IJS8_SA_S9_EEENS6_IJNS7_ILi1EEESI_SI_EEESC_SE_Li256ELb0ELb1ELb0ELb0EEENS1_30DynamicPersistentTileSchedulerILi256ELi256ELb0ELb1ELb0EEEEEEEEEvNT_6ParamsE,@function
        .size           _ZN7cutlass13device_kernelIN5flash19enable_sm80_to_sm89INS1_16FlashAttnFwdSm80INS1_25CollectiveMainloopFwdSm80ILi8ELi2ELb1EN4cute5tupleIJNS5_1CILi128EEENS7_ILi96EEENS7_ILi192EEEEEELi192ENS_10bfloat16_tEfNS_4arch4Sm80ELb1ELb0ELb0ELb0ELb0ELb0ELb1ELb0EEENS1_21CollectiveEpilogueFwdINS6_IJS8_SA_S9_EEENS6_IJNS7_ILi1EEESI_SI_EEESC_SE_Li256ELb0ELb1ELb0ELb0EEENS1_30DynamicPersistentTileSchedulerILi256ELi256ELb0ELb1ELb0EEEEEEEEEvNT_6ParamsE,(.L_x_69 - _ZN7cutlass13device_kernelIN5flash19enable_sm80_to_sm89INS1_16FlashAttnFwdSm80INS1_25CollectiveMainloopFwdSm80ILi8ELi2ELb1EN4cute5tupleIJNS5_1CILi128EEENS7_ILi96EEENS7_ILi192EEEEEELi192ENS_10bfloat16_tEfNS_4arch4Sm80ELb1ELb0ELb0ELb0ELb0ELb0ELb1ELb0EEENS1_21CollectiveEpilogueFwdINS6_IJS8_SA_S9_EEENS6_IJNS7_ILi1EEESI_SI_EEESC_SE_Li256ELb0ELb1ELb0ELb0EEENS1_30DynamicPersistentTileSchedulerILi256ELi256ELb0ELb1ELb0EEEEEEEEEvNT_6ParamsE)
        .other          _ZN7cutlass13device_kernelIN5flash19enable_sm80_to_sm89INS1_16FlashAttnFwdSm80INS1_25CollectiveMainloopFwdSm80ILi8ELi2ELb1EN4cute5tupleIJNS5_1CILi128EEENS7_ILi96EEENS7_ILi192EEEEEELi192ENS_10bfloat16_tEfNS_4arch4Sm80ELb1ELb0ELb0ELb0ELb0ELb0ELb1ELb0EEENS1_21CollectiveEpilogueFwdINS6_IJS8_SA_S9_EEENS6_IJNS7_ILi1EEESI_SI_EEESC_SE_Li256ELb0ELb1ELb0ELb0EEENS1_30DynamicPersistentTileSchedulerILi256ELi256ELb0ELb1ELb0EEEEEEEEEvNT_6ParamsE,@"STO_CUDA_ENTRY STV_DEFAULT"
_ZN7cutlass13device_kernelIN5flash19enable_sm80_to_sm89INS1_16FlashAttnFwdSm80INS1_25CollectiveMainloopFwdSm80ILi8ELi2ELb1EN4cute5tupleIJNS5_1CILi128EEENS7_ILi96EEENS7_ILi192EEEEEELi192ENS_10bfloat16_tEfNS_4arch4Sm80ELb1ELb0ELb0ELb0ELb0ELb0ELb1ELb0EEENS1_21CollectiveEpilogueFwdINS6_IJS8_SA_S9_EEENS6_IJNS7_ILi1EEESI_SI_EEESC_SE_Li256ELb0ELb1ELb0ELb0EEENS1_30DynamicPersistentTileSchedulerILi256ELi256ELb0ELb1ELb0EEEEEEEEEvNT_6ParamsE:
[----:B------:R-:W-:Y:S01]  /*0000*/  LDC R1, c[0x0][0x28] ;  /* 0x00000a00ff017b82 */ /* 0x000fe20000000800 */
[----:B------:R-:W-:Y:S05]  /*0010*/  EXIT ;  /* 0x000000000000794d */ /* 0x000fea0003800000 */
.L_x_33:
        /* <DEDUP_REMOVED lines=14> */
.L_x_69:


//--------------------- .text._ZN7cutlass13device_kernelIN5flash19enable_sm80_to_sm89INS1_16FlashAttnFwdSm80INS1_25CollectiveMainloopFwdSm80ILi8ELi2ELb1EN4cute5tupleIJNS5_1CILi128EEENS7_ILi96EEENS7_ILi192EEEEEELi192ENS_10bfloat16_tEfNS_4arch4Sm80ELb1ELb0ELb0ELb1ELb0ELb0ELb1ELb0EEENS1_21CollectiveEpilogueFwdINS6_IJS8_SA_S9_EEENS6_IJNS7_ILi1EEESI_SI_EEESC_SE_Li256ELb1ELb1ELb0ELb0EEENS1_19SingleTileSchedulerILb1ELb0ELb1ELi128EEEEEEEEEvNT_6ParamsE --------------------------
	.section	.text._ZN7cutlass13device_kernelIN5flash19enable_sm80_to_sm89INS1_16FlashAttnFwdSm80INS1_25CollectiveMainloopFwdSm80ILi8ELi2ELb1EN4cute5tupleIJNS5_1CILi128EEENS7_ILi96EEENS7_ILi192EEEEEELi192ENS_10bfloat16_tEfNS_4arch4Sm80ELb1ELb0ELb0ELb1ELb0ELb0ELb1ELb0EEENS1_21CollectiveEpilogueFwdINS6_IJS8_SA_S9_EEENS6_IJNS7_ILi1EEESI_SI_EEESC_SE_Li256ELb1ELb1ELb0ELb0EEENS1_19SingleTileSchedulerILb1ELb0ELb1ELi128EEEEEEEEEvNT_6ParamsE,"ax",@progbits
	.align	128
.text._ZN7cutlass13device_kernelIN5flash19enable_sm80_to_sm89INS1_16FlashAttnFwdSm80INS1_25CollectiveMainloopFwdSm80ILi8ELi2ELb1EN4cute5tupleIJNS5_1CILi128EEENS7_ILi96EEENS7_ILi192EEEEEELi192ENS_10bfloat16_tEfNS_4arch4Sm80ELb1ELb0ELb0ELb1ELb0ELb0ELb1ELb0EEENS1_21CollectiveEpilogueFwdINS6_IJS8_SA_S9_EEENS6_IJNS7_ILi1EEESI_SI_EEESC_SE_Li256ELb1ELb1ELb0ELb0EEENS1_19SingleTileSchedulerILb1ELb0ELb1ELi128EEEEEEEEEvNT_6ParamsE:
        .type           _ZN7cutlass13device_kernelIN5flash19enable_sm80_to_sm89INS1_16FlashAttnFwdSm80INS1_25CollectiveMainloopFwdSm80ILi8ELi2ELb1EN4cute5tupleIJNS5_1CILi128EEENS7_ILi96EEENS7_ILi192EEEEEELi192ENS_10bfloat16_tEfNS_4arch4Sm80ELb1ELb0ELb0ELb1ELb0ELb0ELb1ELb0EEENS1_21CollectiveEpilogueFwdINS6_IJS8_SA_S9_EEENS6_IJNS7_ILi1EEESI_SI_EEESC_SE_Li256ELb1ELb1ELb0ELb0EEENS1_19SingleTileSchedulerILb1ELb0ELb1ELi128EEEEEEEEEvNT_6ParamsE,@function
        .size           _ZN7cutlass13device_kernelIN5flash19enable_sm80_to_sm89INS1_16FlashAttnFwdSm80INS1_25CollectiveMainloopFwdSm80ILi8ELi2ELb1EN4cute5tupleIJNS5_1CILi128EEENS7_ILi96EEENS7_ILi192EEEEEELi192ENS_10bfloat16_tEfNS_4arch4Sm80ELb1ELb0ELb0ELb1ELb0ELb0ELb1ELb0EEENS1_21CollectiveEpilogueFwdINS6_IJS8_SA_S9_EEENS6_IJNS7_ILi1EEESI_SI_EEESC_SE_Li256ELb1ELb1ELb0ELb0EEENS1_19SingleTileSchedulerILb1ELb0ELb1ELi128EEEEEEEEEvNT_6ParamsE,(.L_x_70 - _ZN7cutlass13device_kernelIN5flash19enable_sm80_to_sm89INS1_16FlashAttnFwdSm80INS1_25CollectiveMainloopFwdSm80ILi8ELi2ELb1EN4cute5tupleIJNS5_1CILi128EEENS7_ILi96EEENS7_ILi192EEEEEELi192ENS_10bfloat16_tEfNS_4arch4Sm80ELb1ELb0ELb0ELb1ELb0ELb0ELb1ELb0EEENS1_21CollectiveEpilogueFwdINS6_IJS8_SA_S9_EEENS6_IJNS7_ILi1EEESI_SI_EEESC_SE_Li256ELb1ELb1ELb0ELb0EEENS1_19SingleTileSchedulerILb1ELb0ELb1ELi128EEEEEEEEEvNT_6ParamsE)
        .other          _ZN7cutlass13device_kernelIN5flash19enable_sm80_to_sm89INS1_16FlashAttnFwdSm80INS1_25CollectiveMainloopFwdSm80ILi8ELi2ELb1EN4cute5tupleIJNS5_1CILi128EEENS7_ILi96EEENS7_ILi192EEEEEELi192ENS_10bfloat16_tEfNS_4arch4Sm80ELb1ELb0ELb0ELb1ELb0ELb0ELb1ELb0EEENS1_21CollectiveEpilogueFwdINS6_IJS8_SA_S9_EEENS6_IJNS7_ILi1EEESI_SI_EEESC_SE_Li256ELb1ELb1ELb0ELb0EEENS1_19SingleTileSchedulerILb1ELb0ELb1ELi128EEEEEEEEEvNT_6ParamsE,@"STO_CUDA_ENTRY STV_DEFAULT"
_ZN7cutlass13device_kernelIN5flash19enable_sm80_to_sm89INS1_16FlashAttnFwdSm80INS1_25CollectiveMainloopFwdSm80ILi8ELi2ELb1EN4cute5tupleIJNS5_1CILi128EEENS7_ILi96EEENS7_ILi192EEEEEELi192ENS_10bfloat16_tEfNS_4arch4Sm80ELb1ELb0ELb0ELb1ELb0ELb0ELb1ELb0EEENS1_21CollectiveEpilogueFwdINS6_IJS8_SA_S9_EEENS6_IJNS7_ILi1EEESI_SI_EEESC_SE_Li256ELb1ELb1ELb0ELb0EEENS1_19SingleTileSchedulerILb1ELb0ELb1ELi128EEEEEEEEEvNT_6ParamsE:
[----:B------:R-:W-:Y:S01]  /*0000*/  LDC R1, c[0x0][0x28] ;  /* 0x00000a00ff017b82 */ /* 0x000fe20000000800 */
[----:B------:R-:W-:Y:S05]  /*0010*/  EXIT ;  /* 0x000000000000794d */ /* 0x000fea0003800000 */
.L_x_34:
        /* <DEDUP_REMOVED lines=14> */
.L_x_70:


//--------------------- .text._ZN7cutlass13device_kernelIN5flash19enable_sm80_to_sm89INS1_16FlashAttnFwdSm80INS1_25CollectiveMainloopFwdSm80ILi8ELi2ELb0EN4cute5tupleIJNS5_1CILi128EEENS7_ILi64EEENS7_ILi192EEEEEELi192ENS_10bfloat16_tEfNS_4arch4Sm80ELb1ELb0ELb0ELb1ELb0ELb1ELb1ELb0EEENS1_21CollectiveEpilogueFwdINS6_IJS8_SA_S9_EEENS6_IJNS7_ILi1EEESI_SI_EEESC_SE_Li256ELb1ELb1ELb0ELb0EEENS1_19SingleTileSchedulerILb1ELb0ELb1ELi128EEEEEEEEEvNT_6ParamsE --------------------------
	.section	.text._ZN7cutlass13device_kernelIN5flash19enable_sm80_to_sm89INS1_16FlashAttnFwdSm80INS1_25CollectiveMainloopFwdSm80ILi8ELi2ELb0EN4cute5tupleIJNS5_1CILi128EEENS7_ILi64EEENS7_ILi192EEEEEELi192ENS_10bfloat16_tEfNS_4arch4Sm80ELb1ELb0ELb0ELb1ELb0ELb1ELb1ELb0EEENS1_21CollectiveEpilogueFwdINS6_IJS8_SA_S9_EEENS6_IJNS7_ILi1EEESI_SI_EEESC_SE_Li256ELb1ELb1ELb0ELb0EEENS1_19SingleTileSchedulerILb1ELb0ELb1ELi128EEEEEEEEEvNT_6ParamsE,"ax",@progbits
	.align	128
.text._ZN7cutlass13device_kernelIN5flash19enable_sm80_to_sm89INS1_16FlashAttnFwdSm80INS1_25CollectiveMainloopFwdSm80ILi8ELi2ELb0EN4cute5tupleIJNS5_1CILi128EEENS7_ILi64EEENS7_ILi192EEEEEELi192ENS_10bfloat16_tEfNS_4arch4Sm80ELb1ELb0ELb0ELb1ELb0ELb1ELb1ELb0EEENS1_21CollectiveEpilogueFwdINS6_IJS8_SA_S9_EEENS6_IJNS7_ILi1EEESI_SI_EEESC_SE_Li256ELb1ELb1ELb0ELb0EEENS1_19SingleTileSchedulerILb1ELb0ELb1ELi128EEEEEEEEEvNT_6ParamsE:
        .type           _ZN7cutlass13device_kernelIN5flash19enable_sm80_to_sm89INS1_16FlashAttnFwdSm80INS1_25CollectiveMainloopFwdSm80ILi8ELi2ELb0EN4cute5tupleIJNS5_1CILi128EEENS7_ILi64EEENS7_ILi192EEEEEELi192ENS_10bfloat16_tEfNS_4arch4Sm80ELb1ELb0ELb0ELb1ELb0ELb1ELb1ELb0EEENS1_21CollectiveEpilogueFwdINS6_IJS8_SA_S9_EEENS6_IJNS7_ILi1EEESI_SI_EEESC_SE_Li256ELb1ELb1ELb0ELb0EEENS1_19SingleTileSchedulerILb1ELb0ELb1ELi128EEEEEEEEEvNT_6ParamsE,@function
        .size           _ZN7cutlass13device_kernelIN5flash19enable_sm80_to_sm89INS1_16FlashAttnFwdSm80INS1_25CollectiveMainloopFwdSm80ILi8ELi2ELb0EN4cute5tupleIJNS5_1CILi128EEENS7_ILi64EEENS7_ILi192EEEEEELi192ENS_10bfloat16_tEfNS_4arch4Sm80ELb1ELb0ELb0ELb1ELb0ELb1ELb1ELb0EEENS1_21CollectiveEpilogueFwdINS6_IJS8_SA_S9_EEENS6_IJNS7_ILi1EEESI_SI_EEESC_SE_Li256ELb1ELb1ELb0ELb0EEENS1_19SingleTileSchedulerILb1ELb0ELb1ELi128EEEEEEEEEvNT_6ParamsE,(.L_x_71 - _ZN7cutlass13device_kernelIN5flash19enable_sm80_to_sm89INS1_16FlashAttnFwdSm80INS1_25CollectiveMainloopFwdSm80ILi8ELi2ELb0EN4cute5tupleIJNS5_1CILi128EEENS7_ILi64EEENS7_ILi192EEEEEELi192ENS_10bfloat16_tEfNS_4arch4Sm80ELb1ELb0ELb0ELb1ELb0ELb1ELb1ELb0EEENS1_21CollectiveEpilogueFwdINS6_IJS8_SA_S9_EEENS6_IJNS7_ILi1EEESI_SI_EEESC_SE_Li256ELb1ELb1ELb0ELb0EEENS1_19SingleTileSchedulerILb1ELb0ELb1ELi128EEEEEEEEEvNT_6ParamsE)
        .other          _ZN7cutlass13device_kernelIN5flash19enable_sm80_to_sm89INS1_16FlashAttnFwdSm80INS1_25CollectiveMainloopFwdSm80ILi8ELi2ELb0EN4cute5tupleIJNS5_1CILi128EEENS7_ILi64EEENS7_ILi192EEEEEELi192ENS_10bfloat16_tEfNS_4arch4Sm80ELb1ELb0ELb0ELb1ELb0ELb1ELb1ELb0EEENS1_21CollectiveEpilogueFwdINS6_IJS8_SA_S9_EEENS6_IJNS7_ILi1EEESI_SI_EEESC_SE_Li256ELb1ELb1ELb0ELb0EEENS1_19SingleTileSchedulerILb1ELb0ELb1ELi128EEEEEEEEEvNT_6ParamsE,@"STO_CUDA_ENTRY STV_DEFAULT"
_ZN7cutlass13device_kernelIN5flash19enable_sm80_to_sm89INS1_16FlashAttnFwdSm80INS1_25CollectiveMainloopFwdSm80ILi8ELi2ELb0EN4cute5tupleIJNS5_1CILi128EEENS7_ILi64EEENS7_ILi192EEEEEELi192ENS_10bfloat16_tEfNS_4arch4Sm80ELb1ELb0ELb0ELb1ELb0ELb1ELb1ELb0EEENS1_21CollectiveEpilogueFwdINS6_IJS8_SA_S9_EEENS6_IJNS7_ILi1EEESI_SI_EEESC_SE_Li256ELb1ELb1ELb0ELb0EEENS1_19SingleTileSchedulerILb1ELb0ELb1ELi128EEEEEEEEEvNT_6ParamsE:
[----:B------:R-:W-:Y:S01]  /*0000*/  LDC R1, c[0x0][0x28] ;  /* 0x00000a00ff017b82 */ /* 0x000fe20000000800 */
[----:B------:R-:W-:Y:S05]  /*0010*/  EXIT ;  /* 0x000000000000794d */ /* 0x000fea0003800000 */
.L_x_35:
        /* <DEDUP_REMOVED lines=14> */
.L_x_71:


//--------------------- .nv.shared.reserved.0     --------------------------
	.section	.nv.shared.reserved.0,"aw",@nobits
	.weak		__nv_reservedSMEM_offset_0_alias
	.size		__nv_reservedSMEM_offset_0_alias, 0, 0
	.other		__nv_reservedSMEM_offset_0_alias,@"STO_CUDA_RESERVED_SHARED STV_DEFAULT"
__nv_reservedSMEM_offset_0_alias:
	.zero		0


//--------------------- .nv.global                --------------------------
	.section	.nv.global,"aw",@nobits
.nv.global:
	.type		_ZN77_INTERNAL_591b084b_41_flash_fwd_hdim192_bf16_softcapall_sm80_cu_9d2915ae_35694cute1_E,@object
	.size		_ZN77_INTERNAL_591b084b_41_flash_fwd_hdim192_bf16_softcapall_sm80_cu_9d2915ae_35694cute1_E,(_ZN77_INTERNAL_591b084b_41_flash_fwd_hdim192_bf16_softcapall_sm80_cu_9d2915ae_35694cuda3std3__45__cpo6cbeginE - _ZN77_INTERNAL_591b084b_41_flash_fwd_hdim192_bf16_softcapall_sm80_cu_9d2915ae_35694cute1_E)
_ZN77_INTERNAL_591b084b_41_flash_fwd_hdim192_bf16_softcapall_sm80_cu_9d2915ae_35694cute1_E:
	.zero		1
	.type		_ZN77_INTERNAL_591b084b_41_flash_fwd_hdim192_bf16_softcapall_sm80_cu_9d2915ae_35694cuda3std3__45__cpo6cbeginE,@object
	.size		_ZN77_INTERNAL_591b084b_41_flash_fwd_hdim192_bf16_softcapall_sm80_cu_9d2915ae_35694cuda3std3__45__cpo6cbeginE,(_ZN77_INTERNAL_591b084b_41_flash_fwd_hdim192_bf16_softcapall_sm80_cu_9d2915ae_35694cuda3std3__48in_placeE - _ZN77_INTERNAL_591b084b_41_flash_fwd_hdim192_bf16_softcapall_sm80_cu_9d2915ae_35694cuda3std3__45__cpo6cbeginE)
_ZN77_INTERNAL_591b084b_41_flash_fwd_hdim192_bf16_softcapall_sm80_cu_9d2915ae_35694cuda3std3__45__cpo6cbeginE:
	.zero		1
	.type		_ZN77_INTERNAL_591b084b_41_flash_fwd_hdim192_bf16_softcapall_sm80_cu_9d2915ae_35694cuda3std3__48in_placeE,@object
	.size		_ZN77_INTERNAL_591b084b_41_flash_fwd_hdim192_bf16_softcapall_sm80_cu_9d2915ae_35694cuda3std3__48in_placeE,(_ZN77_INTERNAL_591b084b_41_flash_fwd_hdim192_bf16_softcapall_sm80_cu_9d2915ae_35694cuda3std6ranges3__45__cpo9iter_moveE - _ZN77_INTERNAL_591b084b_41_flash_fwd_hdim192_bf16_softcapall_sm80_cu_9d2915ae_35694cuda3std3__48in_placeE)
_ZN77_INTERNAL_591b084b_41_flash_fwd_hdim192_bf16_softcapall_sm80_cu_9d2915ae_35694cuda3std3__48in_placeE:
	.zero		1
	.type		_ZN77_INTERNAL_591b084b_41_flash_fwd_hdim192_bf16_softcapall_sm80_cu_9d2915ae_35694cuda3std6ranges3__45__cpo9iter_moveE,@object
	.size		_ZN77_INTERNAL_591b084b_41_flash_fwd_hdim192_bf16_softcapall_sm80_cu_9d2915ae_35694cuda3std6ranges3__45__cpo9iter_moveE,(_ZN77_INTERNAL_591b084b_41_flash_fwd_hdim192_bf16_softcapall_sm80_cu_9d2915ae_35694cuda3std3__45__cpo5beginE - _ZN77_INTERNAL_591b084b_41_flash_fwd_hdim192_bf16_softcapall_sm80_cu_9d2915ae_35694cuda3std6ranges3__45__cpo9iter_moveE)
_ZN77_INTERNAL_591b084b_41_flash_fwd_hdim192_bf16_softcapall_sm80_cu_9d2915ae_35694cuda3std6ranges3__45__cpo9iter_moveE:
	.zero		1
	.type		_ZN77_INTERNAL_591b084b_41_flash_fwd_hdim192_bf16_softcapall_sm80_cu_9d2915ae_35694cuda3std3__45__cpo5beginE,@object
	.size		_ZN77_INTERNAL_591b084b_41_flash_fwd_hdim192_bf16_softcapall_sm80_cu_9d2915ae_35694cuda3std3__45__cpo5beginE,(_ZN77_INTERNAL_591b084b_41_flash_fwd_hdim192_bf16_softcapall_sm80_cu_9d2915ae_35694cuda3std3__479_GLOBAL__N__591b084b_41_flash_fwd_hdim192_bf16_softcapall_sm80_cu_9d2915ae_35696ignoreE - _ZN77_INTERNAL_591b084b_41_flash_fwd_hdim192_bf16_softcapall_sm80_cu_9d2915ae_35694cuda3std3__45__cpo5beginE)
_ZN77_INTERNAL_591b084b_41_flash_fwd_hdim192_bf16_softcapall_sm80_cu_9d2915ae_35694cuda3std3__45__cpo5beginE:
	.zero		1
	.type		_ZN77_INTERNAL_591b084b_41_flash_fwd_hdim192_bf16_softcapall_sm80_cu_9d2915ae_35694cuda3std3__479_GLOBAL__N__591b084b_41_flash_fwd_hdim192_bf16_softcapall_sm80_cu_9d2915ae_35696ignoreE,@object
	.size		_ZN77_INTERNAL_591b084b_41_flash_fwd_hdim192_bf16_softcapall_sm80_cu_9d2915ae_35694cuda3std3__479_GLOBAL__N__591b084b_41_flash_fwd_hdim192_bf16_softcapall_sm80_cu_9d2915ae_35696ignoreE,(_ZN77_INTERNAL_591b084b_41_flash_fwd_hdim192_bf16_softcapall_sm80_cu_9d2915ae_35694cute7productE - _ZN77_INTERNAL_591b084b_41_flash_fwd_hdim192_bf16_softcapall_sm80_cu_9d2915ae_35694cuda3std3__479_GLOBAL__N__591b084b_41_flash_fwd_hdim192_bf16_softcapall_sm80_cu_9d2915ae_35696ignoreE)
_ZN77_INTERNAL_591b084b_41_flash_fwd_hdim192_bf16_softcapall_sm80_cu_9d2915ae_35694cuda3std3__479_GLOBAL__N__591b084b_41_flash_fwd_hdim192_bf16_softcapall_sm80_cu_9d2915ae_35696ignoreE:
	.zero		1
	.type		_ZN77_INTERNAL_591b084b_41_flash_fwd_hdim192_bf16_softcapall_sm80_cu_9d2915ae_35694cute7productE,@object
	.size		_ZN77_INTERNAL_591b084b_41_flash_fwd_hdim192_bf16_softcapall_sm80_cu_9d2915ae_35694cute7productE,(_ZN77_INTERNAL_591b084b_41_flash_fwd_hdim192_bf16_softcapall_sm80_cu_9d2915ae_35694cuda3std3__45__cpo3endE - _ZN77_INTERNAL_591b084b_41_flash_fwd_hdim192_bf16_softcapall_sm80_cu_9d2915ae_35694cute7productE)
_ZN77_INTERNAL_591b084b_41_flash_fwd_hdim192_bf16_softcapall_sm80_cu_9d2915ae_35694cute7productE:
	.zero		1
	.type		_ZN77_INTERNAL_591b084b_41_flash_fwd_hdim192_bf16_softcapall_sm80_cu_9d2915ae_35694cuda3std3__45__cpo3endE,@object
	.size		_ZN77_INTERNAL_591b084b_41_flash_fwd_hdim192_bf16_softcapall_sm80_cu_9d2915ae_35694cuda3std3__45__cpo3endE,(_ZN77_INTERNAL_591b084b_41_flash_fwd_hdim192_bf16_softcapall_sm80_cu_9d2915ae_35694cuda3std3__419piecewise_constructE - _ZN77_INTERNAL_591b084b_41_flash_fwd_hdim192_bf16_softcapall_sm80_cu_9d2915ae_35694cuda3std3__45__cpo3endE)
_ZN77_INTERNAL_591b084b_41_flash_fwd_hdim192_bf16_softcapall_sm80_cu_9d2915ae_35694cuda3std3__45__cpo3endE:
	.zero		1
	.type		_ZN77_INTERNAL_591b084b_41_flash_fwd_hdim192_bf16_softcapall_sm80_cu_9d2915ae_35694cuda3std3__419piecewise_constructE,@object
	.size		_ZN77_INTERNAL_591b084b_41_flash_fwd_hdim192_bf16_softcapall_sm80_cu_9d2915ae_35694cuda3std3__419piecewise_constructE,(_ZN77_INTERNAL_591b084b_41_flash_fwd_hdim192_bf16_softcapall_sm80_cu_9d2915ae_35694cuda3std3__45__cpo4cendE - _ZN77_INTERNAL_591b084b_41_flash_fwd_hdim192_bf16_softcapall_sm80_cu_9d2915ae_35694cuda3std3__419piecewise_constructE)
_ZN77_INTERNAL_591b084b_41_flash_fwd_hdim192_bf16_softcapall_sm80_cu_9d2915ae_35694cuda3std3__419piecewise_constructE:
	.zero		1
	.type		_ZN77_INTERNAL_591b084b_41_flash_fwd_hdim192_bf16_softcapall_sm80_cu_9d2915ae_35694cuda3std3__45__cpo4cendE,@object
	.size		_ZN77_INTERNAL_591b084b_41_flash_fwd_hdim192_bf16_softcapall_sm80_cu_9d2915ae_35694cuda3std3__45__cpo4cendE,(_ZN77_INTERNAL_591b084b_41_flash_fwd_hdim192_bf16_softcapall_sm80_cu_9d2915ae_35694cuda3std6ranges3__45__cpo4swapE - _ZN77_INTERNAL_591b084b_41_flash_fwd_hdim192_bf16_softcapall_sm80_cu_9d2915ae_35694cuda3std3__45__cpo4cendE)
_ZN77_INTERNAL_591b084b_41_flash_fwd_hdim192_bf16_softcapall_sm80_cu_9d2915ae_35694cuda3std3__45__cpo4cendE:
	.zero		1
	.type		_ZN77_INTERNAL_591b084b_41_flash_fwd_hdim192_bf16_softcapall_sm80_cu_9d2915ae_35694cuda3std6ranges3__45__cpo4swapE,@object
	.size		_ZN77_INTERNAL_591b084b_41_flash_fwd_hdim192_bf16_softcapall_sm80_cu_9d2915ae_35694cuda3std6ranges3__45__cpo4swapE,(.L_7 - _ZN77_INTERNAL_591b084b_41_flash_fwd_hdim192_bf16_softcapall_sm80_cu_9d2915ae_35694cuda3std6ranges3__45__cpo4swapE)
_ZN77_INTERNAL_591b084b_41_flash_fwd_hdim192_bf16_softcapall_sm80_cu_9d2915ae_35694cuda3std6ranges3__45__cpo4swapE:
	.zero		1
.L_7:


//--------------------- .nv.constant0._ZN7cutlass13device_kernelIN5flash19enable_sm80_to_sm89INS1_16FlashAttnFwdSm80INS1_25CollectiveMainloopFwdSm80ILi8ELi1ELb1EN4cute5tupleIJNS5_1CILi128EEENS7_ILi96EEENS7_ILi192EEEEEELi192ENS_10bfloat16_tEfNS_4arch4Sm80ELb0ELb0ELb1ELb0ELb0ELb0ELb1ELb0EEENS1_21CollectiveEpilogueFwdINS6_IJS8_SA_S9_EEENS6_IJNS7_ILi1EEESI_SI_EEESC_SE_Li256ELb0ELb1ELb0ELb0EEENS1_19SingleTileSchedulerILb0ELb0ELb1ELi128EEEEEEEEEvNT_6ParamsE --------------------------
	.section	.nv.constant0._ZN7cutlass13device_kernelIN5flash19enable_sm80_to_sm89INS1_16FlashAttnFwdSm80INS1_25CollectiveMainloopFwdSm80ILi8ELi1ELb1EN4cute5tupleIJNS5_1CILi128EEENS7_ILi96EEENS7_ILi192EEEEEELi192ENS_10bfloat16_tEfNS_4arch4Sm80ELb0ELb0ELb1ELb0ELb0ELb0ELb1ELb0EEENS1_21CollectiveEpilogueFwdINS6_IJS8_SA_S9_EEENS6_IJNS7_ILi1EEESI_SI_EEESC_SE_Li256ELb0ELb1ELb0ELb0EEENS1_19SingleTileSchedulerILb0ELb0ELb1ELi128EEEEEEEEEvNT_6ParamsE,"a",@progbits
	.sectionflags	@""
	.align	4
.nv.constant0._ZN7cutlass13device_kernelIN5flash19enable_sm80_to_sm89INS1_16FlashAttnFwdSm80INS1_25CollectiveMainloopFwdSm80ILi8ELi1ELb1EN4cute5tupleIJNS5_1CILi128EEENS7_ILi96EEENS7_ILi192EEEEEELi192ENS_10bfloat16_tEfNS_4arch4Sm80ELb0ELb0ELb1ELb0ELb0ELb0ELb1ELb0EEENS1_21CollectiveEpilogueFwdINS6_IJS8_SA_S9_EEENS6_IJNS7_ILi1EEESI_SI_EEESC_SE_Li256ELb0ELb1ELb0ELb0EEENS1_19SingleTileSchedulerILb0ELb0ELb1ELi128EEEEEEEEEvNT_6ParamsE:
	.zero		1576


//--------------------- .nv.constant0._ZN7cutlass13device_kernelIN5flash19enable_sm80_to_sm89INS1_16FlashAttnFwdSm80INS1_25CollectiveMainloopFwdSm80ILi8ELi1ELb1EN4cute5tupleIJNS5_1CILi128EEENS7_ILi96EEENS7_ILi192EEEEEELi192ENS_10bfloat16_tEfNS_4arch4Sm80ELb0ELb0ELb1ELb1ELb0ELb0ELb1ELb0EEENS1_21CollectiveEpilogueFwdINS6_IJS8_SA_S9_EEENS6_IJNS7_ILi1EEESI_SI_EEESC_SE_Li256ELb1ELb1ELb0ELb0EEENS1_19SingleTileSchedulerILb1ELb0ELb1ELi128EEEEEEEEEvNT_6ParamsE --------------------------
	.section	.nv.constant0._ZN7cutlass13device_kernelIN5flash19enable_sm80_to_sm89INS1_16FlashAttnFwdSm80INS1_25CollectiveMainloopFwdSm80ILi8ELi1ELb1EN4cute5tupleIJNS5_1CILi128EEENS7_ILi96EEENS7_ILi192EEEEEELi192ENS_10bfloat16_tEfNS_4arch4Sm80ELb0ELb0ELb1ELb1ELb0ELb0ELb1ELb0EEENS1_21CollectiveEpilogueFwdINS6_IJS8_SA_S9_EEENS6_IJNS7_ILi1EEESI_SI_EEESC_SE_Li256ELb1ELb1ELb0ELb0EEENS1_19SingleTileSchedulerILb1ELb0ELb1ELi128EEEEEEEEEvNT_6ParamsE,"a",@progbits
	.sectionflags	@""
	.align	4
.nv.constant0._ZN7cutlass13device_kernelIN5flash19enable_sm80_to_sm89INS1_16FlashAttnFwdSm80INS1_25CollectiveMainloopFwdSm80ILi8ELi1ELb1EN4cute5tupleIJNS5_1CILi128EEENS7_ILi96EEENS7_ILi192EEEEEELi192ENS_10bfloat16_tEfNS_4arch4Sm80ELb0ELb0ELb1ELb1ELb0ELb0ELb1ELb0EEENS1_21CollectiveEpilogueFwdINS6_IJS8_SA_S9_EEENS6_IJNS7_ILi1EEESI_SI_EEESC_SE_Li256ELb1ELb1ELb0ELb0EEENS1_19SingleTileSchedulerILb1ELb0ELb1ELi128EEEEEEEEEvNT_6ParamsE:
	.zero		1576


//--------------------- .nv.constant0._ZN7cutlass13device_kernelIN5flash19enable_sm80_to_sm89INS1_16FlashAttnFwdSm80INS1_25CollectiveMainloopFwdSm80ILi8ELi1ELb0EN4cute5tupleIJNS5_1CILi128EEENS7_ILi64EEENS7_ILi192EEEEEELi192ENS_10bfloat16_tEfNS_4arch4Sm80ELb0ELb0ELb1ELb1ELb0ELb1ELb1ELb0EEENS1_21CollectiveEpilogueFwdINS6_IJS8_SA_S9_EEENS6_IJNS7_ILi1EEESI_SI_EEESC_SE_Li256ELb1ELb1ELb0ELb0EEENS1_19SingleTileSchedulerILb1ELb0ELb1ELi128EEEEEEEEEvNT_6ParamsE --------------------------
	.section	.nv.constant0._ZN7cutlass13device_kernelIN5flash19enable_sm80_to_sm89INS1_16FlashAttnFwdSm80INS1_25CollectiveMainloopFwdSm80ILi8ELi1ELb0EN4cute5tupleIJNS5_1CILi128EEENS7_ILi64EEENS7_ILi192EEEEEELi192ENS_10bfloat16_tEfNS_4arch4Sm80ELb0ELb0ELb1ELb1ELb0ELb1ELb1ELb0EEENS1_21CollectiveEpilogueFwdINS6_IJS8_SA_S9_EEENS6_IJNS7_ILi1EEESI_SI_EEESC_SE_Li256ELb1ELb1ELb0ELb0EEENS1_19SingleTileSchedulerILb1ELb0ELb1ELi128EEEEEEEEEvNT_6ParamsE,"a",@progbits
	.sectionflags	@""
	.align	4
.nv.constant0._ZN7cutlass13device_kernelIN5flash19enable_sm80_to_sm89INS1_16FlashAttnFwdSm80INS1_25CollectiveMainloopFwdSm80ILi8ELi1ELb0EN4cute5tupleIJNS5_1CILi128EEENS7_ILi64EEENS7_ILi192EEEEEELi192ENS_10bfloat16_tEfNS_4arch4Sm80ELb0ELb0ELb1ELb1ELb0ELb1ELb1ELb0EEENS1_21CollectiveEpilogueFwdINS6_IJS8_SA_S9_EEENS6_IJNS7_ILi1EEESI_SI_EEESC_SE_Li256ELb1ELb1ELb0ELb0EEENS1_19SingleTileSchedulerILb1ELb0ELb1ELi128EEEEEEEEEvNT_6ParamsE:
	.zero		1576


//--------------------- .nv.constant0._ZN7cutlass13device_kernelIN5flash19enable_sm80_to_sm89INS1_16FlashAttnFwdSm80INS1_25CollectiveMainloopFwdSm80ILi8ELi1ELb0EN4cute5tupleIJNS5_1CILi128EEENS7_ILi64EEENS7_ILi192EEEEEELi192ENS_10bfloat16_tEfNS_4arch4Sm80ELb0ELb1ELb1ELb0ELb0ELb0ELb1ELb0EEENS1_21CollectiveEpilogueFwdINS6_IJS8_SA_S9_EEENS6_IJNS7_ILi1EEESI_SI_EEESC_SE_Li256ELb0ELb1ELb0ELb0EEENS1_19SingleTileSchedulerILb0ELb0ELb1ELi128EEEEEEEEEvNT_6ParamsE --------------------------
	.section	.nv.constant0._ZN7cutlass13device_kernelIN5flash19enable_sm80_to_sm89INS1_16FlashAttnFwdSm80INS1_25CollectiveMainloopFwdSm80ILi8ELi1ELb0EN4cute5tupleIJNS5_1CILi128EEENS7_ILi64EEENS7_ILi192EEEEEELi192ENS_10bfloat16_tEfNS_4arch4Sm80ELb0ELb1ELb1ELb0ELb0ELb0ELb1ELb0EEENS1_21CollectiveEpilogueFwdINS6_IJS8_SA_S9_EEENS6_IJNS7_ILi1EEESI_SI_EEESC_SE_Li256ELb0ELb1ELb0ELb0EEENS1_19SingleTileSchedulerILb0ELb0ELb1ELi128EEEEEEEEEvNT_6ParamsE,"a",@progbits
	.sectionflags	@""
	.align	4
.nv.constant0._ZN7cutlass13device_kernelIN5flash19enable_sm80_to_sm89INS1_16FlashAttnFwdSm80INS1_25CollectiveMainloopFwdSm80ILi8ELi1ELb0EN4cute5tupleIJNS5_1CILi128EEENS7_ILi64EEENS7_ILi192EEEEEELi192ENS_10bfloat16_tEfNS_4arch4Sm80ELb0ELb1ELb1ELb0ELb0ELb0ELb1ELb0EEENS1_21CollectiveEpilogueFwdINS6_IJS8_SA_S9_EEENS6_IJNS7_ILi1EEESI_SI_EEESC_SE_Li256ELb0ELb1ELb0ELb0EEENS1_19SingleTileSchedulerILb0ELb0ELb1ELi128EEEEEEEEEvNT_6ParamsE:
	.zero		1576


//--------------------- .nv.constant0._ZN7cutlass13device_kernelIN5flash19enable_sm80_to_sm89INS1_16FlashAttnFwdSm80INS1_25CollectiveMainloopFwdSm80ILi8ELi1ELb0EN4cute5tupleIJNS5_1CILi128EEENS7_ILi64EEENS7_ILi192EEEEEELi192ENS_10bfloat16_tEfNS_4arch4Sm80ELb0ELb1ELb1ELb1ELb0ELb0ELb1ELb0EEENS1_21CollectiveEpilogueFwdINS6_IJS8_SA_S9_EEENS6_IJNS7_ILi1EEESI_SI_EEESC_SE_Li256ELb1ELb1ELb0ELb0EEENS1_19SingleTileSchedulerILb1ELb0ELb1ELi128EEEEEEEEEvNT_6ParamsE --------------------------
	.section	.nv.constant0._ZN7cutlass13device_kernelIN5flash19enable_sm80_to_sm89INS1_16FlashAttnFwdSm80INS1_25CollectiveMainloopFwdSm80ILi8ELi1ELb0EN4cute5tupleIJNS5_1CILi128EEENS7_ILi64EEENS7_ILi192EEEEEELi192ENS_10bfloat16_tEfNS_4arch4Sm80ELb0ELb1ELb1ELb1ELb0ELb0ELb1ELb0EEENS1_21CollectiveEpilogueFwdINS6_IJS8_SA_S9_EEENS6_IJNS7_ILi1EEESI_SI_EEESC_SE_Li256ELb1ELb1ELb0ELb0EEENS1_19SingleTileSchedulerILb1ELb0ELb1ELi128EEEEEEEEEvNT_6ParamsE,"a",@progbits
	.sectionflags	@""
	.align	4
.nv.constant0._ZN7cutlass13device_kernelIN5flash19enable_sm80_to_sm89INS1_16FlashAttnFwdSm80INS1_25CollectiveMainloopFwdSm80ILi8ELi1ELb0EN4cute5tupleIJNS5_1CILi128EEENS7_ILi64EEENS7_ILi192EEEEEELi192ENS_10bfloat16_tEfNS_4arch4Sm80ELb0ELb1ELb1ELb1ELb0ELb0ELb1ELb0EEENS1_21CollectiveEpilogueFwdINS6_IJS8_SA_S9_EEENS6_IJNS7_ILi1EEESI_SI_EEESC_SE_Li256ELb1ELb1ELb0ELb0EEENS1_19SingleTileSchedulerILb1ELb0ELb1ELi128EEEEEEEEEvNT_6ParamsE:
	.zero		1576


//--------------------- .nv.constant0._ZN7cutlass13device_kernelIN5flash19enable_sm80_to_sm89INS1_16FlashAttnFwdSm80INS1_25CollectiveMainloopFwdSm80ILi8ELi1ELb0EN4cute5tupleIJNS5_1CILi128EEENS7_ILi64EEENS7_ILi192EEEEEELi192ENS_10bfloat16_tEfNS_4arch4Sm80ELb0ELb1ELb1ELb1ELb0ELb1ELb1ELb0EEENS1_21CollectiveEpilogueFwdINS6_IJS8_SA_S9_EEENS6_IJNS7_ILi1EEESI_SI_EEESC_SE_Li256ELb1ELb1ELb0ELb0EEENS1_19SingleTileSchedulerILb1ELb0ELb1ELi128EEEEEEEEEvNT_6ParamsE --------------------------
	.section	.nv.constant0._ZN7cutlass13device_kernelIN5flash19enable_sm80_to_sm89INS1_16FlashAttnFwdSm80INS1_25CollectiveMainloopFwdSm80ILi8ELi1ELb0EN4cute5tupleIJNS5_1CILi128EEENS7_ILi64EEENS7_ILi192EEEEEELi192ENS_10bfloat16_tEfNS_4arch4Sm80ELb0ELb1ELb1ELb1ELb0ELb1ELb1ELb0EEENS1_21CollectiveEpilogueFwdINS6_IJS8_SA_S9_EEENS6_IJNS7_ILi1EEESI_SI_EEESC_SE_Li256ELb1ELb1ELb0ELb0EEENS1_19SingleTileSchedulerILb1ELb0ELb1ELi128EEEEEEEEEvNT_6ParamsE,"a",@progbits
	.sectionflags	@""
	.align	4
.nv.constant0._ZN7cutlass13device_kernelIN5flash19enable_sm80_to_sm89INS1_16FlashAttnFwdSm80INS1_25CollectiveMainloopFwdSm80ILi8ELi1ELb0EN4cute5tupleIJNS5_1CILi128EEENS7_ILi64EEENS7_ILi192EEEEEELi192ENS_10bfloat16_tEfNS_4arch4Sm80ELb0ELb1ELb1ELb1ELb0ELb1ELb1ELb0EEENS1_21CollectiveEpilogueFwdINS6_IJS8_SA_S9_EEENS6_IJNS7_ILi1EEESI_SI_EEESC_SE_Li256ELb1ELb1ELb0ELb0EEENS1_19SingleTileSchedulerILb1ELb0ELb1ELi128EEEEEEEEEvNT_6ParamsE:
	.zero		1576


//--------------------- .nv.constant0._ZN7cutlass13device_kernelIN5flash19enable_sm80_to_sm89INS1_16FlashAttnFwdSm80INS1_25CollectiveMainloopFwdSm80ILi8ELi1ELb1EN4cute5tupleIJNS5_1CILi128EEENS7_ILi96EEENS7_ILi192EEEEEELi192ENS_10bfloat16_tEfNS_4arch4Sm80ELb1ELb0ELb1ELb0ELb0ELb0ELb1ELb0EEENS1_21CollectiveEpilogueFwdINS6_IJS8_SA_S9_EEENS6_IJNS7_ILi1EEESI_SI_EEESC_SE_Li256ELb0ELb1ELb0ELb0EEENS1_30DynamicPersistentTileSchedulerILi256ELi256ELb0ELb1ELb0EEEEEEEEEvNT_6ParamsE --------------------------
	.section	.nv.constant0._ZN7cutlass13device_kernelIN5flash19enable_sm80_to_sm89INS1_16FlashAttnFwdSm80INS1_25CollectiveMainloopFwdSm80ILi8ELi1ELb1EN4cute5tupleIJNS5_1CILi128EEENS7_ILi96EEENS7_ILi192EEEEEELi192ENS_10bfloat16_tEfNS_4arch4Sm80ELb1ELb0ELb1ELb0ELb0ELb0ELb1ELb0EEENS1_21CollectiveEpilogueFwdINS6_IJS8_SA_S9_EEENS6_IJNS7_ILi1EEESI_SI_EEESC_SE_Li256ELb0ELb1ELb0ELb0EEENS1_30DynamicPersistentTileSchedulerILi256ELi256ELb0ELb1ELb0EEEEEEEEEvNT_6ParamsE,"a",@progbits
	.sectionflags	@""
	.align	4
.nv.constant0._ZN7cutlass13device_kernelIN5flash19enable_sm80_to_sm89INS1_16FlashAttnFwdSm80INS1_25CollectiveMainloopFwdSm80ILi8ELi1ELb1EN4cute5tupleIJNS5_1CILi128EEENS7_ILi96EEENS7_ILi192EEEEEELi192ENS_10bfloat16_tEfNS_4arch4Sm80ELb1ELb0ELb1ELb0ELb0ELb0ELb1ELb0EEENS1_21CollectiveEpilogueFwdINS6_IJS8_SA_S9_EEENS6_IJNS7_ILi1EEESI_SI_EEESC_SE_Li256ELb0ELb1ELb0ELb0EEENS1_30DynamicPersistentTileSchedulerILi256ELi256ELb0ELb1ELb0EEEEEEEEEvNT_6ParamsE:
	.zero		1592


//--------------------- .nv.constant0._ZN7cutlass13device_kernelIN5flash19enable_sm80_to_sm89INS1_16FlashAttnFwdSm80INS1_25CollectiveMainloopFwdSm80ILi8ELi1ELb1EN4cute5tupleIJNS5_1CILi128EEENS7_ILi96EEENS7_ILi192EEEEEELi192ENS_10bfloat16_tEfNS_4arch4Sm80ELb1ELb0ELb1ELb1ELb0ELb0ELb1ELb0EEENS1_21CollectiveEpilogueFwdINS6_IJS8_SA_S9_EEENS6_IJNS7_ILi1EEESI_SI_EEESC_SE_Li256ELb1ELb1ELb0ELb0EEENS1_19SingleTileSchedulerILb1ELb0ELb1ELi128EEEEEEEEEvNT_6ParamsE --------------------------
	.section	.nv.constant0._ZN7cutlass13device_kernelIN5flash19enable_sm80_to_sm89INS1_16FlashAttnFwdSm80INS1_25CollectiveMainloopFwdSm80ILi8ELi1ELb1EN4cute5tupleIJNS5_1CILi128EEENS7_ILi96EEENS7_ILi192EEEEEELi192ENS_10bfloat16_tEfNS_4arch4Sm80ELb1ELb0ELb1ELb1ELb0ELb0ELb1ELb0EEENS1_21CollectiveEpilogueFwdINS6_IJS8_SA_S9_EEENS6_IJNS7_ILi1EEESI_SI_EEESC_SE_Li256ELb1ELb1ELb0ELb0EEENS1_19SingleTileSchedulerILb1ELb0ELb1ELi128EEEEEEEEEvNT_6ParamsE,"a",@progbits
	.sectionflags	@""
	.align	4
.nv.constant0._ZN7cutlass13device_kernelIN5flash19enable_sm80_to_sm89INS1_16FlashAttnFwdSm80INS1_25CollectiveMainloopFwdSm80ILi8ELi1ELb1EN4cute5tupleIJNS5_1CILi128EEENS7_ILi96EEENS7_ILi192EEEEEELi192ENS_10bfloat16_tEfNS_4arch4Sm80ELb1ELb0ELb1ELb1ELb0ELb0ELb1ELb0EEENS1_21CollectiveEpilogueFwdINS6_IJS8_SA_S9_EEENS6_IJNS7_ILi1EEESI_SI_EEESC_SE_Li256ELb1ELb1ELb0ELb0EEENS1_19SingleTileSchedulerILb1ELb0ELb1ELi128EEEEEEEEEvNT_6ParamsE:
	.zero		1576


//--------------------- .nv.constant0._ZN7cutlass13device_kernelIN5flash19enable_sm80_to_sm89INS1_16FlashAttnFwdSm80INS1_25CollectiveMainloopFwdSm80ILi8ELi1ELb0EN4cute5tupleIJNS5_1CILi128EEENS7_ILi64EEENS7_ILi192EEEEEELi192ENS_10bfloat16_tEfNS_4arch4Sm80ELb1ELb0ELb1ELb1ELb0ELb1ELb1ELb0EEENS1_21CollectiveEpilogueFwdINS6_IJS8_SA_S9_EEENS6_IJNS7_ILi1EEESI_SI_EEESC_SE_Li256ELb1ELb1ELb0ELb0EEENS1_19SingleTileSchedulerILb1ELb0ELb1ELi128EEEEEEEEEvNT_6ParamsE --------------------------
	.section	.nv.constant0._ZN7cutlass13device_kernelIN5flash19enable_sm80_to_sm89INS1_16FlashAttnFwdSm80INS1_25CollectiveMainloopFwdSm80ILi8ELi1ELb0EN4cute5tupleIJNS5_1CILi128EEENS7_ILi64EEENS7_ILi192EEEEEELi192ENS_10bfloat16_tEfNS_4arch4Sm80ELb1ELb0ELb1ELb1ELb0ELb1ELb1ELb0EEENS1_21CollectiveEpilogueFwdINS6_IJS8_SA_S9_EEENS6_IJNS7_ILi1EEESI_SI_EEESC_SE_Li256ELb1ELb1ELb0ELb0EEENS1_19SingleTileSchedulerILb1ELb0ELb1ELi128EEEEEEEEEvNT_6ParamsE,"a",@progbits
	.sectionflags	@""
	.align	4
.nv.constant0._ZN7cutlass13device_kernelIN5flash19enable_sm80_to_sm89INS1_16FlashAttnFwdSm80INS1_25CollectiveMainloopFwdSm80ILi8ELi1ELb0EN4cute5tupleIJNS5_1CILi128EEENS7_ILi64EEENS7_ILi192EEEEEELi192ENS_10bfloat16_tEfNS_4arch4Sm80ELb1ELb0ELb1ELb1ELb0ELb1ELb1ELb0EEENS1_21CollectiveEpilogueFwdINS6_IJS8_SA_S9_EEENS6_IJNS7_ILi1EEESI_SI_EEESC_SE_Li256ELb1ELb1ELb0ELb0EEENS1_19SingleTileSchedulerILb1ELb0ELb1ELi128EEEEEEEEEvNT_6ParamsE:
	.zero		1576


//--------------------- .nv.constant0._ZN7cutlass13device_kernelIN5flash19enable_sm80_to_sm89INS1_16FlashAttnFwdSm80INS1_25CollectiveMainloopFwdSm80ILi8ELi2ELb1EN4cute5tupleIJNS5_1CILi128EEENS7_ILi96EEENS7_ILi192EEEEEELi192ENS_10bfloat16_tEfNS_4arch4Sm80ELb0ELb0ELb1ELb0ELb0ELb0ELb1ELb0EEENS1_21CollectiveEpilogueFwdINS6_IJS8_SA_S9_EEENS6_IJNS7_ILi1EEESI_SI_EEESC_SE_Li256ELb0ELb1ELb0ELb0EEENS1_19SingleTileSchedulerILb0ELb0ELb1ELi128EEEEEEEEEvNT_6ParamsE --------------------------
	.section	.nv.constant0._ZN7cutlass13device_kernelIN5flash19enable_sm80_to_sm89INS1_16FlashAttnFwdSm80INS1_25CollectiveMainloopFwdSm80ILi8ELi2ELb1EN4cute5tupleIJNS5_1CILi128EEENS7_ILi96EEENS7_ILi192EEEEEELi192ENS_10bfloat16_tEfNS_4arch4Sm80ELb0ELb0ELb1ELb0ELb0ELb0ELb1ELb0EEENS1_21CollectiveEpilogueFwdINS6_IJS8_SA_S9_EEENS6_IJNS7_ILi1EEESI_SI_EEESC_SE_Li256ELb0ELb1ELb0ELb0EEENS1_19SingleTileSchedulerILb0ELb0ELb1ELi128EEEEEEEEEvNT_6ParamsE,"a",@progbits
	.sectionflags	@""
	.align	4
.nv.constant0._ZN7cutlass13device_kernelIN5flash19enable_sm80_to_sm89INS1_16FlashAttnFwdSm80INS1_25CollectiveMainloopFwdSm80ILi8ELi2ELb1EN4cute5tupleIJNS5_1CILi128EEENS7_ILi96EEENS7_ILi192EEEEEELi192ENS_10bfloat16_tEfNS_4arch4Sm80ELb0ELb0ELb1ELb0ELb0ELb0ELb1ELb0EEENS1_21CollectiveEpilogueFwdINS6_IJS8_SA_S9_EEENS6_IJNS7_ILi1EEESI_SI_EEESC_SE_Li256ELb0ELb1ELb0ELb0EEENS1_19SingleTileSchedulerILb0ELb0ELb1ELi128EEEEEEEEEvNT_6ParamsE:
	.zero		1576


//--------------------- .nv.constant0._ZN7cutlass13device_kernelIN5flash19enable_sm80_to_sm89INS1_16FlashAttnFwdSm80INS1_25CollectiveMainloopFwdSm80ILi8ELi2ELb1EN4cute5tupleIJNS5_1CILi128EEENS7_ILi96EEENS7_ILi192EEEEEELi192ENS_10bfloat16_tEfNS_4arch4Sm80ELb0ELb0ELb1ELb1ELb0ELb0ELb1ELb0EEENS1_21CollectiveEpilogueFwdINS6_IJS8_SA_S9_EEENS6_IJNS7_ILi1EEESI_SI_EEESC_SE_Li256ELb1ELb1ELb0ELb0EEENS1_19SingleTileSchedulerILb1ELb0ELb1ELi128EEEEEEEEEvNT_6ParamsE --------------------------
	.section	.nv.constant0._ZN7cutlass13device_kernelIN5flash19enable_sm80_to_sm89INS1_16FlashAttnFwdSm80INS1_25CollectiveMainloopFwdSm80ILi8ELi2ELb1EN4cute5tupleIJNS5_1CILi128EEENS7_ILi96EEENS7_ILi192EEEEEELi192ENS_10bfloat16_tEfNS_4arch4Sm80ELb0ELb0ELb1ELb1ELb0ELb0ELb1ELb0EEENS1_21CollectiveEpilogueFwdINS6_IJS8_SA_S9_EEENS6_IJNS7_ILi1EEESI_SI_EEESC_SE_Li256ELb1ELb1ELb0ELb0EEENS1_19SingleTileSchedulerILb1ELb0ELb1ELi128EEEEEEEEEvNT_6ParamsE,"a",@progbits
	.sectionflags	@""
	.align	4
.nv.constant0._ZN7cutlass13device_kernelIN5flash19enable_sm80_to_sm89INS1_16FlashAttnFwdSm80INS1_25CollectiveMainloopFwdSm80ILi8ELi2ELb1EN4cute5tupleIJNS5_1CILi128EEENS7_ILi96EEENS7_ILi192EEEEEELi192ENS_10bfloat16_tEfNS_4arch4Sm80ELb0ELb0ELb1ELb1ELb0ELb0ELb1ELb0EEENS1_21CollectiveEpilogueFwdINS6_IJS8_SA_S9_EEENS6_IJNS7_ILi1EEESI_SI_EEESC_SE_Li256ELb1ELb1ELb0ELb0EEENS1_19SingleTileSchedulerILb1ELb0ELb1ELi128EEEEEEEEEvNT_6ParamsE:
	.zero		1576


//--------------------- .nv.constant0._ZN7cutlass13device_kernelIN5flash19enable_sm80_to_sm89INS1_16FlashAttnFwdSm80INS1_25CollectiveMainloopFwdSm80ILi8ELi2ELb0EN4cute5tupleIJNS5_1CILi128EEENS7_ILi64EEENS7_ILi192EEEEEELi192ENS_10bfloat16_tEfNS_4arch4Sm80ELb0ELb0ELb1ELb1ELb0ELb1ELb1ELb0EEENS1_21CollectiveEpilogueFwdINS6_IJS8_SA_S9_EEENS6_IJNS7_ILi1EEESI_SI_EEESC_SE_Li256ELb1ELb1ELb0ELb0EEENS1_19SingleTileSchedulerILb1ELb0ELb1ELi128EEEEEEEEEvNT_6ParamsE --------------------------
	.section	.nv.constant0._ZN7cutlass13device_kernelIN5flash19enable_sm80_to_sm89INS1_16FlashAttnFwdSm80INS1_25CollectiveMainloopFwdSm80ILi8ELi2ELb0EN4cute5tupleIJNS5_1CILi128EEENS7_ILi64EEENS7_ILi192EEEEEELi192ENS_10bfloat16_tEfNS_4arch4Sm80ELb0ELb0ELb1ELb1ELb0ELb1ELb1ELb0EEENS1_21CollectiveEpilogueFwdINS6_IJS8_SA_S9_EEENS6_IJNS7_ILi1EEESI_SI_EEESC_SE_Li256ELb1ELb1ELb0ELb0EEENS1_19SingleTileSchedulerILb1ELb0ELb1ELi128EEEEEEEEEvNT_6ParamsE,"a",@progbits
	.sectionflags	@""
	.align	4
.nv.constant0._ZN7cutlass13device_kernelIN5flash19enable_sm80_to_sm89INS1_16FlashAttnFwdSm80INS1_25CollectiveMainloopFwdSm80ILi8ELi2ELb0EN4cute5tupleIJNS5_1CILi128EEENS7_ILi64EEENS7_ILi192EEEEEELi192ENS_10bfloat16_tEfNS_4arch4Sm80ELb0ELb0ELb1ELb1ELb0ELb1ELb1ELb0EEENS1_21CollectiveEpilogueFwdINS6_IJS8_SA_S9_EEENS6_IJNS7_ILi1EEESI_SI_EEESC_SE_Li256ELb1ELb1ELb0ELb0EEENS1_19SingleTileSchedulerILb1ELb0ELb1ELi128EEEEEEEEEvNT_6ParamsE:
	.zero		1576


//--------------------- .nv.constant0._ZN7cutlass13device_kernelIN5flash19enable_sm80_to_sm89INS1_16FlashAttnFwdSm80INS1_25CollectiveMainloopFwdSm80ILi8ELi2ELb0EN4cute5tupleIJNS5_1CILi128EEENS7_ILi64EEENS7_ILi192EEEEEELi192ENS_10bfloat16_tEfNS_4arch4Sm80ELb0ELb1ELb1ELb0ELb0ELb0ELb1ELb0EEENS1_21CollectiveEpilogueFwdINS6_IJS8_SA_S9_EEENS6_IJNS7_ILi1EEESI_SI_EEESC_SE_Li256ELb0ELb1ELb0ELb0EEENS1_19SingleTileSchedulerILb0ELb0ELb1ELi128EEEEEEEEEvNT_6ParamsE --------------------------
	.section	.nv.constant0._ZN7cutlass13device_kernelIN5flash19enable_sm80_to_sm89INS1_16FlashAttnFwdSm80INS1_25CollectiveMainloopFwdSm80ILi8ELi2ELb0EN4cute5tupleIJNS5_1CILi128EEENS7_ILi64EEENS7_ILi192EEEEEELi192ENS_10bfloat16_tEfNS_4arch4Sm80ELb0ELb1ELb1ELb0ELb0ELb0ELb1ELb0EEENS1_21CollectiveEpilogueFwdINS6_IJS8_SA_S9_EEENS6_IJNS7_ILi1EEESI_SI_EEESC_SE_Li256ELb0ELb1ELb0ELb0EEENS1_19SingleTileSchedulerILb0ELb0ELb1ELi128EEEEEEEEEvNT_6ParamsE,"a",@progbits
	.sectionflags	@""
	.align	4
.nv.constant0._ZN7cutlass13device_kernelIN5flash19enable_sm80_to_sm89INS1_16FlashAttnFwdSm80INS1_25CollectiveMainloopFwdSm80ILi8ELi2ELb0EN4cute5tupleIJNS5_1CILi128EEENS7_ILi64EEENS7_ILi192EEEEEELi192ENS_10bfloat16_tEfNS_4arch4Sm80ELb0ELb1ELb1ELb0ELb0ELb0ELb1ELb0EEENS1_21CollectiveEpilogueFwdINS6_IJS8_SA_S9_EEENS6_IJNS7_ILi1EEESI_SI_EEESC_SE_Li256ELb0ELb1ELb0ELb0EEENS1_19SingleTileSchedulerILb0ELb0ELb1ELi128EEEEEEEEEvNT_6ParamsE:
	.zero		1576


//--------------------- .nv.constant0._ZN7cutlass13device_kernelIN5flash19enable_sm80_to_sm89INS1_16FlashAttnFwdSm80INS1_25CollectiveMainloopFwdSm80ILi8ELi2ELb0EN4cute5tupleIJNS5_1CILi128EEENS7_ILi64EEENS7_ILi192EEEEEELi192ENS_10bfloat16_tEfNS_4arch4Sm80ELb0ELb1ELb1ELb1ELb0ELb0ELb1ELb0EEENS1_21CollectiveEpilogueFwdINS6_IJS8_SA_S9_EEENS6_IJNS7_ILi1EEESI_SI_EEESC_SE_Li256ELb1ELb1ELb0ELb0EEENS1_19SingleTileSchedulerILb1ELb0ELb1ELi128EEEEEEEEEvNT_6ParamsE --------------------------
	.section	.nv.constant0._ZN7cutlass13device_kernelIN5flash19enable_sm80_to_sm89INS1_16FlashAttnFwdSm80INS1_25CollectiveMainloopFwdSm80ILi8ELi2ELb0EN4cute5tupleIJNS5_1CILi128EEENS7_ILi64EEENS7_ILi192EEEEEELi192ENS_10bfloat16_tEfNS_4arch4Sm80ELb0ELb1ELb1ELb1ELb0ELb0ELb1ELb0EEENS1_21CollectiveEpilogueFwdINS6_IJS8_SA_S9_EEENS6_IJNS7_ILi1EEESI_SI_EEESC_SE_Li256ELb1ELb1ELb0ELb0EEENS1_19SingleTileSchedulerILb1ELb0ELb1ELi128EEEEEEEEEvNT_6ParamsE,"a",@progbits
	.sectionflags	@""
	.align	4
.nv.constant0._ZN7cutlass13device_kernelIN5flash19enable_sm80_to_sm89INS1_16FlashAttnFwdSm80INS1_25CollectiveMainloopFwdSm80ILi8ELi2ELb0EN4cute5tupleIJNS5_1CILi128EEENS7_ILi64EEENS7_ILi192EEEEEELi192ENS_10bfloat16_tEfNS_4arch4Sm80ELb0ELb1ELb1ELb1ELb0ELb0ELb1ELb0EEENS1_21CollectiveEpilogueFwdINS6_IJS8_SA_S9_EEENS6_IJNS7_ILi1EEESI_SI_EEESC_SE_Li256ELb1ELb1ELb0ELb0EEENS1_19SingleTileSchedulerILb1ELb0ELb1ELi128EEEEEEEEEvNT_6ParamsE:
	.zero		1576


//--------------------- .nv.constant0._ZN7cutlass13device_kernelIN5flash19enable_sm80_to_sm89INS1_16FlashAttnFwdSm80INS1_25CollectiveMainloopFwdSm80ILi8ELi2ELb0EN4cute5tupleIJNS5_1CILi128EEENS7_ILi64EEENS7_ILi192EEEEEELi192ENS_10bfloat16_tEfNS_4arch4Sm80ELb0ELb1ELb1ELb1ELb0ELb1ELb1ELb0EEENS1_21CollectiveEpilogueFwdINS6_IJS8_SA_S9_EEENS6_IJNS7_ILi1EEESI_SI_EEESC_SE_Li256ELb1ELb1ELb0ELb0EEENS1_19SingleTileSchedulerILb1ELb0ELb1ELi128EEEEEEEEEvNT_6ParamsE --------------------------
	.section	.nv.constant0._ZN7cutlass13device_kernelIN5flash19enable_sm80_to_sm89INS1_16FlashAttnFwdSm80INS1_25CollectiveMainloopFwdSm80ILi8ELi2ELb0EN4cute5tupleIJNS5_1CILi128EEENS7_ILi64EEENS7_ILi192EEEEEELi192ENS_10bfloat16_tEfNS_4arch4Sm80ELb0ELb1ELb1ELb1ELb0ELb1ELb1ELb0EEENS1_21CollectiveEpilogueFwdINS6_IJS8_SA_S9_EEENS6_IJNS7_ILi1EEESI_SI_EEESC_SE_Li256ELb1ELb1ELb0ELb0EEENS1_19SingleTileSchedulerILb1ELb0ELb1ELi128EEEEEEEEEvNT_6ParamsE,"a",@progbits
	.sectionflags	@""
	.align	4
.nv.constant0._ZN7cutlass13device_kernelIN5flash19enable_sm80_to_sm89INS1_16FlashAttnFwdSm80INS1_25CollectiveMainloopFwdSm80ILi8ELi2ELb0EN4cute5tupleIJNS5_1CILi128EEENS7_ILi64EEENS7_ILi192EEEEEELi192ENS_10bfloat16_tEfNS_4arch4Sm80ELb0ELb1ELb1ELb1ELb0ELb1ELb1ELb0EEENS1_21CollectiveEpilogueFwdINS6_IJS8_SA_S9_EEENS6_IJNS7_ILi1EEESI_SI_EEESC_SE_Li256ELb1ELb1ELb0ELb0EEENS1_19SingleTileSchedulerILb1ELb0ELb1ELi128EEEEEEEEEvNT_6ParamsE:
	.zero		1576


//--------------------- .nv.constant0._ZN7cutlass13device_kernelIN5flash19enable_sm80_to_sm89INS1_16FlashAttnFwdSm80INS1_25CollectiveMainloopFwdSm80ILi8ELi2ELb1EN4cute5tupleIJNS5_1CILi128EEENS7_ILi96EEENS7_ILi192EEEEEELi192ENS_10bfloat16_tEfNS_4arch4Sm80ELb1ELb0ELb1ELb0ELb0ELb0ELb1ELb0EEENS1_21CollectiveEpilogueFwdINS6_IJS8_SA_S9_EEENS6_IJNS7_ILi1EEESI_SI_EEESC_SE_Li256ELb0ELb1ELb0ELb0EEENS1_30DynamicPersistentTileSchedulerILi256ELi256ELb0ELb1ELb0EEEEEEEEEvNT_6ParamsE --------------------------
	.section	.nv.constant0._ZN7cutlass13device_kernelIN5flash19enable_sm80_to_sm89INS1_16FlashAttnFwdSm80INS1_25CollectiveMainloopFwdSm80ILi8ELi2ELb1EN4cute5tupleIJNS5_1CILi128EEENS7_ILi96EEENS7_ILi192EEEEEELi192ENS_10bfloat16_tEfNS_4arch4Sm80ELb1ELb0ELb1ELb0ELb0ELb0ELb1ELb0EEENS1_21CollectiveEpilogueFwdINS6_IJS8_SA_S9_EEENS6_IJNS7_ILi1EEESI_SI_EEESC_SE_Li256ELb0ELb1ELb0ELb0EEENS1_30DynamicPersistentTileSchedulerILi256ELi256ELb0ELb1ELb0EEEEEEEEEvNT_6ParamsE,"a",@progbits
	.sectionflags	@""
	.align	4
.nv.constant0._ZN7cutlass13device_kernelIN5flash19enable_sm80_to_sm89INS1_16FlashAttnFwdSm80INS1_25CollectiveMainloopFwdSm80ILi8ELi2ELb1EN4cute5tupleIJNS5_1CILi128EEENS7_ILi96EEENS7_ILi192EEEEEELi192ENS_10bfloat16_tEfNS_4arch4Sm80ELb1ELb0ELb1ELb0ELb0ELb0ELb1ELb0EEENS1_21CollectiveEpilogueFwdINS6_IJS8_SA_S9_EEENS6_IJNS7_ILi1EEESI_SI_EEESC_SE_Li256ELb0ELb1ELb0ELb0EEENS1_30DynamicPersistentTileSchedulerILi256ELi256ELb0ELb1ELb0EEEEEEEEEvNT_6ParamsE:
	.zero		1592


//--------------------- .nv.constant0._ZN7cutlass13device_kernelIN5flash19enable_sm80_to_sm89INS1_16FlashAttnFwdSm80INS1_25CollectiveMainloopFwdSm80ILi8ELi2ELb1EN4cute5tupleIJNS5_1CILi128EEENS7_ILi96EEENS7_ILi192EEEEEELi192ENS_10bfloat16_tEfNS_4arch4Sm80ELb1ELb0ELb1ELb1ELb0ELb0ELb1ELb0EEENS1_21CollectiveEpilogueFwdINS6_IJS8_SA_S9_EEENS6_IJNS7_ILi1EEESI_SI_EEESC_SE_Li256ELb1ELb1ELb0ELb0EEENS1_19SingleTileSchedulerILb1ELb0ELb1ELi128EEEEEEEEEvNT_6ParamsE --------------------------
	.section	.nv.constant0._ZN7cutlass13device_kernelIN5flash19enable_sm80_to_sm89INS1_16FlashAttnFwdSm80INS1_25CollectiveMainloopFwdSm80ILi8ELi2ELb1EN4cute5tupleIJNS5_1CILi128EEENS7_ILi96EEENS7_ILi192EEEEEELi192ENS_10bfloat16_tEfNS_4arch4Sm80ELb1ELb0ELb1ELb1ELb0ELb0ELb1ELb0EEENS1_21CollectiveEpilogueFwdINS6_IJS8_SA_S9_EEENS6_IJNS7_ILi1EEESI_SI_EEESC_SE_Li256ELb1ELb1ELb0ELb0EEENS1_19SingleTileSchedulerILb1ELb0ELb1ELi128EEEEEEEEEvNT_6ParamsE,"a",@progbits
	.sectionflags	@""
	.align	4
.nv.constant0._ZN7cutlass13device_kernelIN5flash19enable_sm80_to_sm89INS1_16FlashAttnFwdSm80INS1_25CollectiveMainloopFwdSm80ILi8ELi2ELb1EN4cute5tupleIJNS5_1CILi128EEENS7_ILi96EEENS7_ILi192EEEEEELi192ENS_10bfloat16_tEfNS_4arch4Sm80ELb1ELb0ELb1ELb1ELb0ELb0ELb1ELb0EEENS1_21CollectiveEpilogueFwdINS6_IJS8_SA_S9_EEENS6_IJNS7_ILi1EEESI_SI_EEESC_SE_Li256ELb1ELb1ELb0ELb0EEENS1_19SingleTileSchedulerILb1ELb0ELb1ELi128EEEEEEEEEvNT_6ParamsE:
	.zero		1576


//--------------------- .nv.constant0._ZN7cutlass13device_kernelIN5flash19enable_sm80_to_sm89INS1_16FlashAttnFwdSm80INS1_25CollectiveMainloopFwdSm80ILi8ELi2ELb0EN4cute5tupleIJNS5_1CILi128EEENS7_ILi64EEENS7_ILi192EEEEEELi192ENS_10bfloat16_tEfNS_4arch4Sm80ELb1ELb0ELb1ELb1ELb0ELb1ELb1ELb0EEENS1_21CollectiveEpilogueFwdINS6_IJS8_SA_S9_EEENS6_IJNS7_ILi1EEESI_SI_EEESC_SE_Li256ELb1ELb1ELb0ELb0EEENS1_19SingleTileSchedulerILb1ELb0ELb1ELi128EEEEEEEEEvNT_6ParamsE --------------------------
	.section	.nv.constant0._ZN7cutlass13device_kernelIN5flash19enable_sm80_to_sm89INS1_16FlashAttnFwdSm80INS1_25CollectiveMainloopFwdSm80ILi8ELi2ELb0EN4cute5tupleIJNS5_1CILi128EEENS7_ILi64EEENS7_ILi192EEEEEELi192ENS_10bfloat16_tEfNS_4arch4Sm80ELb1ELb0ELb1ELb1ELb0ELb1ELb1ELb0EEENS1_21CollectiveEpilogueFwdINS6_IJS8_SA_S9_EEENS6_IJNS7_ILi1EEESI_SI_EEESC_SE_Li256ELb1ELb1ELb0ELb0EEENS1_19SingleTileSchedulerILb1ELb0ELb1ELi128EEEEEEEEEvNT_6ParamsE,"a",@progbits
	.sectionflags	@""
	.align	4
.nv.constant0._ZN7cutlass13device_kernelIN5flash19enable_sm80_to_sm89INS1_16FlashAttnFwdSm80INS1_25CollectiveMainloopFwdSm80ILi8ELi2ELb0EN4cute5tupleIJNS5_1CILi128EEENS7_ILi64EEENS7_ILi192EEEEEELi192ENS_10bfloat16_tEfNS_4arch4Sm80ELb1ELb0ELb1ELb1ELb0ELb1ELb1ELb0EEENS1_21CollectiveEpilogueFwdINS6_IJS8_SA_S9_EEENS6_IJNS7_ILi1EEESI_SI_EEESC_SE_Li256ELb1ELb1ELb0ELb0EEENS1_19SingleTileSchedulerILb1ELb0ELb1ELi128EEEEEEEEEvNT_6ParamsE:
	.zero		1576


//--------------------- .nv.constant0._ZN7cutlass13device_kernelIN5flash19enable_sm80_to_sm89INS1_16FlashAttnFwdSm80INS1_25CollectiveMainloopFwdSm80ILi8ELi1ELb1EN4cute5tupleIJNS5_1CILi128EEENS7_ILi96EEENS7_ILi192EEEEEELi192ENS_10bfloat16_tEfNS_4arch4Sm80ELb0ELb0ELb0ELb0ELb0ELb0ELb1ELb0EEENS1_21CollectiveEpilogueFwdINS6_IJS8_SA_S9_EEENS6_IJNS7_ILi1EEESI_SI_EEESC_SE_Li256ELb0ELb1ELb0ELb0EEENS1_19SingleTileSchedulerILb0ELb0ELb1ELi128EEEEEEEEEvNT_6ParamsE --------------------------
	.section	.nv.constant0._ZN7cutlass13device_kernelIN5flash19enable_sm80_to_sm89INS1_16FlashAttnFwdSm80INS1_25CollectiveMainloopFwdSm80ILi8ELi1ELb1EN4cute5tupleIJNS5_1CILi128EEENS7_ILi96EEENS7_ILi192EEEEEELi192ENS_10bfloat16_tEfNS_4arch4Sm80ELb0ELb0ELb0ELb0ELb0ELb0ELb1ELb0EEENS1_21CollectiveEpilogueFwdINS6_IJS8_SA_S9_EEENS6_IJNS7_ILi1EEESI_SI_EEESC_SE_Li256ELb0ELb1ELb0ELb0EEENS1_19SingleTileSchedulerILb0ELb0ELb1ELi128EEEEEEEEEvNT_6ParamsE,"a",@progbits
	.sectionflags	@""
	.align	4
.nv.constant0._ZN7cutlass13device_kernelIN5flash19enable_sm80_to_sm89INS1_16FlashAttnFwdSm80INS1_25CollectiveMainloopFwdSm80ILi8ELi1ELb1EN4cute5tupleIJNS5_1CILi128EEENS7_ILi96EEENS7_ILi192EEEEEELi192ENS_10bfloat16_tEfNS_4arch4Sm80ELb0ELb0ELb0ELb0ELb0ELb0ELb1ELb0EEENS1_21CollectiveEpilogueFwdINS6_IJS8_SA_S9_EEENS6_IJNS7_ILi1EEESI_SI_EEESC_SE_Li256ELb0ELb1ELb0ELb0EEENS1_19SingleTileSchedulerILb0ELb0ELb1ELi128EEEEEEEEEvNT_6ParamsE:
	.zero		1576


//--------------------- .nv.constant0._ZN7cutlass13device_kernelIN5flash19enable_sm80_to_sm89INS1_16FlashAttnFwdSm80INS1_25CollectiveMainloopFwdSm80ILi8ELi1ELb1EN4cute5tupleIJNS5_1CILi128EEENS7_ILi96EEENS7_ILi192EEEEEELi192ENS_10bfloat16_tEfNS_4arch4Sm80ELb0ELb0ELb0ELb1ELb0ELb0ELb1ELb0EEENS1_21CollectiveEpilogueFwdINS6_IJS8_SA_S9_EEENS6_IJNS7_ILi1EEESI_SI_EEESC_SE_Li256ELb1ELb1ELb0ELb0EEENS1_19SingleTileSchedulerILb1ELb0ELb1ELi128EEEEEEEEEvNT_6ParamsE --------------------------
	.section	.nv.constant0._ZN7cutlass13device_kernelIN5flash19enable_sm80_to_sm89INS1_16FlashAttnFwdSm80INS1_25CollectiveMainloopFwdSm80ILi8ELi1ELb1EN4cute5tupleIJNS5_1CILi128EEENS7_ILi96EEENS7_ILi192EEEEEELi192ENS_10bfloat16_tEfNS_4arch4Sm80ELb0ELb0ELb0ELb1ELb0ELb0ELb1ELb0EEENS1_21CollectiveEpilogueFwdINS6_IJS8_SA_S9_EEENS6_IJNS7_ILi1EEESI_SI_EEESC_SE_Li256ELb1ELb1ELb0ELb0EEENS1_19SingleTileSchedulerILb1ELb0ELb1ELi128EEEEEEEEEvNT_6ParamsE,"a",@progbits
	.sectionflags	@""
	.align	4
.nv.constant0._ZN7cutlass13device_kernelIN5flash19enable_sm80_to_sm89INS1_16FlashAttnFwdSm80INS1_25CollectiveMainloopFwdSm80ILi8ELi1ELb1EN4cute5tupleIJNS5_1CILi128EEENS7_ILi96EEENS7_ILi192EEEEEELi192ENS_10bfloat16_tEfNS_4arch4Sm80ELb0ELb0ELb0ELb1ELb0ELb0ELb1ELb0EEENS1_21CollectiveEpilogueFwdINS6_IJS8_SA_S9_EEENS6_IJNS7_ILi1EEESI_SI_EEESC_SE_Li256ELb1ELb1ELb0ELb0EEENS1_19SingleTileSchedulerILb1ELb0ELb1ELi128EEEEEEEEEvNT_6ParamsE:
	.zero		1576


//--------------------- .nv.constant0._ZN7cutlass13device_kernelIN5flash19enable_sm80_to_sm89INS1_16FlashAttnFwdSm80INS1_25CollectiveMainloopFwdSm80ILi8ELi1ELb0EN4cute5tupleIJNS5_1CILi128EEENS7_ILi64EEENS7_ILi192EEEEEELi192ENS_10bfloat16_tEfNS_4arch4Sm80ELb0ELb0ELb0ELb1ELb0ELb1ELb1ELb0EEENS1_21CollectiveEpilogueFwdINS6_IJS8_SA_S9_EEENS6_IJNS7_ILi1EEESI_SI_EEESC_SE_Li256ELb1ELb1ELb0ELb0EEENS1_19SingleTileSchedulerILb1ELb0ELb1ELi128EEEEEEEEEvNT_6ParamsE --------------------------
	.section	.nv.constant0._ZN7cutlass13device_kernelIN5flash19enable_sm80_to_sm89INS1_16FlashAttnFwdSm80INS1_25CollectiveMainloopFwdSm80ILi8ELi1ELb0EN4cute5tupleIJNS5_1CILi128EEENS7_ILi64EEENS7_ILi192EEEEEELi192ENS_10bfloat16_tEfNS_4arch4Sm80ELb0ELb0ELb0ELb1ELb0ELb1ELb1ELb0EEENS1_21CollectiveEpilogueFwdINS6_IJS8_SA_S9_EEENS6_IJNS7_ILi1EEESI_SI_EEESC_SE_Li256ELb1ELb1ELb0ELb0EEENS1_19SingleTileSchedulerILb1ELb0ELb1ELi128EEEEEEEEEvNT_6ParamsE,"a",@progbits
	.sectionflags	@""
	.align	4
.nv.constant0._ZN7cutlass13device_kernelIN5flash19enable_sm80_to_sm89INS1_16FlashAttnFwdSm80INS1_25CollectiveMainloopFwdSm80ILi8ELi1ELb0EN4cute5tupleIJNS5_1CILi128EEENS7_ILi64EEENS7_ILi192EEEEEELi192ENS_10bfloat16_tEfNS_4arch4Sm80ELb0ELb0ELb0ELb1ELb0ELb1ELb1ELb0EEENS1_21CollectiveEpilogueFwdINS6_IJS8_SA_S9_EEENS6_IJNS7_ILi1EEESI_SI_EEESC_SE_Li256ELb1ELb1ELb0ELb0EEENS1_19SingleTileSchedulerILb1ELb0ELb1ELi128EEEEEEEEEvNT_6ParamsE:
	.zero		1576


//--------------------- .nv.constant0._ZN7cutlass13device_kernelIN5flash19enable_sm80_to_sm89INS1_16FlashAttnFwdSm80INS1_25CollectiveMainloopFwdSm80ILi8ELi1ELb0EN4cute5tupleIJNS5_1CILi128EEENS7_ILi64EEENS7_ILi192EEEEEELi192ENS_10bfloat16_tEfNS_4arch4Sm80ELb0ELb1ELb0ELb0ELb0ELb0ELb1ELb0EEENS1_21CollectiveEpilogueFwdINS6_IJS8_SA_S9_EEENS6_IJNS7_ILi1EEESI_SI_EEESC_SE_Li256ELb0ELb1ELb0ELb0EEENS1_19SingleTileSchedulerILb0ELb0ELb1ELi128EEEEEEEEEvNT_6ParamsE --------------------------
	.section	.nv.constant0._ZN7cutlass13device_kernelIN5flash19enable_sm80_to_sm89INS1_16FlashAttnFwdSm80INS1_25CollectiveMainloopFwdSm80ILi8ELi1ELb0EN4cute5tupleIJNS5_1CILi128EEENS7_ILi64EEENS7_ILi192EEEEEELi192ENS_10bfloat16_tEfNS_4arch4Sm80ELb0ELb1ELb0ELb0ELb0ELb0ELb1ELb0EEENS1_21CollectiveEpilogueFwdINS6_IJS8_SA_S9_EEENS6_IJNS7_ILi1EEESI_SI_EEESC_SE_Li256ELb0ELb1ELb0ELb0EEENS1_19SingleTileSchedulerILb0ELb0ELb1ELi128EEEEEEEEEvNT_6ParamsE,"a",@progbits
	.sectionflags	@""
	.align	4
.nv.constant0._ZN7cutlass13device_kernelIN5flash19enable_sm80_to_sm89INS1_16FlashAttnFwdSm80INS1_25CollectiveMainloopFwdSm80ILi8ELi1ELb0EN4cute5tupleIJNS5_1CILi128EEENS7_ILi64EEENS7_ILi192EEEEEELi192ENS_10bfloat16_tEfNS_4arch4Sm80ELb0ELb1ELb0ELb0ELb0ELb0ELb1ELb0EEENS1_21CollectiveEpilogueFwdINS6_IJS8_SA_S9_EEENS6_IJNS7_ILi1EEESI_SI_EEESC_SE_Li256ELb0ELb1ELb0ELb0EEENS1_19SingleTileSchedulerILb0ELb0ELb1ELi128EEEEEEEEEvNT_6ParamsE:
	.zero		1576


//--------------------- .nv.constant0._ZN7cutlass13device_kernelIN5flash19enable_sm80_to_sm89INS1_16FlashAttnFwdSm80INS1_25CollectiveMainloopFwdSm80ILi8ELi1ELb0EN4cute5tupleIJNS5_1CILi128EEENS7_ILi64EEENS7_ILi192EEEEEELi192ENS_10bfloat16_tEfNS_4arch4Sm80ELb0ELb1ELb0ELb1ELb0ELb0ELb1ELb0EEENS1_21CollectiveEpilogueFwdINS6_IJS8_SA_S9_EEENS6_IJNS7_ILi1EEESI_SI_EEESC_SE_Li256ELb1ELb1ELb0ELb0EEENS1_19SingleTileSchedulerILb1ELb0ELb1ELi128EEEEEEEEEvNT_6ParamsE --------------------------
	.section	.nv.constant0._ZN7cutlass13device_kernelIN5flash19enable_sm80_to_sm89INS1_16FlashAttnFwdSm80INS1_25CollectiveMainloopFwdSm80ILi8ELi1ELb0EN4cute5tupleIJNS5_1CILi128EEENS7_ILi64EEENS7_ILi192EEEEEELi192ENS_10bfloat16_tEfNS_4arch4Sm80ELb0ELb1ELb0ELb1ELb0ELb0ELb1ELb0EEENS1_21CollectiveEpilogueFwdINS6_IJS8_SA_S9_EEENS6_IJNS7_ILi1EEESI_SI_EEESC_SE_Li256ELb1ELb1ELb0ELb0EEENS1_19SingleTileSchedulerILb1ELb0ELb1ELi128EEEEEEEEEvNT_6ParamsE,"a",@progbits
	.sectionflags	@""
	.align	4
.nv.constant0._ZN7cutlass13device_kernelIN5flash19enable_sm80_to_sm89INS1_16FlashAttnFwdSm80INS1_25CollectiveMainloopFwdSm80ILi8ELi1ELb0EN4cute5tupleIJNS5_1CILi128EEENS7_ILi64EEENS7_ILi192EEEEEELi192ENS_10bfloat16_tEfNS_4arch4Sm80ELb0ELb1ELb0ELb1ELb0ELb0ELb1ELb0EEENS1_21CollectiveEpilogueFwdINS6_IJS8_SA_S9_EEENS6_IJNS7_ILi1EEESI_SI_EEESC_SE_Li256ELb1ELb1ELb0ELb0EEENS1_19SingleTileSchedulerILb1ELb0ELb1ELi128EEEEEEEEEvNT_6ParamsE:
	.zero		1576


//--------------------- .nv.constant0._ZN7cutlass13device_kernelIN5flash19enable_sm80_to_sm89INS1_16FlashAttnFwdSm80INS1_25CollectiveMainloopFwdSm80ILi8ELi1ELb0EN4cute5tupleIJNS5_1CILi128EEENS7_ILi64EEENS7_ILi192EEEEEELi192ENS_10bfloat16_tEfNS_4arch4Sm80ELb0ELb1ELb0ELb1ELb0ELb1ELb1ELb0EEENS1_21CollectiveEpilogueFwdINS6_IJS8_SA_S9_EEENS6_IJNS7_ILi1EEESI_SI_EEESC_SE_Li256ELb1ELb1ELb0ELb0EEENS1_19SingleTileSchedulerILb1ELb0ELb1ELi128EEEEEEEEEvNT_6ParamsE --------------------------
	.section	.nv.constant0._ZN7cutlass13device_kernelIN5flash19enable_sm80_to_sm89INS1_16FlashAttnFwdSm80INS1_25CollectiveMainloopFwdSm80ILi8ELi1ELb0EN4cute5tupleIJNS5_1CILi128EEENS7_ILi64EEENS7_ILi192EEEEEELi192ENS_10bfloat16_tEfNS_4arch4Sm80ELb0ELb1ELb0ELb1ELb0ELb1ELb1ELb0EEENS1_21CollectiveEpilogueFwdINS6_IJS8_SA_S9_EEENS6_IJNS7_ILi1EEESI_SI_EEESC_SE_Li256ELb1ELb1ELb0ELb0EEENS1_19SingleTileSchedulerILb1ELb0ELb1ELi128EEEEEEEEEvNT_6ParamsE,"a",@progbits
	.sectionflags	@""
	.align	4
.nv.constant0._ZN7cutlass13device_kernelIN5flash19enable_sm80_to_sm89INS1_16FlashAttnFwdSm80INS1_25CollectiveMainloopFwdSm80ILi8ELi1ELb0EN4cute5tupleIJNS5_1CILi128EEENS7_ILi64EEENS7_ILi192EEEEEELi192ENS_10bfloat16_tEfNS_4arch4Sm80ELb0ELb1ELb0ELb1ELb0ELb1ELb1ELb0EEENS1_21CollectiveEpilogueFwdINS6_IJS8_SA_S9_EEENS6_IJNS7_ILi1EEESI_SI_EEESC_SE_Li256ELb1ELb1ELb0ELb0EEENS1_19SingleTileSchedulerILb1ELb0ELb1ELi128EEEEEEEEEvNT_6ParamsE:
	.zero		1576


//--------------------- .nv.constant0._ZN7cutlass13device_kernelIN5flash19enable_sm80_to_sm89INS1_16FlashAttnFwdSm80INS1_25CollectiveMainloopFwdSm80ILi8ELi1ELb1EN4cute5tupleIJNS5_1CILi128EEENS7_ILi96EEENS7_ILi192EEEEEELi192ENS_10bfloat16_tEfNS_4arch4Sm80ELb1ELb0ELb0ELb0ELb0ELb0ELb1ELb0EEENS1_21CollectiveEpilogueFwdINS6_IJS8_SA_S9_EEENS6_IJNS7_ILi1EEESI_SI_EEESC_SE_Li256ELb0ELb1ELb0ELb0EEENS1_30DynamicPersistentTileSchedulerILi256ELi256ELb0ELb1ELb0EEEEEEEEEvNT_6ParamsE --------------------------
	.section	.nv.constant0._ZN7cutlass13device_kernelIN5flash19enable_sm80_to_sm89INS1_16FlashAttnFwdSm80INS1_25CollectiveMainloopFwdSm80ILi8ELi1ELb1EN4cute5tupleIJNS5_1CILi128EEENS7_ILi96EEENS7_ILi192EEEEEELi192ENS_10bfloat16_tEfNS_4arch4Sm80ELb1ELb0ELb0ELb0ELb0ELb0ELb1ELb0EEENS1_21CollectiveEpilogueFwdINS6_IJS8_SA_S9_EEENS6_IJNS7_ILi1EEESI_SI_EEESC_SE_Li256ELb0ELb1ELb0ELb0EEENS1_30DynamicPersistentTileSchedulerILi256ELi256ELb0ELb1ELb0EEEEEEEEEvNT_6ParamsE,"a",@progbits
	.sectionflags	@""
	.align	4
.nv.constant0._ZN7cutlass13device_kernelIN5flash19enable_sm80_to_sm89INS1_16FlashAttnFwdSm80INS1_25CollectiveMainloopFwdSm80ILi8ELi1ELb1EN4cute5tupleIJNS5_1CILi128EEENS7_ILi96EEENS7_ILi192EEEEEELi192ENS_10bfloat16_tEfNS_4arch4Sm80ELb1ELb0ELb0ELb0ELb0ELb0ELb1ELb0EEENS1_21CollectiveEpilogueFwdINS6_IJS8_SA_S9_EEENS6_IJNS7_ILi1EEESI_SI_EEESC_SE_Li256ELb0ELb1ELb0ELb0EEENS1_30DynamicPersistentTileSchedulerILi256ELi256ELb0ELb1ELb0EEEEEEEEEvNT_6ParamsE:
	.zero		1592


//--------------------- .nv.constant0._ZN7cutlass13device_kernelIN5flash19enable_sm80_to_sm89INS1_16FlashAttnFwdSm80INS1_25CollectiveMainloopFwdSm80ILi8ELi1ELb1EN4cute5tupleIJNS5_1CILi128EEENS7_ILi96EEENS7_ILi192EEEEEELi192ENS_10bfloat16_tEfNS_4arch4Sm80ELb1ELb0ELb0ELb1ELb0ELb0ELb1ELb0EEENS1_21CollectiveEpilogueFwdINS6_IJS8_SA_S9_EEENS6_IJNS7_ILi1EEESI_SI_EEESC_SE_Li256ELb1ELb1ELb0ELb0EEENS1_19SingleTileSchedulerILb1ELb0ELb1ELi128EEEEEEEEEvNT_6ParamsE --------------------------
	.section	.nv.constant0._ZN7cutlass13device_kernelIN5flash19enable_sm80_to_sm89INS1_16FlashAttnFwdSm80INS1_25CollectiveMainloopFwdSm80ILi8ELi1ELb1EN4cute5tupleIJNS5_1CILi128EEENS7_ILi96EEENS7_ILi192EEEEEELi192ENS_10bfloat16_tEfNS_4arch4Sm80ELb1ELb0ELb0ELb1ELb0ELb0ELb1ELb0EEENS1_21CollectiveEpilogueFwdINS6_IJS8_SA_S9_EEENS6_IJNS7_ILi1EEESI_SI_EEESC_SE_Li256ELb1ELb1ELb0ELb0EEENS1_19SingleTileSchedulerILb1ELb0ELb1ELi128EEEEEEEEEvNT_6ParamsE,"a",@progbits
	.sectionflags	@""
	.align	4
.nv.constant0._ZN7cutlass13device_kernelIN5flash19enable_sm80_to_sm89INS1_16FlashAttnFwdSm80INS1_25CollectiveMainloopFwdSm80ILi8ELi1ELb1EN4cute5tupleIJNS5_1CILi128EEENS7_ILi96EEENS7_ILi192EEEEEELi192ENS_10bfloat16_tEfNS_4arch4Sm80ELb1ELb0ELb0ELb1ELb0ELb0ELb1ELb0EEENS1_21CollectiveEpilogueFwdINS6_IJS8_SA_S9_EEENS6_IJNS7_ILi1EEESI_SI_EEESC_SE_Li256ELb1ELb1ELb0ELb0EEENS1_19SingleTileSchedulerILb1ELb0ELb1ELi128EEEEEEEEEvNT_6ParamsE:
	.zero		1576


//--------------------- .nv.constant0._ZN7cutlass13device_kernelIN5flash19enable_sm80_to_sm89INS1_16FlashAttnFwdSm80INS1_25CollectiveMainloopFwdSm80ILi8ELi1ELb0EN4cute5tupleIJNS5_1CILi128EEENS7_ILi64EEENS7_ILi192EEEEEELi192ENS_10bfloat16_tEfNS_4arch4Sm80ELb1ELb0ELb0ELb1ELb0ELb1ELb1ELb0EEENS1_21CollectiveEpilogueFwdINS6_IJS8_SA_S9_EEENS6_IJNS7_ILi1EEESI_SI_EEESC_SE_Li256ELb1ELb1ELb0ELb0EEENS1_19SingleTileSchedulerILb1ELb0ELb1ELi128EEEEEEEEEvNT_6ParamsE --------------------------
	.section	.nv.constant0._ZN7cutlass13device_kernelIN5flash19enable_sm80_to_sm89INS1_16FlashAttnFwdSm80INS1_25CollectiveMainloopFwdSm80ILi8ELi1ELb0EN4cute5tupleIJNS5_1CILi128EEENS7_ILi64EEENS7_ILi192EEEEEELi192ENS_10bfloat16_tEfNS_4arch4Sm80ELb1ELb0ELb0ELb1ELb0ELb1ELb1ELb0EEENS1_21CollectiveEpilogueFwdINS6_IJS8_SA_S9_EEENS6_IJNS7_ILi1EEESI_SI_EEESC_SE_Li256ELb1ELb1ELb0ELb0EEENS1_19SingleTileSchedulerILb1ELb0ELb1ELi128EEEEEEEEEvNT_6ParamsE,"a",@progbits
	.sectionflags	@""
	.align	4
.nv.constant0._ZN7cutlass13device_kernelIN5flash19enable_sm80_to_sm89INS1_16FlashAttnFwdSm80INS1_25CollectiveMainloopFwdSm80ILi8ELi1ELb0EN4cute5tupleIJNS5_1CILi128EEENS7_ILi64EEENS7_ILi192EEEEEELi192ENS_10bfloat16_tEfNS_4arch4Sm80ELb1ELb0ELb0ELb1ELb0ELb1ELb1ELb0EEENS1_21CollectiveEpilogueFwdINS6_IJS8_SA_S9_EEENS6_IJNS7_ILi1EEESI_SI_EEESC_SE_Li256ELb1ELb1ELb0ELb0EEENS1_19SingleTileSchedulerILb1ELb0ELb1ELi128EEEEEEEEEvNT_6ParamsE:
	.zero		1576


//--------------------- .nv.constant0._ZN7cutlass13device_kernelIN5flash19enable_sm80_to_sm89INS1_16FlashAttnFwdSm80INS1_25CollectiveMainloopFwdSm80ILi8ELi2ELb1EN4cute5tupleIJNS5_1CILi128EEENS7_ILi96EEENS7_ILi192EEEEEELi192ENS_10bfloat16_tEfNS_4arch4Sm80ELb0ELb0ELb0ELb0ELb0ELb0ELb1ELb0EEENS1_21CollectiveEpilogueFwdINS6_IJS8_SA_S9_EEENS6_IJNS7_ILi1EEESI_SI_EEESC_SE_Li256ELb0ELb1ELb0ELb0EEENS1_19SingleTileSchedulerILb0ELb0ELb1ELi128EEEEEEEEEvNT_6ParamsE --------------------------
	.section	.nv.constant0._ZN7cutlass13device_kernelIN5flash19enable_sm80_to_sm89INS1_16FlashAttnFwdSm80INS1_25CollectiveMainloopFwdSm80ILi8ELi2ELb1EN4cute5tupleIJNS5_1CILi128EEENS7_ILi96EEENS7_ILi192EEEEEELi192ENS_10bfloat16_tEfNS_4arch4Sm80ELb0ELb0ELb0ELb0ELb0ELb0ELb1ELb0EEENS1_21CollectiveEpilogueFwdINS6_IJS8_SA_S9_EEENS6_IJNS7_ILi1EEESI_SI_EEESC_SE_Li256ELb0ELb1ELb0ELb0EEENS1_19SingleTileSchedulerILb0ELb0ELb1ELi128EEEEEEEEEvNT_6ParamsE,"a",@progbits
	.sectionflags	@""
	.align	4
.nv.constant0._ZN7cutlass13device_kernelIN5flash19enable_sm80_to_sm89INS1_16FlashAttnFwdSm80INS1_25CollectiveMainloopFwdSm80ILi8ELi2ELb1EN4cute5tupleIJNS5_1CILi128EEENS7_ILi96EEENS7_ILi192EEEEEELi192ENS_10bfloat16_tEfNS_4arch4Sm80ELb0ELb0ELb0ELb0ELb0ELb0ELb1ELb0EEENS1_21CollectiveEpilogueFwdINS6_IJS8_SA_S9_EEENS6_IJNS7_ILi1EEESI_SI_EEESC_SE_Li256ELb0ELb1ELb0ELb0EEENS1_19SingleTileSchedulerILb0ELb0ELb1ELi128EEEEEEEEEvNT_6ParamsE:
	.zero		1576


//--------------------- .nv.constant0._ZN7cutlass13device_kernelIN5flash19enable_sm80_to_sm89INS1_16FlashAttnFwdSm80INS1_25CollectiveMainloopFwdSm80ILi8ELi2ELb1EN4cute5tupleIJNS5_1CILi128EEENS7_ILi96EEENS7_ILi192EEEEEELi192ENS_10bfloat16_tEfNS_4arch4Sm80ELb0ELb0ELb0ELb1ELb0ELb0ELb1ELb0EEENS1_21CollectiveEpilogueFwdINS6_IJS8_SA_S9_EEENS6_IJNS7_ILi1EEESI_SI_EEESC_SE_Li256ELb1ELb1ELb0ELb0EEENS1_19SingleTileSchedulerILb1ELb0ELb1ELi128EEEEEEEEEvNT_6ParamsE --------------------------
	.section	.nv.constant0._ZN7cutlass13device_kernelIN5flash19enable_sm80_to_sm89INS1_16FlashAttnFwdSm80INS1_25CollectiveMainloopFwdSm80ILi8ELi2ELb1EN4cute5tupleIJNS5_1CILi128EEENS7_ILi96EEENS7_ILi192EEEEEELi192ENS_10bfloat16_tEfNS_4arch4Sm80ELb0ELb0ELb0ELb1ELb0ELb0ELb1ELb0EEENS1_21CollectiveEpilogueFwdINS6_IJS8_SA_S9_EEENS6_IJNS7_ILi1EEESI_SI_EEESC_SE_Li256ELb1ELb1ELb0ELb0EEENS1_19SingleTileSchedulerILb1ELb0ELb1ELi128EEEEEEEEEvNT_6ParamsE,"a",@progbits
	.sectionflags	@""
	.align	4
.nv.constant0._ZN7cutlass13device_kernelIN5flash19enable_sm80_to_sm89INS1_16FlashAttnFwdSm80INS1_25CollectiveMainloopFwdSm80ILi8ELi2ELb1EN4cute5tupleIJNS5_1CILi128EEENS7_ILi96EEENS7_ILi192EEEEEELi192ENS_10bfloat16_tEfNS_4arch4Sm80ELb0ELb0ELb0ELb1ELb0ELb0ELb1ELb0EEENS1_21CollectiveEpilogueFwdINS6_IJS8_SA_S9_EEENS6_IJNS7_ILi1EEESI_SI_EEESC_SE_Li256ELb1ELb1ELb0ELb0EEENS1_19SingleTileSchedulerILb1ELb0ELb1ELi128EEEEEEEEEvNT_6ParamsE:
	.zero		1576


//--------------------- .nv.constant0._ZN7cutlass13device_kernelIN5flash19enable_sm80_to_sm89INS1_16FlashAttnFwdSm80INS1_25CollectiveMainloopFwdSm80ILi8ELi2ELb0EN4cute5tupleIJNS5_1CILi128EEENS7_ILi64EEENS7_ILi192EEEEEELi192ENS_10bfloat16_tEfNS_4arch4Sm80ELb0ELb0ELb0ELb1ELb0ELb1ELb1ELb0EEENS1_21CollectiveEpilogueFwdINS6_IJS8_SA_S9_EEENS6_IJNS7_ILi1EEESI_SI_EEESC_SE_Li256ELb1ELb1ELb0ELb0EEENS1_19SingleTileSchedulerILb1ELb0ELb1ELi128EEEEEEEEEvNT_6ParamsE --------------------------
	.section	.nv.constant0._ZN7cutlass13device_kernelIN5flash19enable_sm80_to_sm89INS1_16FlashAttnFwdSm80INS1_25CollectiveMainloopFwdSm80ILi8ELi2ELb0EN4cute5tupleIJNS5_1CILi128EEENS7_ILi64EEENS7_ILi192EEEEEELi192ENS_10bfloat16_tEfNS_4arch4Sm80ELb0ELb0ELb0ELb1ELb0ELb1ELb1ELb0EEENS1_21CollectiveEpilogueFwdINS6_IJS8_SA_S9_EEENS6_IJNS7_ILi1EEESI_SI_EEESC_SE_Li256ELb1ELb1ELb0ELb0EEENS1_19SingleTileSchedulerILb1ELb0ELb1ELi128EEEEEEEEEvNT_6ParamsE,"a",@progbits
	.sectionflags	@""
	.align	4
.nv.constant0._ZN7cutlass13device_kernelIN5flash19enable_sm80_to_sm89INS1_16FlashAttnFwdSm80INS1_25CollectiveMainloopFwdSm80ILi8ELi2ELb0EN4cute5tupleIJNS5_1CILi128EEENS7_ILi64EEENS7_ILi192EEEEEELi192ENS_10bfloat16_tEfNS_4arch4Sm80ELb0ELb0ELb0ELb1ELb0ELb1ELb1ELb0EEENS1_21CollectiveEpilogueFwdINS6_IJS8_SA_S9_EEENS6_IJNS7_ILi1EEESI_SI_EEESC_SE_Li256ELb1ELb1ELb0ELb0EEENS1_19SingleTileSchedulerILb1ELb0ELb1ELi128EEEEEEEEEvNT_6ParamsE:
	.zero		1576


//--------------------- .nv.constant0._ZN7cutlass13device_kernelIN5flash19enable_sm80_to_sm89INS1_16FlashAttnFwdSm80INS1_25CollectiveMainloopFwdSm80ILi8ELi2ELb0EN4cute5tupleIJNS5_1CILi128EEENS7_ILi64EEENS7_ILi192EEEEEELi192ENS_10bfloat16_tEfNS_4arch4Sm80ELb0ELb1ELb0ELb0ELb0ELb0ELb1ELb0EEENS1_21CollectiveEpilogueFwdINS6_IJS8_SA_S9_EEENS6_IJNS7_ILi1EEESI_SI_EEESC_SE_Li256ELb0ELb1ELb0ELb0EEENS1_19SingleTileSchedulerILb0ELb0ELb1ELi128EEEEEEEEEvNT_6ParamsE --------------------------
	.section	.nv.constant0._ZN7cutlass13device_kernelIN5flash19enable_sm80_to_sm89INS1_16FlashAttnFwdSm80INS1_25CollectiveMainloopFwdSm80ILi8ELi2ELb0EN4cute5tupleIJNS5_1CILi128EEENS7_ILi64EEENS7_ILi192EEEEEELi192ENS_10bfloat16_tEfNS_4arch4Sm80ELb0ELb1ELb0ELb0ELb0ELb0ELb1ELb0EEENS1_21CollectiveEpilogueFwdINS6_IJS8_SA_S9_EEENS6_IJNS7_ILi1EEESI_SI_EEESC_SE_Li256ELb0ELb1ELb0ELb0EEENS1_19SingleTileSchedulerILb0ELb0ELb1ELi128EEEEEEEEEvNT_6ParamsE,"a",@progbits
	.sectionflags	@""
	.align	4
.nv.constant0._ZN7cutlass13device_kernelIN5flash19enable_sm80_to_sm89INS1_16FlashAttnFwdSm80INS1_25CollectiveMainloopFwdSm80ILi8ELi2ELb0EN4cute5tupleIJNS5_1CILi128EEENS7_ILi64EEENS7_ILi192EEEEEELi192ENS_10bfloat16_tEfNS_4arch4Sm80ELb0ELb1ELb0ELb0ELb0ELb0ELb1ELb0EEENS1_21CollectiveEpilogueFwdINS6_IJS8_SA_S9_EEENS6_IJNS7_ILi1EEESI_SI_EEESC_SE_Li256ELb0ELb1ELb0ELb0EEENS1_19SingleTileSchedulerILb0ELb0ELb1ELi128EEEEEEEEEvNT_6ParamsE:
	.zero		1576


//--------------------- .nv.constant0._ZN7cutlass13device_kernelIN5flash19enable_sm80_to_sm89INS1_16FlashAttnFwdSm80INS1_25CollectiveMainloopFwdSm80ILi8ELi2ELb0EN4cute5tupleIJNS5_1CILi128EEENS7_ILi64EEENS7_ILi192EEEEEELi192ENS_10bfloat16_tEfNS_4arch4Sm80ELb0ELb1ELb0ELb1ELb0ELb0ELb1ELb0EEENS1_21CollectiveEpilogueFwdINS6_IJS8_SA_S9_EEENS6_IJNS7_ILi1EEESI_SI_EEESC_SE_Li256ELb1ELb1ELb0ELb0EEENS1_19SingleTileSchedulerILb1ELb0ELb1ELi128EEEEEEEEEvNT_6ParamsE --------------------------
	.section	.nv.constant0._ZN7cutlass13device_kernelIN5flash19enable_sm80_to_sm89INS1_16FlashAttnFwdSm80INS1_25CollectiveMainloopFwdSm80ILi8ELi2ELb0EN4cute5tupleIJNS5_1CILi128EEENS7_ILi64EEENS7_ILi192EEEEEELi192ENS_10bfloat16_tEfNS_4arch4Sm80ELb0ELb1ELb0ELb1ELb0ELb0ELb1ELb0EEENS1_21CollectiveEpilogueFwdINS6_IJS8_SA_S9_EEENS6_IJNS7_ILi1EEESI_SI_EEESC_SE_Li256ELb1ELb1ELb0ELb0EEENS1_19SingleTileSchedulerILb1ELb0ELb1ELi128EEEEEEEEEvNT_6ParamsE,"a",@progbits
	.sectionflags	@""
	.align	4
.nv.constant0._ZN7cutlass13device_kernelIN5flash19enable_sm80_to_sm89INS1_16FlashAttnFwdSm80INS1_25CollectiveMainloopFwdSm80ILi8ELi2ELb0EN4cute5tupleIJNS5_1CILi128EEENS7_ILi64EEENS7_ILi192EEEEEELi192ENS_10bfloat16_tEfNS_4arch4Sm80ELb0ELb1ELb0ELb1ELb0ELb0ELb1ELb0EEENS1_21CollectiveEpilogueFwdINS6_IJS8_SA_S9_EEENS6_IJNS7_ILi1EEESI_SI_EEESC_SE_Li256ELb1ELb1ELb0ELb0EEENS1_19SingleTileSchedulerILb1ELb0ELb1ELi128EEEEEEEEEvNT_6ParamsE:
	.zero		1576


//--------------------- .nv.constant0._ZN7cutlass13device_kernelIN5flash19enable_sm80_to_sm89INS1_16FlashAttnFwdSm80INS1_25CollectiveMainloopFwdSm80ILi8ELi2ELb0EN4cute5tupleIJNS5_1CILi128EEENS7_ILi64EEENS7_ILi192EEEEEELi192ENS_10bfloat16_tEfNS_4arch4Sm80ELb0ELb1ELb0ELb1ELb0ELb1ELb1ELb0EEENS1_21CollectiveEpilogueFwdINS6_IJS8_SA_S9_EEENS6_IJNS7_ILi1EEESI_SI_EEESC_SE_Li256ELb1ELb1ELb0ELb0EEENS1_19SingleTileSchedulerILb1ELb0ELb1ELi128EEEEEEEEEvNT_6ParamsE --------------------------
	.section	.nv.constant0._ZN7cutlass13device_kernelIN5flash19enable_sm80_to_sm89INS1_16FlashAttnFwdSm80INS1_25CollectiveMainloopFwdSm80ILi8ELi2ELb0EN4cute5tupleIJNS5_1CILi128EEENS7_ILi64EEENS7_ILi192EEEEEELi192ENS_10bfloat16_tEfNS_4arch4Sm80ELb0ELb1ELb0ELb1ELb0ELb1ELb1ELb0EEENS1_21CollectiveEpilogueFwdINS6_IJS8_SA_S9_EEENS6_IJNS7_ILi1EEESI_SI_EEESC_SE_Li256ELb1ELb1ELb0ELb0EEENS1_19SingleTileSchedulerILb1ELb0ELb1ELi128EEEEEEEEEvNT_6ParamsE,"a",@progbits
	.sectionflags	@""
	.align	4
.nv.constant0._ZN7cutlass13device_kernelIN5flash19enable_sm80_to_sm89INS1_16FlashAttnFwdSm80INS1_25CollectiveMainloopFwdSm80ILi8ELi2ELb0EN4cute5tupleIJNS5_1CILi128EEENS7_ILi64EEENS7_ILi192EEEEEELi192ENS_10bfloat16_tEfNS_4arch4Sm80ELb0ELb1ELb0ELb1ELb0ELb1ELb1ELb0EEENS1_21CollectiveEpilogueFwdINS6_IJS8_SA_S9_EEENS6_IJNS7_ILi1EEESI_SI_EEESC_SE_Li256ELb1ELb1ELb0ELb0EEENS1_19SingleTileSchedulerILb1ELb0ELb1ELi128EEEEEEEEEvNT_6ParamsE:
	.zero		1576


//--------------------- .nv.constant0._ZN7cutlass13device_kernelIN5flash19enable_sm80_to_sm89INS1_16FlashAttnFwdSm80INS1_25CollectiveMainloopFwdSm80ILi8ELi2ELb1EN4cute5tupleIJNS5_1CILi128EEENS7_ILi96EEENS7_ILi192EEEEEELi192ENS_10bfloat16_tEfNS_4arch4Sm80ELb1ELb0ELb0ELb0ELb0ELb0ELb1ELb0EEENS1_21CollectiveEpilogueFwdINS6_IJS8_SA_S9_EEENS6_IJNS7_ILi1EEESI_SI_EEESC_SE_Li256ELb0ELb1ELb0ELb0EEENS1_30DynamicPersistentTileSchedulerILi256ELi256ELb0ELb1ELb0EEEEEEEEEvNT_6ParamsE --------------------------
	.section	.nv.constant0._ZN7cutlass13device_kernelIN5flash19enable_sm80_to_sm89INS1_16FlashAttnFwdSm80INS1_25CollectiveMainloopFwdSm80ILi8ELi2ELb1EN4cute5tupleIJNS5_1CILi128EEENS7_ILi96EEENS7_ILi192EEEEEELi192ENS_10bfloat16_tEfNS_4arch4Sm80ELb1ELb0ELb0ELb0ELb0ELb0ELb1ELb0EEENS1_21CollectiveEpilogueFwdINS6_IJS8_SA_S9_EEENS6_IJNS7_ILi1EEESI_SI_EEESC_SE_Li256ELb0ELb1ELb0ELb0EEENS1_30DynamicPersistentTileSchedulerILi256ELi256ELb0ELb1ELb0EEEEEEEEEvNT_6ParamsE,"a",@progbits
	.sectionflags	@""
	.align	4
.nv.constant0._ZN7cutlass13device_kernelIN5flash19enable_sm80_to_sm89INS1_16FlashAttnFwdSm80INS1_25CollectiveMainloopFwdSm80ILi8ELi2ELb1EN4cute5tupleIJNS5_1CILi128EEENS7_ILi96EEENS7_ILi192EEEEEELi192ENS_10bfloat16_tEfNS_4arch4Sm80ELb1ELb0ELb0ELb0ELb0ELb0ELb1ELb0EEENS1_21CollectiveEpilogueFwdINS6_IJS8_SA_S9_EEENS6_IJNS7_ILi1EEESI_SI_EEESC_SE_Li256ELb0ELb1ELb0ELb0EEENS1_30DynamicPersistentTileSchedulerILi256ELi256ELb0ELb1ELb0EEEEEEEEEvNT_6ParamsE:
	.zero		1592


//--------------------- .nv.constant0._ZN7cutlass13device_kernelIN5flash19enable_sm80_to_sm89INS1_16FlashAttnFwdSm80INS1_25CollectiveMainloopFwdSm80ILi8ELi2ELb1EN4cute5tupleIJNS5_1CILi128EEENS7_ILi96EEENS7_ILi192EEEEEELi192ENS_10bfloat16_tEfNS_4arch4Sm80ELb1ELb0ELb0ELb1ELb0ELb0ELb1ELb0EEENS1_21CollectiveEpilogueFwdINS6_IJS8_SA_S9_EEENS6_IJNS7_ILi1EEESI_SI_EEESC_SE_Li256ELb1ELb1ELb0ELb0EEENS1_19SingleTileSchedulerILb1ELb0ELb1ELi128EEEEEEEEEvNT_6ParamsE --------------------------
	.section	.nv.constant0._ZN7cutlass13device_kernelIN5flash19enable_sm80_to_sm89INS1_16FlashAttnFwdSm80INS1_25CollectiveMainloopFwdSm80ILi8ELi2ELb1EN4cute5tupleIJNS5_1CILi128EEENS7_ILi96EEENS7_ILi192EEEEEELi192ENS_10bfloat16_tEfNS_4arch4Sm80ELb1ELb0ELb0ELb1ELb0ELb0ELb1ELb0EEENS1_21CollectiveEpilogueFwdINS6_IJS8_SA_S9_EEENS6_IJNS7_ILi1EEESI_SI_EEESC_SE_Li256ELb1ELb1ELb0ELb0EEENS1_19SingleTileSchedulerILb1ELb0ELb1ELi128EEEEEEEEEvNT_6ParamsE,"a",@progbits
	.sectionflags	@""
	.align	4
.nv.constant0._ZN7cutlass13device_kernelIN5flash19enable_sm80_to_sm89INS1_16FlashAttnFwdSm80INS1_25CollectiveMainloopFwdSm80ILi8ELi2ELb1EN4cute5tupleIJNS5_1CILi128EEENS7_ILi96EEENS7_ILi192EEEEEELi192ENS_10bfloat16_tEfNS_4arch4Sm80ELb1ELb0ELb0ELb1ELb0ELb0ELb1ELb0EEENS1_21CollectiveEpilogueFwdINS6_IJS8_SA_S9_EEENS6_IJNS7_ILi1EEESI_SI_EEESC_SE_Li256ELb1ELb1ELb0ELb0EEENS1_19SingleTileSchedulerILb1ELb0ELb1ELi128EEEEEEEEEvNT_6ParamsE:
	.zero		1576


//--------------------- .nv.constant0._ZN7cutlass13device_kernelIN5flash19enable_sm80_to_sm89INS1_16FlashAttnFwdSm80INS1_25CollectiveMainloopFwdSm80ILi8ELi2ELb0EN4cute5tupleIJNS5_1CILi128EEENS7_ILi64EEENS7_ILi192EEEEEELi192ENS_10bfloat16_tEfNS_4arch4Sm80ELb1ELb0ELb0ELb1ELb0ELb1ELb1ELb0EEENS1_21CollectiveEpilogueFwdINS6_IJS8_SA_S9_EEENS6_IJNS7_ILi1EEESI_SI_EEESC_SE_Li256ELb1ELb1ELb0ELb0EEENS1_19SingleTileSchedulerILb1ELb0ELb1ELi128EEEEEEEEEvNT_6ParamsE --------------------------
	.section	.nv.constant0._ZN7cutlass13device_kernelIN5flash19enable_sm80_to_sm89INS1_16FlashAttnFwdSm80INS1_25CollectiveMainloopFwdSm80ILi8ELi2ELb0EN4cute5tupleIJNS5_1CILi128EEENS7_ILi64EEENS7_ILi192EEEEEELi192ENS_10bfloat16_tEfNS_4arch4Sm80ELb1ELb0ELb0ELb1ELb0ELb1ELb1ELb0EEENS1_21CollectiveEpilogueFwdINS6_IJS8_SA_S9_EEENS6_IJNS7_ILi1EEESI_SI_EEESC_SE_Li256ELb1ELb1ELb0ELb0EEENS1_19SingleTileSchedulerILb1ELb0ELb1ELi128EEEEEEEEEvNT_6ParamsE,"a",@progbits
	.sectionflags	@""
	.align	4
.nv.constant0._ZN7cutlass13device_kernelIN5flash19enable_sm80_to_sm89INS1_16FlashAttnFwdSm80INS1_25CollectiveMainloopFwdSm80ILi8ELi2ELb0EN4cute5tupleIJNS5_1CILi128EEENS7_ILi64EEENS7_ILi192EEEEEELi192ENS_10bfloat16_tEfNS_4arch4Sm80ELb1ELb0ELb0ELb1ELb0ELb1ELb1ELb0EEENS1_21CollectiveEpilogueFwdINS6_IJS8_SA_S9_EEENS6_IJNS7_ILi1EEESI_SI_EEESC_SE_Li256ELb1ELb1ELb0ELb0EEENS1_19SingleTileSchedulerILb1ELb0ELb1ELi128EEEEEEEEEvNT_6ParamsE:
	.zero		1576


//--------------------- SYMBOLS --------------------------

	.type		.nv.reservedSmem.offset0,@object
	.size		.nv.reservedSmem.offset0,0x4
